	.target	sm_90a

	.elftype	@"ET_EXEC"


//--------------------- .note.nv.tkinfo           --------------------------
	.section	.note.nv.tkinfo,"",@"SHT_NOTE"
	.sectionflags	@"SHF_NOTE_NV_TKINFO"
	.tkinfo
        /*0018*/ 	.word	0x00000002
        /*0030*/ 	.string	""
        /*0030*/ 	.string	"ptxas"
        /*0030*/ 	.string	"Cuda compilation tools, release 13.0, V13.0.88"
        /*0030*/ 	.string	"Build cuda_13.0.r13.0/compiler.36424714_0"
        /*0030*/ 	.string	"-v  -suppress-debug-info  -lineinfo  -arch sm_90a "



//--------------------- .note.nv.cuinfo           --------------------------
	.section	.note.nv.cuinfo,"",@"SHT_NOTE"
	.sectionflags	@"SHF_NOTE_NV_CUINFO"
        /*0018*/ 	.short	0x0002
        /*001a*/ 	.short	0x005a
        /*001c*/ 	.short	0x0082
	.zero		2


//--------------------- .nv.info                  --------------------------
	.section	.nv.info,"",@"SHT_CUDA_INFO"
	.align	4


	//----- nvinfo : EIATTR_REGCOUNT
	.align		4
        /*0000*/ 	.byte	0x04, 0x2f
        /*0002*/ 	.short	(.L_1 - .L_0)
	.align		4
.L_0:
        /*0004*/ 	.word	index@(matmul_kernel)
        /*0008*/ 	.word	0x00000020


	//----- nvinfo : EIATTR_FRAME_SIZE
	.align		4
.L_1:
        /*000c*/ 	.byte	0x04, 0x11
        /*000e*/ 	.short	(.L_3 - .L_2)
	.align		4
.L_2:
        /*0010*/ 	.word	index@(matmul_kernel)
        /*0014*/ 	.word	0x000038d0


	//----- nvinfo : EIATTR_MIN_STACK_SIZE
	.align		4
.L_3:
        /*0018*/ 	.byte	0x04, 0x12
        /*001a*/ 	.short	(.L_5 - .L_4)
	.align		4
.L_4:
        /*001c*/ 	.word	index@(matmul_kernel)
        /*0020*/ 	.word	0x000038d0
.L_5:


//--------------------- .nv.compat                --------------------------
	.section	.nv.compat,"",@"SHT_CUDA_COMPAT_INFO"
	.align	4
        /*0000*/ 	.byte	0x02, 0x09, 0x01, 0x00, 0x02, 0x02, 0x01, 0x00, 0x02, 0x05, 0x05, 0x00, 0x03, 0x07, 0x01, 0x01
        /*0010*/ 	.byte	0x02, 0x03, 0x00, 0x00, 0x02, 0x06, 0x01, 0x00, 0x04, 0x0b, 0x08, 0x00, 0x00, 0x00, 0x00, 0x00
        /*0020*/ 	.byte	0x00, 0x00, 0x00, 0x00


//--------------------- .nv.info.matmul_kernel    --------------------------
	.section	.nv.info.matmul_kernel,"",@"SHT_CUDA_INFO"
	.sectionflags	@""
	.align	4


	//----- nvinfo : EIATTR_CUDA_API_VERSION
	.align		4
        /*0000*/ 	.byte	0x04, 0x37
        /*0002*/ 	.short	(.L_7 - .L_6)
.L_6:
        /*0004*/ 	.word	0x00000082


	//----- nvinfo : EIATTR_KPARAM_INFO
	.align		4
.L_7:
        /*0008*/ 	.byte	0x04, 0x17
        /*000a*/ 	.short	(.L_9 - .L_8)
.L_8:
        /*000c*/ 	.word	0x00000000
        /*0010*/ 	.short	0x000d
        /*0012*/ 	.short	0x0048
        /*0014*/ 	.byte	0x00, 0xf4, 0x21, 0x00


	//----- nvinfo : EIATTR_KPARAM_INFO
	.align		4
.L_9:
        /*0018*/ 	.byte	0x04, 0x17
        /*001a*/ 	.short	(.L_11 - .L_10)
.L_10:
        /*001c*/ 	.word	0x00000000
        /*0020*/ 	.short	0x000c
        /*0022*/ 	.short	0x0040
        /*0024*/ 	.byte	0x00, 0xf4, 0x21, 0x00


	//----- nvinfo : EIATTR_KPARAM_INFO
	.align		4
.L_11:
        /*0028*/ 	.byte	0x04, 0x17
        /*002a*/ 	.short	(.L_13 - .L_12)
.L_12:
        /*002c*/ 	.word	0x00000000
        /*0030*/ 	.short	0x000b
        /*0032*/ 	.short	0x0038
        /*0034*/ 	.byte	0x00, 0xf0, 0x11, 0x00


	//----- nvinfo : EIATTR_KPARAM_INFO
	.align		4
.L_13:
        /*0038*/ 	.byte	0x04, 0x17
        /*003a*/ 	.short	(.L_15 - .L_14)
.L_14:
        /*003c*/ 	.word	0x00000000
        /*0040*/ 	.short	0x000a
        /*0042*/ 	.short	0x0034
        /*0044*/ 	.byte	0x00, 0xf0, 0x11, 0x00


	//----- nvinfo : EIATTR_KPARAM_INFO
	.align		4
.L_15:
        /*0048*/ 	.byte	0x04, 0x17
        /*004a*/ 	.short	(.L_17 - .L_16)
.L_16:
        /*004c*/ 	.word	0x00000000
        /*0050*/ 	.short	0x0009
        /*0052*/ 	.short	0x0030
        /*0054*/ 	.byte	0x00, 0xf0, 0x11, 0x00


	//----- nvinfo : EIATTR_KPARAM_INFO
	.align		4
.L_17:
        /*0058*/ 	.byte	0x04, 0x17
        /*005a*/ 	.short	(.L_19 - .L_18)
.L_18:
        /*005c*/ 	.word	0x00000000
        /*0060*/ 	.short	0x0008
        /*0062*/ 	.short	0x002c
        /*0064*/ 	.byte	0x00, 0xf0, 0x11, 0x00


	//----- nvinfo : EIATTR_KPARAM_INFO
	.align		4
.L_19:
        /*0068*/ 	.byte	0x04, 0x17
        /*006a*/ 	.short	(.L_21 - .L_20)
.L_20:
        /*006c*/ 	.word	0x00000000
        /*0070*/ 	.short	0x0007
        /*0072*/ 	.short	0x0028
        /*0074*/ 	.byte	0x00, 0xf0, 0x11, 0x00


	//----- nvinfo : EIATTR_KPARAM_INFO
	.align		4
.L_21:
        /*0078*/ 	.byte	0x04, 0x17
        /*007a*/ 	.short	(.L_23 - .L_22)
.L_22:
        /*007c*/ 	.word	0x00000000
        /*0080*/ 	.short	0x0006
        /*0082*/ 	.short	0x0024
        /*0084*/ 	.byte	0x00, 0xf0, 0x11, 0x00


	//----- nvinfo : EIATTR_KPARAM_INFO
	.align		4
.L_23:
        /*0088*/ 	.byte	0x04, 0x17
        /*008a*/ 	.short	(.L_25 - .L_24)
.L_24:
        /*008c*/ 	.word	0x00000000
        /*0090*/ 	.short	0x0005
        /*0092*/ 	.short	0x0020
        /*0094*/ 	.byte	0x00, 0xf0, 0x11, 0x00


	//----- nvinfo : EIATTR_KPARAM_INFO
	.align		4
.L_25:
        /*0098*/ 	.byte	0x04, 0x17
        /*009a*/ 	.short	(.L_27 - .L_26)
.L_26:
        /*009c*/ 	.word	0x00000000
        /*00a0*/ 	.short	0x0004
        /*00a2*/ 	.short	0x001c
        /*00a4*/ 	.byte	0x00, 0xf0, 0x11, 0x00


	//----- nvinfo : EIATTR_KPARAM_INFO
	.align		4
.L_27:
        /*00a8*/ 	.byte	0x04, 0x17
        /*00aa*/ 	.short	(.L_29 - .L_28)
.L_28:
        /*00ac*/ 	.word	0x00000000
        /*00b0*/ 	.short	0x0003
        /*00b2*/ 	.short	0x0018
        /*00b4*/ 	.byte	0x00, 0xf0, 0x11, 0x00


	//----- nvinfo : EIATTR_KPARAM_INFO
	.align		4
.L_29:
        /*00b8*/ 	.byte	0x04, 0x17
        /*00ba*/ 	.short	(.L_31 - .L_30)
.L_30:
        /*00bc*/ 	.word	0x00000000
        /*00c0*/ 	.short	0x0002
        /*00c2*/ 	.short	0x0010
        /*00c4*/ 	.byte	0x00, 0xf4, 0x21, 0x00


	//----- nvinfo : EIATTR_KPARAM_INFO
	.align		4
.L_31:
        /*00c8*/ 	.byte	0x04, 0x17
        /*00ca*/ 	.short	(.L_33 - .L_32)
.L_32:
        /*00cc*/ 	.word	0x00000000
        /*00d0*/ 	.short	0x0001
        /*00d2*/ 	.short	0x0008
        /*00d4*/ 	.byte	0x00, 0xf4, 0x21, 0x00


	//----- nvinfo : EIATTR_KPARAM_INFO
	.align		4
.L_33:
        /*00d8*/ 	.byte	0x04, 0x17
        /*00da*/ 	.short	(.L_35 - .L_34)
.L_34:
        /*00dc*/ 	.word	0x00000000
        /*00e0*/ 	.short	0x0000
        /*00e2*/ 	.short	0x0000
        /*00e4*/ 	.byte	0x00, 0xf4, 0x21, 0x00


	//----- nvinfo : EIATTR_SPARSE_MMA_MASK
	.align		4
.L_35:
        /*00e8*/ 	.byte	0x03, 0x50
        /*00ea*/ 	.short	0x0000


	//----- nvinfo : EIATTR_MAXREG_COUNT
	.align		4
        /*00ec*/ 	.byte	0x03, 0x1b
        /*00ee*/ 	.short	0x00ff


	//----- nvinfo : EIATTR_NUM_BARRIERS
	.align		4
        /*00f0*/ 	.byte	0x02, 0x4c
        /*00f2*/ 	.byte	0x01
	.zero		1


	//----- nvinfo : EIATTR_ANNOTATIONS
	.align		4
        /*00f4*/ 	.byte	0x04, 0x55
        /*00f6*/ 	.short	(.L_37 - .L_36)


	//   ....[0]....
.L_36:
        /*00f8*/ 	.word	0x00000001
        /*00fc*/ 	.byte	0xe0, 0x00, 0x00, 0x00, 0x01, 0x00, 0x00, 0x00, 0x00, 0x01, 0x00, 0x00, 0x01, 0x00, 0x00, 0x00
        /* <DEDUP_REMOVED lines=1278> */
        /*50ec*/ 	.byte	0xf0, 0x21, 0x01, 0x00, 0x01, 0x00, 0x00, 0x00, 0x00, 0x22, 0x01, 0x00


	//----- nvinfo : EIATTR_MERCURY_ISA_VERSION
	.align		4
.L_37:
        /*50f8*/ 	.byte	0x03, 0x5f
        /*50fa*/ 	.short	0x0101


	//----- nvinfo : EIATTR_EXIT_INSTR_OFFSETS
	.align		4
        /*50fc*/ 	.byte	0x04, 0x1c
        /*50fe*/ 	.short	(.L_39 - .L_38)


	//   ....[0]....
.L_38:
        /*5100*/ 	.word	0x000499e0


	//   ....[1]....
        /*5104*/ 	.word	0x00049a10


	//----- nvinfo : EIATTR_REQNTID
	.align		4
.L_39:
        /*5108*/ 	.byte	0x04, 0x10
        /*510a*/ 	.short	(.L_41 - .L_40)
.L_40:
        /*510c*/ 	.word	0x00000040
        /*5110*/ 	.word	0x00000001
        /*5114*/ 	.word	0x00000001


	//----- nvinfo : EIATTR_CBANK_PARAM_SIZE
	.align		4
.L_41:
        /*5118*/ 	.byte	0x03, 0x19
        /*511a*/ 	.short	0x0050


	//----- nvinfo : EIATTR_PARAM_CBANK
	.align		4
        /*511c*/ 	.byte	0x04, 0x0a
        /*511e*/ 	.short	(.L_43 - .L_42)
	.align		4
.L_42:
        /*5120*/ 	.word	index@(.nv.constant0.matmul_kernel)
        /*5124*/ 	.short	0x0210
        /*5126*/ 	.short	0x0050


	//----- nvinfo : EIATTR_SW_WAR
	.align		4
.L_43:
        /*5128*/ 	.byte	0x04, 0x36
        /*512a*/ 	.short	(.L_45 - .L_44)
.L_44:
        /*512c*/ 	.word	0x00000008
.L_45:


//--------------------- .nv.callgraph             --------------------------
	.section	.nv.callgraph,"",@"SHT_CUDA_CALLGRAPH"
	.align	4
	.sectionentsize	8
	.align		4
        /*0000*/ 	.word	0x00000000
	.align		4
        /*0004*/ 	.word	0xffffffff
	.align		4
        /*0008*/ 	.word	0x00000000
	.align		4
        /*000c*/ 	.word	0xfffffffe
	.align		4
        /*0010*/ 	.word	0x00000000
	.align		4
        /*0014*/ 	.word	0xfffffffd
	.align		4
        /*0018*/ 	.word	0x00000000
	.align		4
        /*001c*/ 	.word	0xfffffffc


//--------------------- .text.matmul_kernel       --------------------------
	.section	.text.matmul_kernel,"ax",@progbits
	.align	128
        .global         matmul_kernel
        .type           matmul_kernel,@function
        .size           matmul_kernel,(.L_x_3 - matmul_kernel)
        .other          matmul_kernel,@"STO_CUDA_ENTRY STV_DEFAULT"
matmul_kernel:
.text.matmul_kernel:
[----:B------:R-:W0:Y:S08]  /*0000*/  LDC R1, c[0x0][0x28] ;  /* 0x00000a00ff017b82 */ /* 0x000e300000000800 */
[----:B------:R-:W1:Y:S01]  /*0010*/  LDC.64 R2, c[0x0][0x228] ;  /* 0x00008a00ff027b82 */ /* 0x000e620000000a00 */
[----:B0-----:R-:W-:Y:S01]  /*0020*/  VIADD R1, R1, 0xffffc730 ;  /* 0xffffc73001017836 */ /* 0x001fe20000000000 */
[----:B------:R-:W-:Y:S01]  /*0030*/  UMOV UR4, 0x400 ;  /* 0x0000040000047882 */ /* 0x000fe20000000000 */
[----:B------:R-:W-:-:S02]  /*0040*/  CS2R R14, SRZ ;  /* 0x00000000000e7805 */ /* 0x000fc4000001ff00 */
[----:B------:R-:W-:Y:S02]  /*0050*/  CS2R R16, SRZ ;  /* 0x0000000000107805 */ /* 0x000fe4000001ff00 */
[----:B------:R-:W-:Y:S02]  /*0060*/  CS2R R18, SRZ ;  /* 0x0000000000127805 */ /* 0x000fe4000001ff00 */
[----:B------:R-:W-:Y:S02]  /*0070*/  CS2R R20, SRZ ;  /* 0x0000000000147805 */ /* 0x000fe4000001ff00 */
[----:B------:R-:W-:Y:S01]  /*0080*/  CS2R R22, SRZ ;  /* 0x0000000000167805 */ /* 0x000fe2000001ff00 */
[----:B------:R-:W0:Y:S01]  /*0090*/  LDC R29, c[0x0][0x230] ;  /* 0x00008c00ff1d7b82 */ /* 0x000e220000000800 */
[----:B------:R-:W-:Y:S02]  /*00a0*/  CS2R R24, SRZ ;  /* 0x0000000000187805 */ /* 0x000fe4000001ff00 */
[----:B------:R-:W-:-:S05]  /*00b0*/  CS2R R26, SRZ ;  /* 0x00000000001a7805 */ /* 0x000fca000001ff00 */
[----:B------:R-:W2:Y:S01]  /*00c0*/  S2UR UR5, SR_CgaCtaId ;  /* 0x00000000000579c3 */ /* 0x000ea20000008800 */
[----:B-1----:R-:W-:Y:S01]  /*00d0*/  VIADD R0, R3, 0x1f ;  /* 0x0000001f03007836 */ /* 0x002fe20000000000 */
[----:B------:R1:W-:Y:S04]  /*00e0*/  STL [R1+0x1bec], R3 ;  /* 0x001bec0301007387 */ /* 0x0003e80000100800 */
[----:B------:R-:W-:Y:S01]  /*00f0*/  SHF.R.S32.HI R5, RZ, 0x1f, R0 ;  /* 0x0000001fff057819 */ /* 0x000fe20000011400 */
[----:B------:R0:W-:Y:S03]  /*0100*/  STL [R1+0x1bf0], R2 ;  /* 0x001bf00201007387 */ /* 0x0001e60000100800 */
[----:B------:R-:W-:Y:S01]  /*0110*/  LEA.HI R5, R5, R0, RZ, 0x5 ;  /* 0x0000000005057211 */ /* 0x000fe200078f28ff */
[----:B------:R-:W-:Y:S03]  /*0120*/  STL [R1+0x90], RZ ;  /* 0x000090ff01007387 */ /* 0x000fe60000100800 */
[----:B------:R-:W-:Y:S01]  /*0130*/  SHF.R.S32.HI R0, RZ, 0x5, R5 ;  /* 0x00000005ff007819 */ /* 0x000fe20000011405 */
[----:B------:R-:W-:Y:S01]  /*0140*/  STL [R1+0x94], RZ ;  /* 0x000094ff01007387 */ /* 0x000fe20000100800 */
[----:B------:R-:W-:Y:S01]  /*0150*/  ULDC.64 UR8, c[0x0][0x208] ;  /* 0x0000820000087ab9 */ /* 0x000fe20000000a00 */
[----:B--2---:R-:W-:-:S02]  /*0160*/  ULEA UR4, UR5, UR4, 0x18 ;  /* 0x0000000405047291 */ /* 0x004fc4000f8ec03f */
[----:B------:R-:W-:Y:S01]  /*0170*/  IMAD.SHL.U32 R0, R0, 0x8, RZ ;  /* 0x0000000800007824 */ /* 0x000fe200078e00ff */
[----:B------:R-:W2:Y:S04]  /*0180*/  S2R R5, SR_CTAID.X ;  /* 0x0000000000057919 */ /* 0x000ea80000002500 */
[-C--:B------:R-:W-:Y:S01]  /*0190*/  IABS R9, R0.reuse ;  /* 0x0000000000097213 */ /* 0x080fe20000000000 */
[----:B------:R-:W-:Y:S01]  /*01a0*/  STL [R1+0x98], RZ ;  /* 0x000098ff01007387 */ /* 0x000fe20000100800 */
[----:B------:R-:W-:Y:S02]  /*01b0*/  IABS R12, R0 ;  /* 0x00000000000c7213 */ /* 0x000fe40000000000 */
[----:B------:R-:W3:Y:S01]  /*01c0*/  I2F.RP R4, R9 ;  /* 0x0000000900047306 */ /* 0x000ee20000209400 */
[----:B------:R-:W-:Y:S04]  /*01d0*/  STL [R1+0x9c], RZ ;  /* 0x00009cff01007387 */ /* 0x000fe80000100800 */
[----:B------:R-:W-:Y:S04]  /*01e0*/  STL [R1+0x80], RZ ;  /* 0x000080ff01007387 */ /* 0x000fe80000100800 */
[----:B------:R-:W-:Y:S04]  /*01f0*/  STL [R1+0x84], RZ ;  /* 0x000084ff01007387 */ /* 0x000fe80000100800 */
[----:B------:R-:W-:Y:S01]  /*0200*/  STL [R1+0x88], RZ ;  /* 0x000088ff01007387 */ /* 0x000fe20000100800 */
[----:B---3--:R-:W3:Y:S03]  /*0210*/  MUFU.RCP R4, R4 ;  /* 0x0000000400047308 */ /* 0x008ee60000001000 */
[----:B------:R-:W-:Y:S04]  /*0220*/  STL [R1+0x8c], RZ ;  /* 0x00008cff01007387 */ /* 0x000fe80000100800 */
[----:B------:R-:W-:Y:S01]  /*0230*/  STL [R1+0x70], RZ ;  /* 0x000070ff01007387 */ /* 0x000fe20000100800 */
[----:B--2---:R-:W-:Y:S01]  /*0240*/  IABS R10, R5 ;  /* 0x00000005000a7213 */ /* 0x004fe20000000000 */
[----:B-1----:R-:W1:Y:S02]  /*0250*/  S2R R3, SR_TID.X ;  /* 0x0000000000037919 */ /* 0x002e640000002100 */
[----:B------:R-:W-:Y:S01]  /*0260*/  STL [R1+0x74], RZ ;  /* 0x000074ff01007387 */ /* 0x000fe20000100800 */
[----:B---3--:R-:W-:-:S03]  /*0270*/  VIADD R6, R4, 0xffffffe ;  /* 0x0ffffffe04067836 */ /* 0x008fc60000000000 */
[----:B------:R-:W-:Y:S01]  /*0280*/  STL [R1+0x78], RZ ;  /* 0x000078ff01007387 */ /* 0x000fe20000100800 */
[----:B------:R-:W-:Y:S01]  /*0290*/  IMAD.MOV R4, RZ, RZ, -R12 ;  /* 0x000000ffff047224 */ /* 0x000fe200078e0a0c */
[----:B------:R-:W-:Y:S01]  /*02a0*/  CS2R R12, SRZ ;  /* 0x00000000000c7805 */ /* 0x000fe2000001ff00 */
[----:B------:R2:W3:Y:S01]  /*02b0*/  F2I.FTZ.U32.TRUNC.NTZ R7, R6 ;  /* 0x0000000600077305 */ /* 0x0004e2000021f000 */
[----:B------:R-:W-:Y:S04]  /*02c0*/  STL [R1+0x7c], RZ ;  /* 0x00007cff01007387 */ /* 0x000fe80000100800 */
[----:B------:R-:W-:Y:S01]  /*02d0*/  STL [R1+0x60], RZ ;  /* 0x000060ff01007387 */ /* 0x000fe20000100800 */
[----:B--2---:R-:W-:-:S03]  /*02e0*/  IMAD.MOV.U32 R6, RZ, RZ, RZ ;  /* 0x000000ffff067224 */ /* 0x004fc600078e00ff */
[----:B------:R-:W-:Y:S04]  /*02f0*/  STL [R1+0x64], RZ ;  /* 0x000064ff01007387 */ /* 0x000fe80000100800 */
[----:B------:R-:W-:Y:S01]  /*0300*/  STL [R1+0x68], RZ ;  /* 0x000068ff01007387 */ /* 0x000fe20000100800 */
[----:B---3--:R-:W-:-:S03]  /*0310*/  IMAD.MOV R8, RZ, RZ, -R7 ;  /* 0x000000ffff087224 */ /* 0x008fc600078e0a07 */
[----:B------:R-:W-:Y:S01]  /*0320*/  STL [R1+0x6c], RZ ;  /* 0x00006cff01007387 */ /* 0x000fe20000100800 */
[----:B------:R-:W-:Y:S02]  /*0330*/  IMAD R11, R8, R9, RZ ;  /* 0x00000009080b7224 */ /* 0x000fe400078e02ff */
[----:B------:R-:W-:Y:S01]  /*0340*/  IMAD.MOV.U32 R8, RZ, RZ, R10 ;  /* 0x000000ffff087224 */ /* 0x000fe200078e000a */
[----:B------:R-:W-:Y:S01]  /*0350*/  STL [R1+0x50], RZ ;  /* 0x000050ff01007387 */ /* 0x000fe20000100800 */
[----:B------:R-:W-:-:S03]  /*0360*/  IMAD.HI.U32 R7, R7, R11, R6 ;  /* 0x0000000b07077227 */ /* 0x000fc600078e0006 */
[----:B------:R-:W-:Y:S03]  /*0370*/  STL [R1+0x54], RZ ;  /* 0x000054ff01007387 */ /* 0x000fe60000100800 */
[----:B------:R-:W-:Y:S01]  /*0380*/  IMAD.HI.U32 R7, R7, R8, RZ ;  /* 0x0000000807077227 */ /* 0x000fe200078e00ff */
[----:B------:R-:W-:Y:S03]  /*0390*/  STL [R1+0x58], RZ ;  /* 0x000058ff01007387 */ /* 0x000fe60000100800 */
[----:B------:R-:W-:Y:S01]  /*03a0*/  IMAD R4, R7, R4, R8 ;  /* 0x0000000407047224 */ /* 0x000fe200078e0208 */
[----:B------:R-:W-:Y:S04]  /*03b0*/  STL [R1+0x5c], RZ ;  /* 0x00005cff01007387 */ /* 0x000fe80000100800 */
[----:B------:R-:W-:Y:S01]  /*03c0*/  ISETP.GT.U32.AND P1, PT, R9, R4, PT ;  /* 0x000000040900720c */ /* 0x000fe20003f24070 */
[----:B------:R-:W-:Y:S04]  /*03d0*/  STL [R1+0x40], RZ ;  /* 0x000040ff01007387 */ /* 0x000fe80000100800 */
[----:B------:R-:W-:Y:S04]  /*03e0*/  STL [R1+0x44], RZ ;  /* 0x000044ff01007387 */ /* 0x000fe80000100800 */
[----:B------:R-:W-:Y:S04]  /*03f0*/  STL [R1+0x48], RZ ;  /* 0x000048ff01007387 */ /* 0x000fe80000100800 */
[----:B------:R-:W-:Y:S01]  /*0400*/  @!P1 IMAD.IADD R4, R4, 0x1, -R9 ;  /* 0x0000000104049824 */ /* 0x000fe200078e0a09 */
[----:B------:R-:W-:Y:S01]  /*0410*/  STL [R1+0x4c], RZ ;  /* 0x00004cff01007387 */ /* 0x000fe20000100800 */
[----:B------:R-:W-:Y:S01]  /*0420*/  @!P1 VIADD R7, R7, 0x1 ;  /* 0x0000000107079836 */ /* 0x000fe20000000000 */
[----:B------:R-:W-:-:S02]  /*0430*/  ISETP.NE.AND P1, PT, R0, RZ, PT ;  /* 0x000000ff0000720c */ /* 0x000fc40003f25270 */
[----:B------:R-:W-:Y:S01]  /*0440*/  ISETP.GE.U32.AND P0, PT, R4, R9, PT ;  /* 0x000000090400720c */ /* 0x000fe20003f06070 */
[----:B------:R-:W-:Y:S01]  /*0450*/  STL [R1+0x30], RZ ;  /* 0x000030ff01007387 */ /* 0x000fe20000100800 */
[----:B------:R-:W-:-:S03]  /*0460*/  LOP3.LUT R4, R5, R0, RZ, 0x3c, !PT ;  /* 0x0000000005047212 */ /* 0x000fc600078e3cff */
[----:B------:R-:W-:Y:S01]  /*0470*/  STL [R1+0x34], RZ ;  /* 0x000034ff01007387 */ /* 0x000fe20000100800 */
[----:B------:R-:W-:Y:S01]  /*0480*/  ISETP.GE.AND P2, PT, R4, RZ, PT ;  /* 0x000000ff0400720c */ /* 0x000fe20003f46270 */
[----:B------:R-:W-:Y:S02]  /*0490*/  VIADD R4, R2, 0xff ;  /* 0x000000ff02047836 */ /* 0x000fe40000000000 */
[----:B------:R-:W-:Y:S01]  /*04a0*/  STL [R1+0x38], RZ ;  /* 0x000038ff01007387 */ /* 0x000fe20000100800 */
[----:B0-----:R-:W-:-:S03]  /*04b0*/  VIADD R2, R29, 0x7f ;  /* 0x0000007f1d027836 */ /* 0x001fc60000000000 */
[----:B------:R-:W-:Y:S01]  /*04c0*/  @P0 VIADD R7, R7, 0x1 ;  /* 0x0000000107070836 */ /* 0x000fe20000000000 */
[----:B------:R-:W-:Y:S03]  /*04d0*/  STL [R1+0x3c], RZ ;  /* 0x00003cff01007387 */ /* 0x000fe60000100800 */
[----:B------:R-:W-:Y:S01]  /*04e0*/  IMAD.MOV.U32 R6, RZ, RZ, R7 ;  /* 0x000000ffff067224 */ /* 0x000fe200078e0007 */
[----:B------:R-:W-:Y:S01]  /*04f0*/  SHF.R.S32.HI R7, RZ, 0x1f, R4 ;  /* 0x0000001fff077819 */ /* 0x000fe20000011404 */
[----:B------:R-:W-:Y:S02]  /*0500*/  STL [R1+0x20], RZ ;  /* 0x000020ff01007387 */ /* 0x000fe40000100800 */
[----:B------:R-:W-:Y:S01]  /*0510*/  @!P2 IMAD.MOV R6, RZ, RZ, -R6 ;  /* 0x000000ffff06a224 */ /* 0x000fe200078e0a06 */
[----:B------:R-:W-:Y:S01]  /*0520*/  @!P1 LOP3.LUT R6, RZ, R0, RZ, 0x33, !PT ;  /* 0x00000000ff069212 */ /* 0x000fe200078e33ff */
[----:B------:R-:W-:Y:S01]  /*0530*/  STL [R1+0x24], RZ ;  /* 0x000024ff01007387 */ /* 0x000fe20000100800 */
[----:B------:R-:W-:-:S03]  /*0540*/  LEA.HI R7, R7, R4, RZ, 0x8 ;  /* 0x0000000407077211 */ /* 0x000fc600078f40ff */
[----:B------:R-:W-:Y:S01]  /*0550*/  IMAD.SHL.U32 R28, R6, 0x8, RZ ;  /* 0x00000008061c7824 */ /* 0x000fe200078e00ff */
[----:B------:R-:W-:Y:S01]  /*0560*/  STL [R1+0x28], RZ ;  /* 0x000028ff01007387 */ /* 0x000fe20000100800 */
[----:B------:R-:W-:-:S03]  /*0570*/  IMAD.MOV R6, RZ, RZ, -R6 ;  /* 0x000000ffff067224 */ /* 0x000fc600078e0a06 */
[----:B------:R-:W-:Y:S01]  /*0580*/  LEA.HI.SX32 R4, R7, -R28, 0x18 ;  /* 0x8000001c07047211 */ /* 0x000fe200078fc2ff */
[----:B------:R-:W-:Y:S01]  /*0590*/  IMAD R11, R0, R6, R5 ;  /* 0x00000006000b7224 */ /* 0x000fe200078e0205 */
[----:B------:R-:W-:Y:S01]  /*05a0*/  STL [R1+0x2c], RZ ;  /* 0x00002cff01007387 */ /* 0x000fe20000100800 */
[----:B------:R-:W-:Y:S01]  /*05b0*/  IMAD.MOV.U32 R6, RZ, RZ, RZ ;  /* 0x000000ffff067224 */ /* 0x000fe200078e00ff */
[----:B------:R-:W-:Y:S02]  /*05c0*/  VIMNMX R4, R4, 0x8, PT ;  /* 0x0000000804047848 */ /* 0x000fe40003fe0100 */
[----:B------:R-:W-:Y:S02]  /*05d0*/  STL [R1+0x10], RZ ;  /* 0x000010ff01007387 */ /* 0x000fe40000100800 */
[-C--:B------:R-:W-:Y:S02]  /*05e0*/  IABS R10, R4.reuse ;  /* 0x00000004000a7213 */ /* 0x080fe40000000000 */
[----:B------:R-:W-:Y:S01]  /*05f0*/  IABS R0, R4 ;  /* 0x0000000400007213 */ /* 0x000fe20000000000 */
[----:B------:R-:W-:Y:S01]  /*0600*/  STL [R1+0x14], RZ ;  /* 0x000014ff01007387 */ /* 0x000fe20000100800 */
[----:B------:R-:W0:Y:S03]  /*0610*/  I2F.RP R8, R10 ;  /* 0x0000000a00087306 */ /* 0x000e260000209400 */
[----:B------:R-:W-:Y:S04]  /*0620*/  STL [R1+0x18], RZ ;  /* 0x000018ff01007387 */ /* 0x000fe80000100800 */
[----:B------:R-:W-:Y:S04]  /*0630*/  STL [R1+0x1c], RZ ;  /* 0x00001cff01007387 */ /* 0x000fe80000100800 */
[----:B------:R-:W-:Y:S01]  /*0640*/  STL [R1], RZ ;  /* 0x000000ff01007387 */ /* 0x000fe20000100800 */
[----:B0-----:R-:W0:Y:S03]  /*0650*/  MUFU.RCP R8, R8 ;  /* 0x0000000800087308 */ /* 0x001e260000001000 */
[----:B------:R-:W-:Y:S04]  /*0660*/  STL [R1+0x4], RZ ;  /* 0x000004ff01007387 */ /* 0x000fe80000100800 */
[----:B------:R-:W-:Y:S04]  /*0670*/  STL [R1+0x8], RZ ;  /* 0x000008ff01007387 */ /* 0x000fe80000100800 */
[----:B------:R-:W-:Y:S01]  /*0680*/  STL [R1+0xc], RZ ;  /* 0x00000cff01007387 */ /* 0x000fe20000100800 */
[----:B0-----:R-:W-:-:S06]  /*0690*/  VIADD R7, R8, 0xffffffe ;  /* 0x0ffffffe08077836 */ /* 0x001fcc0000000000 */
[----:B------:R-:W0:Y:S02]  /*06a0*/  F2I.FTZ.U32.TRUNC.NTZ R7, R7 ;  /* 0x0000000700077305 */ /* 0x000e24000021f000 */
[----:B0-----:R-:W-:-:S04]  /*06b0*/  IMAD.MOV R9, RZ, RZ, -R7 ;  /* 0x000000ffff097224 */ /* 0x001fc800078e0a07 */
[----:B------:R-:W-:Y:S01]  /*06c0*/  IMAD.MOV.U32 R5, RZ, RZ, R9 ;  /* 0x000000ffff057224 */ /* 0x000fe200078e0009 */
[----:B------:R-:W-:-:S03]  /*06d0*/  IABS R9, R11 ;  /* 0x0000000b00097213 */ /* 0x000fc60000000000 */
[----:B------:R-:W-:-:S04]  /*06e0*/  IMAD R5, R5, R10, RZ ;  /* 0x0000000a05057224 */ /* 0x000fc800078e02ff */
[----:B------:R-:W-:-:S04]  /*06f0*/  IMAD.HI.U32 R6, R7, R5, R6 ;  /* 0x0000000507067227 */ /* 0x000fc800078e0006 */
[----:B------:R-:W-:Y:S02]  /*0700*/  IMAD.MOV R5, RZ, RZ, -R0 ;  /* 0x000000ffff057224 */ /* 0x000fe400078e0a00 */
[----:B------:R-:W-:Y:S01]  /*0710*/  IMAD.HI.U32 R0, R6, R9, RZ ;  /* 0x0000000906007227 */ /* 0x000fe200078e00ff */
[----:B------:R-:W-:-:S03]  /*0720*/  CS2R R6, SRZ ;  /* 0x0000000000067805 */ /* 0x000fc6000001ff00 */
[----:B------:R-:W-:Y:S01]  /*0730*/  IMAD R5, R0, R5, R9 ;  /* 0x0000000500057224 */ /* 0x000fe200078e0209 */
[----:B------:R-:W-:-:S04]  /*0740*/  CS2R R8, SRZ ;  /* 0x0000000000087805 */ /* 0x000fc8000001ff00 */
[----:B------:R-:W-:-:S13]  /*0750*/  ISETP.GT.U32.AND P1, PT, R10, R5, PT ;  /* 0x000000050a00720c */ /* 0x000fda0003f24070 */
[----:B------:R-:W-:Y:S02]  /*0760*/  @!P1 IMAD.IADD R5, R5, 0x1, -R10 ;  /* 0x0000000105059824 */ /* 0x000fe400078e0a0a */
[----:B------:R-:W-:Y:S01]  /*0770*/  @!P1 VIADD R0, R0, 0x1 ;  /* 0x0000000100009836 */ /* 0x000fe20000000000 */
[----:B------:R-:W-:Y:S02]  /*0780*/  ISETP.NE.AND P1, PT, R4, RZ, PT ;  /* 0x000000ff0400720c */ /* 0x000fe40003f25270 */
[----:B------:R-:W-:Y:S02]  /*0790*/  ISETP.GE.U32.AND P0, PT, R5, R10, PT ;  /* 0x0000000a0500720c */ /* 0x000fe40003f06070 */
[----:B------:R-:W-:-:S04]  /*07a0*/  LOP3.LUT R5, R11, R4, RZ, 0x3c, !PT ;  /* 0x000000040b057212 */ /* 0x000fc800078e3cff */
[----:B------:R-:W-:-:S07]  /*07b0*/  ISETP.GE.AND P2, PT, R5, RZ, PT ;  /* 0x000000ff0500720c */ /* 0x000fce0003f46270 */
[----:B------:R-:W-:Y:S01]  /*07c0*/  @P0 VIADD R0, R0, 0x1 ;  /* 0x0000000100000836 */ /* 0x000fe20000000000 */
[----:B------:R-:W-:-:S05]  /*07d0*/  ISETP.GE.AND P0, PT, R2, 0x80, PT ;  /* 0x000000800200780c */ /* 0x000fca0003f06270 */
[----:B------:R-:W-:Y:S01]  /*07e0*/  @!P2 IMAD.MOV R0, RZ, RZ, -R0 ;  /* 0x000000ffff00a224 */ /* 0x000fe200078e0a00 */
[----:B------:R-:W-:-:S05]  /*07f0*/  @!P1 LOP3.LUT R0, RZ, R4, RZ, 0x33, !PT ;  /* 0x00000004ff009212 */ /* 0x000fca00078e33ff */
[----:B------:R-:W-:Y:S02]  /*0800*/  IMAD.MOV R5, RZ, RZ, -R0 ;  /* 0x000000ffff057224 */ /* 0x000fe400078e0a00 */
[----:B------:R-:W-:Y:S02]  /*0810*/  IMAD.SHL.U32 R0, R0, 0x20, RZ ;  /* 0x0000002000007824 */ /* 0x000fe400078e00ff */
[----:B------:R-:W-:Y:S01]  /*0820*/  IMAD R5, R4, R5, R11 ;  /* 0x0000000504057224 */ /* 0x000fe200078e020b */
[----:B------:R-:W-:Y:S01]  /*0830*/  CS2R R10, SRZ ;  /* 0x00000000000a7805 */ /* 0x000fe2000001ff00 */
[----:B------:R-:W-:Y:S02]  /*0840*/  VIADD R29, R0, 0x2 ;  /* 0x00000002001d7836 */ /* 0x000fe40000000000 */
[----:B------:R-:W-:Y:S01]  /*0850*/  IMAD.IADD R28, R28, 0x1, R5 ;  /* 0x000000011c1c7824 */ /* 0x000fe200078e0205 */
[----:B------:R-:W-:Y:S01]  /*0860*/  CS2R R4, SRZ ;  /* 0x0000000000047805 */ /* 0x000fe2000001ff00 */
[----:B------:R-:W-:-:S04]  /*0870*/  VIADD R2, R0, 0x3 ;  /* 0x0000000300027836 */ /* 0x000fc80000000000 */
[----:B------:R1:W-:Y:S04]  /*0880*/  STL [R1+0x1bf4], R4 ;  /* 0x001bf40401007387 */ /* 0x0003e80000100800 */
[----:B------:R-:W-:Y:S01]  /*0890*/  STL [R1+0x9d0], R0 ;  /* 0x0009d00001007387 */ /* 0x000fe20000100800 */
[----:B-1----:R-:W-:Y:S01]  /*08a0*/  LOP3.LUT R4, R3, 0x3f, RZ, 0xc0, !PT ;  /* 0x0000003f03047812 */ /* 0x002fe200078ec0ff */
[----:B------:R-:W-:-:S05]  /*08b0*/  VIADD R3, R0, 0x1 ;  /* 0x0000000100037836 */ /* 0x000fca0000000000 */
[----:B------:R0:W-:Y:S04]  /*08c0*/  STL [R1+0x110], R3 ;  /* 0x0001100301007387 */ /* 0x0001e80000100800 */
[----:B------:R1:W-:Y:S04]  /*08d0*/  STL [R1+0x10c], R29 ;  /* 0x00010c1d01007387 */ /* 0x0003e80000100800 */
[----:B------:R2:W-:Y:S01]  /*08e0*/  STL [R1+0x108], R2 ;  /* 0x0001080201007387 */ /* 0x0005e20000100800 */
[C---:B0-----:R-:W-:Y:S02]  /*08f0*/  VIADD R3, R0.reuse, 0x4 ;  /* 0x0000000400037836 */ /* 0x041fe40000000000 */
[----:B-1----:R-:W-:-:S03]  /*0900*/  VIADD R29, R0, 0x5 ;  /* 0x00000005001d7836 */ /* 0x002fc60000000000 */
[----:B------:R0:W-:Y:S01]  /*0910*/  STL [R1+0x104], R3 ;  /* 0x0001040301007387 */ /* 0x0001e20000100800 */
[----:B--2---:R-:W-:-:S03]  /*0920*/  VIADD R2, R0, 0x6 ;  /* 0x0000000600027836 */ /* 0x004fc60000000000 */
        /* <DEDUP_REMOVED lines=47> */
[----:B--2---:R-:W-:-:S05]  /*0c20*/  IMAD.SHL.U32 R2, R28, 0x100, RZ ;  /* 0x000001001c027824 */ /* 0x004fca00078e00ff */
[----:B------:R-:W-:Y:S02]  /*0c30*/  LOP3.LUT R2, R2, 0x40, R4, 0xfe, !PT ;  /* 0x0000004002027812 */ /* 0x000fe400078efe04 */
[----:B0-----:R-:W-:Y:S01]  /*0c40*/  PRMT R3, R4, 0x6540, R28 ;  /* 0x0000654004037816 */ /* 0x001fe2000000001c */
[C---:B------:R-:W-:Y:S01]  /*0c50*/  VIADD R28, R0.reuse, 0x1e ;  /* 0x0000001e001c7836 */ /* 0x040fe20000000000 */
[----:B------:R0:W5:Y:S01]  /*0c60*/  LDL.LU R4, [R1+0x1bf4] ;  /* 0x001bf40001047983 */ /* 0x0001620000300800 */
[----:B------:R-:W-:-:S03]  /*0c70*/  VIADD R0, R0, 0x1f ;  /* 0x0000001f00007836 */ /* 0x000fc60000000000 */
[----:B------:R-:W-:Y:S04]  /*0c80*/  STL [R1+0x1bd0], R3 ;  /* 0x001bd00301007387 */ /* 0x000fe80000100800 */
[----:B------:R1:W-:Y:S02]  /*0c90*/  STL [R1+0x1bd4], R2 ;  /* 0x001bd40201007387 */ /* 0x0003e40000100800 */
[C---:B-1----:R-:W-:Y:S02]  /*0ca0*/  LOP3.LUT R2, R3.reuse, 0x80, RZ, 0xfc, !PT ;  /* 0x0000008003027812 */ /* 0x042fe400078efcff */
[----:B------:R-:W-:-:S03]  /*0cb0*/  LOP3.LUT R3, R3, 0xc0, RZ, 0xfc, !PT ;  /* 0x000000c003037812 */ /* 0x000fc600078efcff */
[----:B------:R1:W-:Y:S04]  /*0cc0*/  STL [R1+0x1bdc], R2 ;  /* 0x001bdc0201007387 */ /* 0x0003e80000100800 */
[----:B-1----:R0:W5:Y:S04]  /*0cd0*/  LDL.LU R2, [R1+0x1bf0] ;  /* 0x001bf00001027983 */ /* 0x0021680000300800 */
[----:B------:R1:W-:Y:S04]  /*0ce0*/  STL [R1+0x1bd8], R3 ;  /* 0x001bd80301007387 */ /* 0x0003e80000100800 */
[----:B-1----:R0:W5:Y:S01]  /*0cf0*/  LDL.LU R3, [R1+0x1bec] ;  /* 0x001bec0001037983 */ /* 0x0021620000300800 */
[----:B------:R-:W-:Y:S05]  /*0d00*/  @!P0 BRA `(.L_x_0) ;  /* 0x0000045400808947 */ /* 0x000fea0003800000 */
[----:B------:R-:W2:Y:S01]  /*0d10*/  LDL.LU R27, [R1+0xc0] ;  /* 0x0000c000011b7983 */ /* 0x000ea20000300800 */
[----:B-----5:R-:W-:Y:S01]  /*0d20*/  IABS R8, R2 ;  /* 0x0000000200087213 */ /* 0x020fe20000000000 */
[----:B------:R-:W-:Y:S01]  /*0d30*/  ULDC UR5, c[0x0][0x23c] ;  /* 0x00008f0000057ab9 */ /* 0x000fe20000000800 */
[----:B------:R-:W-:Y:S01]  /*0d40*/  IABS R14, R3 ;  /* 0x00000003000e7213 */ /* 0x000fe20000000000 */
[----:B------:R-:W3:Y:S01]  /*0d50*/  LDL.LU R25, [R1+0xb8] ;  /* 0x0000b80001197983 */ /* 0x000ee20000300800 */
[----:B------:R-:W-:Y:S01]  /*0d60*/  ISETP.GE.AND P3, PT, R28, RZ, PT ;  /* 0x000000ff1c00720c */ /* 0x000fe20003f66270 */
[----:B------:R-:W-:Y:S01]  /*0d70*/  ULDC.64 UR6, c[0x0][0x218] ;  /* 0x0000860000067ab9 */ /* 0x000fe20000000a00 */
[----:B------:R-:W-:Y:S01]  /*0d80*/  IABS R15, R0 ;  /* 0x00000000000f7213 */ /* 0x000fe20000000000 */
[----:B------:R-:W4:Y:S01]  /*0d90*/  LDL.LU R26, [R1+0xbc] ;  /* 0x0000bc00011a7983 */ /* 0x000f220000300800 */
[----:B------:R-:W-:Y:S01]  /*0da0*/  ISETP.GE.AND P0, PT, R0, RZ, PT ;  /* 0x000000ff0000720c */ /* 0x000fe20003f06270 */
[----:B------:R-:W-:-:S02]  /*0db0*/  ULDC.64 UR10, c[0x0][0x210] ;  /* 0x00008400000a7ab9 */ /* 0x000fc40000000a00 */
[----:B------:R-:W2:Y:S04]  /*0dc0*/  LDL R23, [R1+0x1bd4] ;  /* 0x001bd40001177983 */ /* 0x000ea80000100800 */
[----:B------:R-:W3:Y:S04]  /*0dd0*/  LDL R22, [R1+0x1bdc] ;  /* 0x001bdc0001167983 */ /* 0x000ee80000100800 */
[----:B------:R-:W4:Y:S01]  /*0de0*/  LDL R24, [R1+0x1bd0] ;  /* 0x001bd00001187983 */ /* 0x000f220000100800 */
[----:B------:R-:W1:Y:S08]  /*0df0*/  I2F.RP R5, R8 ;  /* 0x0000000800057306 */ /* 0x000e700000209400 */
[----:B------:R-:W0:Y:S08]  /*0e00*/  I2F.RP R4, R14 ;  /* 0x0000000e00047306 */ /* 0x000e300000209400 */
[----:B-1----:R-:W1:Y:S08]  /*0e10*/  MUFU.RCP R5, R5 ;  /* 0x0000000500057308 */ /* 0x002e700000001000 */
[----:B0-----:R-:W0:Y:S01]  /*0e20*/  MUFU.RCP R4, R4 ;  /* 0x0000000400047308 */ /* 0x001e220000001000 */
[----:B-1----:R-:W-:-:S07]  /*0e30*/  VIADD R5, R5, 0xffffffe ;  /* 0x0ffffffe05057836 */ /* 0x002fce0000000000 */
[----:B------:R-:W1:Y:S01]  /*0e40*/  F2I.FTZ.U32.TRUNC.NTZ R5, R5 ;  /* 0x0000000500057305 */ /* 0x000e62000021f000 */
[----:B0-----:R-:W-:-:S07]  /*0e50*/  VIADD R4, R4, 0xffffffe ;  /* 0x0ffffffe04047836 */ /* 0x001fce0000000000 */
[----:B------:R0:W0:Y:S01]  /*0e60*/  F2I.FTZ.U32.TRUNC.NTZ R7, R4 ;  /* 0x0000000400077305 */ /* 0x000022000021f000 */
[----:B-1----:R-:W-:Y:S02]  /*0e70*/  IMAD.MOV R9, RZ, RZ, -R5 ;  /* 0x000000ffff097224 */ /* 0x002fe400078e0a05 */
[----:B0-----:R-:W-:Y:S02]  /*0e80*/  IMAD.MOV.U32 R4, RZ, RZ, RZ ;  /* 0x000000ffff047224 */ /* 0x001fe400078e00ff */
[----:B------:R-:W-:Y:S02]  /*0e90*/  IMAD R9, R9, R8, RZ ;  /* 0x0000000809097224 */ /* 0x000fe400078e02ff */
[----:B------:R-:W-:Y:S02]  /*0ea0*/  IMAD.MOV R6, RZ, RZ, -R7 ;  /* 0x000000ffff067224 */ /* 0x000fe400078e0a07 */
[----:B------:R-:W-:-:S04]  /*0eb0*/  IMAD.HI.U32 R5, R5, R9, R4 ;  /* 0x0000000905057227 */ /* 0x000fc800078e0004 */
[----:B------:R-:W-:Y:S02]  /*0ec0*/  IMAD R4, R6, R14, RZ ;  /* 0x0000000e06047224 */ /* 0x000fe400078e02ff */
[----:B------:R-:W-:-:S04]  /*0ed0*/  IMAD.MOV.U32 R6, RZ, RZ, RZ ;  /* 0x000000ffff067224 */ /* 0x000fc800078e00ff */
[----:B------:R-:W-:-:S04]  /*0ee0*/  IMAD.HI.U32 R4, R7, R4, R6 ;  /* 0x0000000407047227 */ /* 0x000fc800078e0006 */
[----:B--2---:R-:W-:Y:S02]  /*0ef0*/  IMAD.MOV.U32 R18, RZ, RZ, R23 ;  /* 0x000000ffff127224 */ /* 0x004fe400078e0017 */
[----:B------:R-:W2:Y:S03]  /*0f00*/  LDL R23, [R1+0x1bd8] ;  /* 0x001bd80001177983 */ /* 0x000ea60000100800 */
[----:B------:R-:W-:Y:S01]  /*0f10*/  IABS R13, R18 ;  /* 0x00000012000d7213 */ /* 0x000fe20000000000 */
[----:B---3--:R-:W-:Y:S01]  /*0f20*/  IMAD.MOV.U32 R19, RZ, RZ, R22 ;  /* 0x000000ffff137224 */ /* 0x008fe200078e0016 */
[----:B------:R-:W3:Y:S03]  /*0f30*/  LDL.LU R20, [R1+0xa4] ;  /* 0x0000a40001147983 */ /* 0x000ee60000300800 */
[C---:B------:R-:W-:Y:S01]  /*0f40*/  IMAD.HI.U32 R7, R5.reuse, R13, RZ ;  /* 0x0000000d05077227 */ /* 0x040fe200078e00ff */
[----:B----4-:R-:W-:Y:S01]  /*0f50*/  IABS R10, R24 ;  /* 0x00000018000a7213 */ /* 0x010fe20000000000 */
[----:B------:R-:W4:Y:S02]  /*0f60*/  LDL.LU R21, [R1+0xa8] ;  /* 0x0000a80001157983 */ /* 0x000f240000300800 */
[----:B------:R-:W-:Y:S01]  /*0f70*/  IMAD.MOV R7, RZ, RZ, -R7 ;  /* 0x000000ffff077224 */ /* 0x000fe200078e0a07 */
[----:B------:R-:W-:Y:S01]  /*0f80*/  IABS R12, R19 ;  /* 0x00000013000c7213 */ /* 0x000fe20000000000 */
[----:B------:R-:W-:Y:S01]  /*0f90*/  IMAD.HI.U32 R9, R5, R10, RZ ;  /* 0x0000000a05097227 */ /* 0x000fe200078e00ff */
[----:B------:R-:W4:Y:S03]  /*0fa0*/  LDL.LU R22, [R1+0xac] ;  /* 0x0000ac0001167983 */ /* 0x000f260000300800 */
[----:B------:R-:W-:Y:S01]  /*0fb0*/  IMAD R13, R8, R7, R13 ;  /* 0x00000007080d7224 */ /* 0x000fe200078e020d */
[----:B------:R-:W-:-:S05]  /*0fc0*/  IABS R7, R29 ;  /* 0x0000001d00077213 */ /* 0x000fca0000000000 */
[----:B------:R-:W-:-:S04]  /*0fd0*/  IMAD.HI.U32 R19, R4, R7, RZ ;  /* 0x0000000704137227 */ /* 0x000fc800078e00ff */
[----:B------:R-:W-:Y:S01]  /*0fe0*/  IMAD.MOV R19, RZ, RZ, -R19 ;  /* 0x000000ffff137224 */ /* 0x000fe200078e0a13 */
[----:B------:R0:W-:Y:S01]  /*0ff0*/  STL [R1+0x1cbc], R3 ;  /* 0x001cbc0301007387 */ /* 0x0001e20000100800 */
[----:B------:R-:W-:Y:S01]  /*1000*/  IMAD.MOV R6, RZ, RZ, -R9 ;  /* 0x000000ffff067224 */ /* 0x000fe200078e0a09 */
[----:B------:R-:W-:Y:S01]  /*1010*/  IABS R9, R28 ;  /* 0x0000001c00097213 */ /* 0x000fe20000000000 */
[----:B------:R-:W-:Y:S01]  /*1020*/  IMAD R7, R14, R19, R7 ;  /* 0x000000130e077224 */ /* 0x000fe200078e0207 */
[----:B0-----:R-:W4:Y:S04]  /*1030*/  LDL.LU R3, [R1+0xa0] ;  /* 0x0000a00001037983 */ /* 0x001f280000300800 */
[----:B------:R-:W4:Y:S04]  /*1040*/  LDL R28, [R1+0x1bdc] ;  /* 0x001bdc00011c7983 */ /* 0x000f280000100800 */
[----:B------:R-:W4:Y:S01]  /*1050*/  LDL R19, [R1+0x1bd4] ;  /* 0x001bd40001137983 */ /* 0x000f220000100800 */
[----:B------:R-:W-:Y:S01]  /*1060*/  ISETP.GE.AND P6, PT, R24, RZ, PT ;  /* 0x000000ff1800720c */ /* 0x000fe20003fc6270 */
[----:B------:R-:W-:-:S02]  /*1070*/  IMAD.MOV.U32 R24, RZ, RZ, R25 ;  /* 0x000000ffff187224 */ /* 0x000fc400078e0019 */
[----:B------:R-:W-:Y:S02]  /*1080*/  IMAD.MOV.U32 R25, RZ, RZ, R26 ;  /* 0x000000ffff197224 */ /* 0x000fe400078e001a */
[----:B------:R-:W4:Y:S01]  /*1090*/  LDL.LU R26, [R1+0xb0] ;  /* 0x0000b000011a7983 */ /* 0x000f220000300800 */
[----:B------:R-:W-:Y:S02]  /*10a0*/  IMAD R10, R8, R6, R10 ;  /* 0x00000006080a7224 */ /* 0x000fe400078e020a */
[----:B------:R-:W-:-:S04]  /*10b0*/  IMAD.HI.U32 R6, R5, R12, RZ ;  /* 0x0000000c05067227 */ /* 0x000fc800078e00ff */
[----:B------:R-:W-:-:S04]  /*10c0*/  IMAD.MOV R6, RZ, RZ, -R6 ;  /* 0x000000ffff067224 */ /* 0x000fc800078e0a06 */
[C---:B------:R-:W-:Y:S01]  /*10d0*/  IMAD R12, R8.reuse, R6, R12 ;  /* 0x00000006080c7224 */ /* 0x040fe200078e020c */
[----:B------:R-:W-:-:S04]  /*10e0*/  ISETP.GT.U32.AND P2, PT, R8, R13, PT ;  /* 0x0000000d0800720c */ /* 0x000fc80003f44070 */
[C---:B------:R-:W-:Y:S02]  /*10f0*/  ISETP.GT.U32.AND P4, PT, R8.reuse, R12, PT ;  /* 0x0000000c0800720c */ /* 0x040fe40003f84070 */
[----:B------:R-:W-:-:S07]  /*1100*/  ISETP.GT.U32.AND P1, PT, R8, R10, PT ;  /* 0x0000000a0800720c */ /* 0x000fce0003f24070 */
[----:B------:R-:W-:-:S04]  /*1110*/  @!P2 IMAD.IADD R13, R13, 0x1, -R8 ;  /* 0x000000010d0da824 */ /* 0x000fc800078e0a08 */
[--C-:B------:R-:W-:Y:S02]  /*1120*/  @!P4 IMAD.IADD R12, R12, 0x1, -R8.reuse ;  /* 0x000000010c0cc824 */ /* 0x100fe400078e0a08 */
[----:B------:R-:W-:-:S03]  /*1130*/  @!P1 IMAD.IADD R10, R10, 0x1, -R8 ;  /* 0x000000010a0a9824 */ /* 0x000fc600078e0a08 */
[----:B------:R-:W-:Y:S01]  /*1140*/  ISETP.GT.U32.AND P1, PT, R8, R12, PT ;  /* 0x0000000c0800720c */ /* 0x000fe20003f24070 */
[----:B------:R-:W-:Y:S01]  /*1150*/  IMAD.HI.U32 R0, R4, R15, RZ ;  /* 0x0000000f04007227 */ /* 0x000fe200078e00ff */
[----:B------:R-:W-:-:S03]  /*1160*/  ISETP.GT.U32.AND P4, PT, R8, R10, PT ;  /* 0x0000000a0800720c */ /* 0x000fc60003f84070 */
[----:B------:R-:W-:Y:S02]  /*1170*/  IMAD.MOV R0, RZ, RZ, -R0 ;  /* 0x000000ffff007224 */ /* 0x000fe400078e0a00 */
[----:B------:R-:W-:-:S04]  /*1180*/  IMAD.HI.U32 R16, R4, R9, RZ ;  /* 0x0000000904107227 */ /* 0x000fc800078e00ff */
[----:B------:R-:W-:Y:S02]  /*1190*/  IMAD R15, R14, R0, R15 ;  /* 0x000000000e0f7224 */ /* 0x000fe400078e020f */
[----:B------:R-:W-:Y:S02]  /*11a0*/  @!P1 IMAD.IADD R12, R12, 0x1, -R8 ;  /* 0x000000010c0c9824 */ /* 0x000fe400078e0a08 */
[----:B------:R-:W-:Y:S02]  /*11b0*/  IMAD.MOV R16, RZ, RZ, -R16 ;  /* 0x000000ffff107224 */ /* 0x000fe400078e0a10 */
[----:B------:R-:W-:Y:S01]  /*11c0*/  @!P4 IMAD.IADD R10, R10, 0x1, -R8 ;  /* 0x000000010a0ac824 */ /* 0x000fe200078e0a08 */
[C---:B------:R-:W-:Y:S01]  /*11d0*/  ISETP.GT.U32.AND P4, PT, R14.reuse, R15, PT ;  /* 0x0000000f0e00720c */ /* 0x040fe20003f84070 */
[----:B------:R-:W-:Y:S02]  /*11e0*/  IMAD R9, R14, R16, R9 ;  /* 0x000000100e097224 */ /* 0x000fe400078e0209 */
[----:B------:R-:W-:Y:S01]  /*11f0*/  @!P6 IMAD.MOV R10, RZ, RZ, -R10 ;  /* 0x000000ffff0ae224 */ /* 0x000fe200078e0a0a */
[----:B------:R-:W-:-:S02]  /*1200*/  ISETP.NE.AND P6, PT, R2, RZ, PT ;  /* 0x000000ff0200720c */ /* 0x000fc40003fc5270 */
[----:B------:R-:W-:-:S07]  /*1210*/  LOP3.LUT R2, RZ, R2, RZ, 0x33, !PT ;  /* 0x00000002ff027212 */ /* 0x000fce00078e33ff */
[----:B------:R-:W-:Y:S01]  /*1220*/  @!P4 IMAD.IADD R15, R15, 0x1, -R14 ;  /* 0x000000010f0fc824 */ /* 0x000fe200078e0a0e */
[----:B------:R-:W-:-:S13]  /*1230*/  ISETP.GT.U32.AND P4, PT, R14, R9, PT ;  /* 0x000000090e00720c */ /* 0x000fda0003f84070 */
[----:B------:R-:W-:Y:S01]  /*1240*/  @!P4 IMAD.IADD R9, R9, 0x1, -R14 ;  /* 0x000000010909c824 */ /* 0x000fe200078e0a0e */
[----:B--2---:R-:W-:-:S05]  /*1250*/  IABS R11, R23 ;  /* 0x00000017000b7213 */ /* 0x004fca0000000000 */
[----:B------:R-:W-:-:S04]  /*1260*/  IMAD.HI.U32 R5, R5, R11, RZ ;  /* 0x0000000b05057227 */ /* 0x000fc800078e00ff */
[----:B------:R-:W-:-:S04]  /*1270*/  IMAD.MOV R5, RZ, RZ, -R5 ;  /* 0x000000ffff057224 */ /* 0x000fc800078e0a05 */
[----:B------:R-:W-:-:S05]  /*1280*/  IMAD R11, R8, R5, R11 ;  /* 0x00000005080b7224 */ /* 0x000fca00078e020b */
[----:B------:R-:W-:-:S13]  /*1290*/  ISETP.GT.U32.AND P5, PT, R8, R11, PT ;  /* 0x0000000b0800720c */ /* 0x000fda0003fa4070 */
[----:B------:R-:W-:Y:S01]  /*12a0*/  @!P5 IMAD.IADD R11, R11, 0x1, -R8 ;  /* 0x000000010b0bd824 */ /* 0x000fe200078e0a08 */
[----:B------:R-:W-:-:S04]  /*12b0*/  ISETP.GT.U32.AND P5, PT, R8, R13, PT ;  /* 0x0000000d0800720c */ /* 0x000fc80003fa4070 */
[----:B------:R-:W-:Y:S02]  /*12c0*/  ISETP.GT.U32.AND P2, PT, R8, R11, PT ;  /* 0x0000000b0800720c */ /* 0x000fe40003f44070 */
[----:B------:R-:W-:Y:S02]  /*12d0*/  ISETP.GE.AND P1, PT, R23, RZ, PT ;  /* 0x000000ff1700720c */ /* 0x000fe40003f26270 */
[----:B---3--:R-:W-:Y:S01]  /*12e0*/  IABS R5, R20 ;  /* 0x0000001400057213 */ /* 0x008fe20000000000 */
[----:B------:R-:W2:Y:S04]  /*12f0*/  LDL.LU R23, [R1+0xb4] ;  /* 0x0000b40001177983 */ /* 0x000ea80000300800 */
[----:B------:R-:W-:Y:S01]  /*1300*/  @!P5 IMAD.IADD R13, R13, 0x1, -R8 ;  /* 0x000000010d0dd824 */ /* 0x000fe200078e0a08 */
[----:B----4-:R-:W-:-:S03]  /*1310*/  ISETP.GE.AND P5, PT, R19, RZ, PT ;  /* 0x000000ff1300720c */ /* 0x010fc60003fa6270 */
[----:B------:R-:W-:Y:S01]  /*1320*/  @!P2 IMAD.IADD R11, R11, 0x1, -R8 ;  /* 0x000000010b0ba824 */ /* 0x000fe200078e0a08 */
[----:B------:R-:W-:Y:S02]  /*1330*/  ISETP.GE.AND P2, PT, R28, RZ, PT ;  /* 0x000000ff1c00720c */ /* 0x000fe40003f46270 */
[----:B------:R-:W-:Y:S01]  /*1340*/  IABS R0, R21 ;  /* 0x0000001500007213 */ /* 0x000fe20000000000 */
[----:B------:R-:W-:Y:S01]  /*1350*/  IMAD.HI.U32 R17, R4, R5, RZ ;  /* 0x0000000504117227 */ /* 0x000fe200078e00ff */
[----:B------:R-:W-:-:S03]  /*1360*/  IABS R6, R3 ;  /* 0x0000000300067213 */ /* 0x000fc60000000000 */
[----:B------:R-:W-:-:S04]  /*1370*/  IMAD.HI.U32 R16, R4, R0, RZ ;  /* 0x0000000004107227 */ /* 0x000fc800078e00ff */
[----:B------:R-:W-:Y:S02]  /*1380*/  IMAD.MOV R17, RZ, RZ, -R17 ;  /* 0x000000ffff117224 */ /* 0x000fe400078e0a11 */
[----:B------:R-:W-:Y:S02]  /*1390*/  IMAD.MOV R16, RZ, RZ, -R16 ;  /* 0x000000ffff107224 */ /* 0x000fe400078e0a10 */
[----:B------:R-:W-:Y:S02]  /*13a0*/  @!P5 IMAD.MOV R13, RZ, RZ, -R13 ;  /* 0x000000ffff0dd224 */ /* 0x000fe400078e0a0d */
[----:B------:R-:W-:Y:S02]  /*13b0*/  @!P2 IMAD.MOV R12, RZ, RZ, -R12 ;  /* 0x000000ffff0ca224 */ /* 0x000fe400078e0a0c */
[----:B------:R-:W-:Y:S01]  /*13c0*/  @!P1 IMAD.MOV R11, RZ, RZ, -R11 ;  /* 0x000000ffff0b9224 */ /* 0x000fe200078e0a0b */
[C---:B------:R-:W-:Y:S01]  /*13d0*/  ISETP.GT.U32.AND P2, PT, R14.reuse, R7, PT ;  /* 0x000000070e00720c */ /* 0x040fe20003f44070 */
[----:B------:R-:W-:-:S02]  /*13e0*/  IMAD R5, R14, R17, R5 ;  /* 0x000000110e057224 */ /* 0x000fc400078e0205 */
[----:B------:R-:W-:Y:S01]  /*13f0*/  IMAD.HI.U32 R18, R4, R6, RZ ;  /* 0x0000000604127227 */ /* 0x000fe200078e00ff */
[----:B------:R-:W-:-:S03]  /*1400*/  SEL R13, R2, R13, !P6 ;  /* 0x0000000d020d7207 */ /* 0x000fc60007000000 */
[----:B------:R-:W-:Y:S01]  /*1410*/  IMAD R0, R14, R16, R0 ;  /* 0x000000100e007224 */ /* 0x000fe200078e0200 */
[C---:B------:R-:W-:Y:S02]  /*1420*/  SEL R16, R2.reuse, R10, !P6 ;  /* 0x0000000a02107207 */ /* 0x040fe40007000000 */
[C---:B------:R-:W-:Y:S01]  /*1430*/  SEL R10, R2.reuse, R12, !P6 ;  /* 0x0000000c020a7207 */ /* 0x040fe20007000000 */
[----:B------:R-:W-:Y:S01]  /*1440*/  IMAD.MOV R18, RZ, RZ, -R18 ;  /* 0x000000ffff127224 */ /* 0x000fe200078e0a12 */
[----:B------:R-:W-:Y:S02]  /*1450*/  SEL R2, R2, R11, !P6 ;  /* 0x0000000b02027207 */ /* 0x000fe40007000000 */
[C---:B------:R-:W-:Y:S01]  /*1460*/  ISETP.GT.U32.AND P6, PT, R14.reuse, R5, PT ;  /* 0x000000050e00720c */ /* 0x040fe20003fc4070 */
[C---:B------:R-:W-:Y:S01]  /*1470*/  IMAD R6, R14.reuse, R18, R6 ;  /* 0x000000120e067224 */ /* 0x040fe200078e0206 */
[----:B------:R-:W-:Y:S01]  /*1480*/  ISETP.GT.U32.AND P5, PT, R14, R15, PT ;  /* 0x0000000f0e00720c */ /* 0x000fe20003fa4070 */
[----:B------:R-:W-:Y:S01]  /*1490*/  @!P2 IMAD.IADD R7, R7, 0x1, -R14 ;  /* 0x000000010707a824 */ /* 0x000fe200078e0a0e */
[----:B------:R-:W-:-:S02]  /*14a0*/  IABS R8, R22 ;  /* 0x0000001600087213 */ /* 0x000fc40000000000 */
[C---:B------:R-:W-:Y:S01]  /*14b0*/  ISETP.GT.U32.AND P1, PT, R14.reuse, R6, PT ;  /* 0x000000060e00720c */ /* 0x040fe20003f24070 */
[----:B------:R-:W-:Y:S04]  /*14c0*/  STL [R1+0x1ac], R16 ;  /* 0x0001ac1001007387 */ /* 0x000fe80000100800 */
[----:B------:R-:W-:Y:S02]  /*14d0*/  STL [R1+0x1a8], R13 ;  /* 0x0001a80d01007387 */ /* 0x000fe40000100800 */
[--C-:B------:R-:W-:Y:S01]  /*14e0*/  @!P6 IMAD.IADD R5, R5, 0x1, -R14.reuse ;  /* 0x000000010505e824 */ /* 0x100fe200078e0a0e */
[----:B------:R-:W-:Y:S01]  /*14f0*/  ISETP.GT.U32.AND P6, PT, R14, R7, PT ;  /* 0x000000070e00720c */ /* 0x000fe20003fc4070 */
[----:B------:R-:W-:Y:S01]  /*1500*/  STL [R1+0x1a4], R10 ;  /* 0x0001a40a01007387 */ /* 0x000fe20000100800 */
[----:B------:R-:W-:-:S03]  /*1510*/  @!P5 IMAD.IADD R15, R15, 0x1, -R14 ;  /* 0x000000010f0fd824 */ /* 0x000fc600078e0a0e */
[----:B------:R0:W-:Y:S01]  /*1520*/  STL [R1+0x1a0], R2 ;  /* 0x0001a00201007387 */ /* 0x0001e20000100800 */
[----:B------:R-:W-:Y:S01]  /*1530*/  ISETP.GT.U32.AND P5, PT, R14, R9, PT ;  /* 0x000000090e00720c */ /* 0x000fe20003fa4070 */
[----:B------:R-:W-:Y:S02]  /*1540*/  @!P1 IMAD.IADD R6, R6, 0x1, -R14 ;  /* 0x0000000106069824 */ /* 0x000fe400078e0a0e */
[----:B0-----:R-:W-:-:S04]  /*1550*/  IMAD.HI.U32 R2, R4, R8, RZ ;  /* 0x0000000804027227 */ /* 0x001fc800078e00ff */
[----:B------:R-:W-:Y:S01]  /*1560*/  IMAD.MOV R2, RZ, RZ, -R2 ;  /* 0x000000ffff027224 */ /* 0x000fe200078e0a02 */
[----:B------:R-:W-:Y:S01]  /*1570*/  ISETP.GE.AND P1, PT, R3, RZ, PT ;  /* 0x000000ff0300720c */ /* 0x000fe20003f26270 */
[----:B------:R-:W-:Y:S02]  /*1580*/  IMAD.MOV.U32 R3, RZ, RZ, R15 ;  /* 0x000000ffff037224 */ /* 0x000fe400078e000f */
[C---:B------:R-:W-:Y:S02]  /*1590*/  IMAD R8, R14.reuse, R2, R8 ;  /* 0x000000020e087224 */ /* 0x040fe400078e0208 */
[--C-:B------:R-:W-:Y:S02]  /*15a0*/  @!P6 IMAD.IADD R7, R7, 0x1, -R14.reuse ;  /* 0x000000010707e824 */ /* 0x100fe400078e0a0e */
[----:B------:R-:W-:Y:S01]  /*15b0*/  @!P0 IMAD.MOV R3, RZ, RZ, -R3 ;  /* 0x000000ffff038224 */ /* 0x000fe200078e0a03 */
[----:B------:R-:W-:Y:S01]  /*15c0*/  ISETP.GT.U32.AND P6, PT, R14, R8, PT ;  /* 0x000000080e00720c */ /* 0x000fe20003fc4070 */
[----:B------:R-:W-:-:S03]  /*15d0*/  @!P5 IMAD.IADD R9, R9, 0x1, -R14 ;  /* 0x000000010909d824 */ /* 0x000fc600078e0a0e */
[----:B------:R0:W-:Y:S01]  /*15e0*/  STL [R1+0x18], R3 ;  /* 0x0000180301007387 */ /* 0x0001e20000100800 */
[----:B------:R-:W-:Y:S01]  /*15f0*/  IABS R28, R26 ;  /* 0x0000001a001c7213 */ /* 0x000fe20000000000 */
[----:B0-----:R-:W-:-:S04]  /*1600*/  IMAD.MOV.U32 R3, RZ, RZ, R9 ;  /* 0x000000ffff037224 */ /* 0x001fc800078e0009 */
[----:B------:R-:W-:-:S03]  /*1610*/  @!P3 IMAD.MOV R3, RZ, RZ, -R3 ;  /* 0x000000ffff03b224 */ /* 0x000fc600078e0a03 */
[----:B------:R-:W-:Y:S01]  /*1620*/  @!P6 IMAD.IADD R8, R8, 0x1, -R14 ;  /* 0x000000010808e824 */ /* 0x000fe200078e0a0e */
[----:B------:R-:W-:Y:S01]  /*1630*/  ISETP.GE.AND P6, PT, R26, RZ, PT ;  /* 0x000000ff1a00720c */ /* 0x000fe20003fc6270 */
[----:B------:R-:W-:Y:S01]  /*1640*/  IMAD.MOV.U32 R26, RZ, RZ, R27 ;  /* 0x000000ffff1a7224 */ /* 0x000fe200078e001b */
[----:B------:R0:W-:Y:S04]  /*1650*/  STL [R1+0x14], R3 ;  /* 0x0000140301007387 */ /* 0x0001e80000100800 */
[----:B------:R-:W3:Y:S01]  /*1660*/  LDL.LU R27, [R1+0xc4] ;  /* 0x0000c400011b7983 */ /* 0x000ee20000300800 */
[----:B------:R-:W-:Y:S02]  /*1670*/  ISETP.GT.U32.AND P4, PT, R14, R0, PT ;  /* 0x000000000e00720c */ /* 0x000fe40003f84070 */
[----:B------:R-:W-:-:S02]  /*1680*/  ISETP.GE.AND P2, PT, R29, RZ, PT ;  /* 0x000000ff1d00720c */ /* 0x000fc40003f46270 */
[----:B------:R-:W-:Y:S01]  /*1690*/  ISETP.GT.U32.AND P5, PT, R14, R6, PT ;  /* 0x000000060e00720c */ /* 0x000fe20003fa4070 */
[----:B0-----:R-:W-:-:S08]  /*16a0*/  IMAD.MOV.U32 R3, RZ, RZ, R7 ;  /* 0x000000ffff037224 */ /* 0x001fd000078e0007 */
[----:B------:R-:W-:Y:S02]  /*16b0*/  @!P4 IMAD.IADD R0, R0, 0x1, -R14 ;  /* 0x000000010000c824 */ /* 0x000fe400078e0a0e */
[----:B------:R-:W-:-:S03]  /*16c0*/  @!P2 IMAD.MOV R3, RZ, RZ, -R3 ;  /* 0x000000ffff03a224 */ /* 0x000fc600078e0a03 */
[----:B------:R-:W-:Y:S02]  /*16d0*/  ISETP.GT.U32.AND P0, PT, R14, R0, PT ;  /* 0x000000000e00720c */ /* 0x000fe40003f04070 */
[----:B------:R-:W-:Y:S01]  /*16e0*/  ISETP.GE.AND P3, PT, R20, RZ, PT ;  /* 0x000000ff1400720c */ /* 0x000fe20003f66270 */
[----:B------:R0:W-:Y:S01]  /*16f0*/  STL [R1+0x10], R3 ;  /* 0x0000100301007387 */ /* 0x0001e20000100800 */
[----:B------:R-:W-:Y:S01]  /*1700*/  ISETP.GT.U32.AND P4, PT, R14, R5, PT ;  /* 0x000000050e00720c */ /* 0x000fe20003f84070 */
[----:B------:R-:W-:Y:S02]  /*1710*/  @!P5 IMAD.IADD R6, R6, 0x1, -R14 ;  /* 0x000000010606d824 */ /* 0x000fe400078e0a0e */
[----:B------:R-:W4:Y:S01]  /*1720*/  LDL.LU R20, [R1+0xc8] ;  /* 0x0000c80001147983 */ /* 0x000f220000300800 */
[----:B------:R-:W-:Y:S02]  /*1730*/  ISETP.GT.U32.AND P2, PT, R14, R8, PT ;  /* 0x000000080e00720c */ /* 0x000fe40003f44070 */
[----:B------:R-:W-:-:S02]  /*1740*/  ISETP.GE.AND P5, PT, R21, RZ, PT ;  /* 0x000000ff1500720c */ /* 0x000fc40003fa6270 */
[----:B------:R-:W4:Y:S01]  /*1750*/  LDL.LU R21, [R1+0xd0] ;  /* 0x0000d00001157983 */ /* 0x000f220000300800 */
[----:B------:R-:W-:Y:S01]  /*1760*/  @!P0 IMAD.IADD R0, R0, 0x1, -R14 ;  /* 0x0000000100008824 */ /* 0x000fe200078e0a0e */
[----:B------:R-:W-:-:S03]  /*1770*/  ISETP.GE.AND P0, PT, R22, RZ, PT ;  /* 0x000000ff1600720c */ /* 0x000fc60003f06270 */
[----:B------:R-:W-:Y:S01]  /*1780*/  @!P4 IMAD.IADD R5, R5, 0x1, -R14 ;  /* 0x000000010505c824 */ /* 0x000fe200078e0a0e */
[----:B------:R-:W4:Y:S01]  /*1790*/  LDL.LU R22, [R1+0xd4] ;  /* 0x0000d40001167983 */ /* 0x000f220000300800 */
[----:B------:R-:W-:Y:S02]  /*17a0*/  IMAD.MOV.U32 R12, RZ, RZ, R6 ;  /* 0x000000ffff0c7224 */ /* 0x000fe400078e0006 */
[----:B------:R-:W-:Y:S02]  /*17b0*/  @!P2 IMAD.IADD R8, R8, 0x1, -R14 ;  /* 0x000000010808a824 */ /* 0x000fe400078e0a0e */
[----:B0-----:R-:W-:Y:S02]  /*17c0*/  IMAD.MOV.U32 R3, RZ, RZ, R5 ;  /* 0x000000ffff037224 */ /* 0x001fe400078e0005 */
[----:B------:R-:W-:Y:S02]  /*17d0*/  IMAD.MOV.U32 R29, RZ, RZ, R8 ;  /* 0x000000ffff1d7224 */ /* 0x000fe400078e0008 */
[----:B------:R-:W-:-:S02]  /*17e0*/  @!P1 IMAD.MOV R12, RZ, RZ, -R12 ;  /* 0x000000ffff0c9224 */ /* 0x000fc400078e0a0c */
[----:B------:R-:W-:Y:S02]  /*17f0*/  @!P3 IMAD.MOV R3, RZ, RZ, -R3 ;  /* 0x000000ffff03b224 */ /* 0x000fe400078e0a03 */
[----:B------:R-:W-:Y:S02]  /*1800*/  @!P5 IMAD.MOV R0, RZ, RZ, -R0 ;  /* 0x000000ffff00d224 */ /* 0x000fe400078e0a00 */
[----:B------:R-:W-:Y:S01]  /*1810*/  @!P0 IMAD.MOV R29, RZ, RZ, -R29 ;  /* 0x000000ffff1d8224 */ /* 0x000fe200078e0a1d */
[----:B------:R0:W-:Y:S04]  /*1820*/  STL [R1+0xc], R12 ;  /* 0x00000c0c01007387 */ /* 0x0001e80000100800 */
[----:B------:R-:W-:Y:S04]  /*1830*/  STL [R1+0x8], R3 ;  /* 0x0000080301007387 */ /* 0x000fe80000100800 */
[----:B------:R1:W-:Y:S04]  /*1840*/  STL [R1+0x4], R0 ;  /* 0x0000040001007387 */ /* 0x0003e80000100800 */
[----:B------:R-:W-:Y:S01]  /*1850*/  STL [R1+0x1cb0], R29 ;  /* 0x001cb01d01007387 */ /* 0x000fe20000100800 */
[----:B--2---:R-:W-:-:S02]  /*1860*/  IABS R9, R23 ;  /* 0x0000001700097213 */ /* 0x004fc40000000000 */
[----:B------:R-:W-:Y:S02]  /*1870*/  ISETP.GE.AND P3, PT, R23, RZ, PT ;  /* 0x000000ff1700720c */ /* 0x000fe40003f66270 */
[----:B------:R-:W2:Y:S01]  /*1880*/  LDL.LU R23, [R1+0xd8] ;  /* 0x0000d80001177983 */ /* 0x000ea20000300800 */
[----:B---3--:R-:W-:Y:S02]  /*1890*/  ISETP.GE.AND P0, PT, R27, RZ, PT ;  /* 0x000000ff1b00720c */ /* 0x008fe40003f06270 */
[----:B0-----:R-:W-:Y:S02]  /*18a0*/  IABS R12, R27 ;  /* 0x0000001b000c7213 */ /* 0x001fe40000000000 */
[----:B------:R-:W3:Y:S01]  /*18b0*/  LDL.LU R27, [R1+0xdc] ;  /* 0x0000dc00011b7983 */ /* 0x000ee20000300800 */
[----:B------:R-:W-:-:S04]  /*18c0*/  IMAD.HI.U32 R2, R4, R28, RZ ;  /* 0x0000001c04027227 */ /* 0x000fc800078e00ff */
[----:B------:R-:W-:Y:S02]  /*18d0*/  IMAD.MOV R2, RZ, RZ, -R2 ;  /* 0x000000ffff027224 */ /* 0x000fe400078e0a02 */
[----:B------:R-:W-:Y:S02]  /*18e0*/  IMAD.MOV.U32 R10, RZ, RZ, R9 ;  /* 0x000000ffff0a7224 */ /* 0x000fe400078e0009 */
[----:B------:R-:W-:Y:S02]  /*18f0*/  IMAD R28, R14, R2, R28 ;  /* 0x000000020e1c7224 */ /* 0x000fe400078e021c */
[----:B------:R-:W-:-:S03]  /*1900*/  IMAD.HI.U32 R2, R4, R10, RZ ;  /* 0x0000000a04027227 */ /* 0x000fc600078e00ff */
[----:B------:R-:W-:Y:S01]  /*1910*/  ISETP.GT.U32.AND P4, PT, R14, R28, PT ;  /* 0x0000001c0e00720c */ /* 0x000fe20003f84070 */
[----:B------:R-:W-:-:S04]  /*1920*/  IMAD.MOV R2, RZ, RZ, -R2 ;  /* 0x000000ffff027224 */ /* 0x000fc800078e0a02 */
[----:B------:R-:W-:-:S08]  /*1930*/  IMAD R2, R14, R2, R10 ;  /* 0x000000020e027224 */ /* 0x000fd000078e020a */
[----:B------:R-:W-:Y:S01]  /*1940*/  @!P4 IMAD.IADD R28, R28, 0x1, -R14 ;  /* 0x000000011c1cc824 */ /* 0x000fe200078e0a0e */
[C---:B------:R-:W-:Y:S02]  /*1950*/  ISETP.GT.U32.AND P4, PT, R14.reuse, R2, PT ;  /* 0x000000020e00720c */ /* 0x040fe40003f84070 */
[----:B------:R-:W-:Y:S02]  /*1960*/  IABS R9, R24 ;  /* 0x0000001800097213 */ /* 0x000fe40000000000 */
[----:B------:R-:W-:Y:S02]  /*1970*/  ISETP.GT.U32.AND P1, PT, R14, R28, PT ;  /* 0x0000001c0e00720c */ /* 0x000fe40003f24070 */
[----:B------:R-:W-:Y:S01]  /*1980*/  IABS R11, R25 ;  /* 0x00000019000b7213 */ /* 0x000fe20000000000 */
[----:B------:R-:W-:-:S04]  /*1990*/  IMAD.HI.U32 R7, R4, R9, RZ ;  /* 0x0000000904077227 */ /* 0x000fc800078e00ff */
[----:B------:R-:W-:Y:S02]  /*19a0*/  IMAD.MOV.U32 R10, RZ, RZ, R11 ;  /* 0x000000ffff0a7224 */ /* 0x000fe400078e000b */
[----:B------:R-:W-:Y:S02]  /*19b0*/  @!P4 IMAD.IADD R2, R2, 0x1, -R14 ;  /* 0x000000010202c824 */ /* 0x000fe400078e0a0e */
[----:B------:R-:W-:Y:S02]  /*19c0*/  IMAD.MOV R7, RZ, RZ, -R7 ;  /* 0x000000ffff077224 */ /* 0x000fe400078e0a07 */
[----:B------:R-:W-:Y:S01]  /*19d0*/  IMAD.HI.U32 R6, R4, R10, RZ ;  /* 0x0000000a04067227 */ /* 0x000fe200078e00ff */
[C---:B------:R-:W-:Y:S02]  /*19e0*/  ISETP.GT.U32.AND P4, PT, R14.reuse, R2, PT ;  /* 0x000000020e00720c */ /* 0x040fe40003f84070 */
[----:B------:R-:W-:Y:S01]  /*19f0*/  IABS R11, R26 ;  /* 0x0000001a000b7213 */ /* 0x000fe20000000000 */
[----:B------:R-:W-:-:S02]  /*1a00*/  IMAD R9, R14, R7, R9 ;  /* 0x000000070e097224 */ /* 0x000fc400078e0209 */
[----:B------:R-:W-:Y:S02]  /*1a10*/  @!P1 IMAD.IADD R28, R28, 0x1, -R14 ;  /* 0x000000011c1c9824 */ /* 0x000fe400078e0a0e */
[----:B------:R-:W-:Y:S02]  /*1a20*/  IMAD.MOV R6, RZ, RZ, -R6 ;  /* 0x000000ffff067224 */ /* 0x000fe400078e0a06 */
[----:B------:R-:W-:Y:S01]  /*1a30*/  @!P6 IMAD.MOV R28, RZ, RZ, -R28 ;  /* 0x000000ffff1ce224 */ /* 0x000fe200078e0a1c */
[C---:B------:R-:W-:Y:S01]  /*1a40*/  ISETP.GT.U32.AND P6, PT, R14.reuse, R9, PT ;  /* 0x000000090e00720c */ /* 0x040fe20003fc4070 */
[----:B------:R-:W-:Y:S02]  /*1a50*/  IMAD R10, R14, R6, R10 ;  /* 0x000000060e0a7224 */ /* 0x000fe400078e020a */
[----:B-1----:R-:W-:-:S04]  /*1a60*/  IMAD.HI.U32 R0, R4, R11, RZ ;  /* 0x0000000b04007227 */ /* 0x002fc800078e00ff */
[----:B------:R-:W-:Y:S02]  /*1a70*/  IMAD.MOV R0, RZ, RZ, -R0 ;  /* 0x000000ffff007224 */ /* 0x000fe400078e0a00 */
[--C-:B------:R-:W-:Y:S01]  /*1a80*/  @!P4 IMAD.IADD R2, R2, 0x1, -R14.reuse ;  /* 0x000000010202c824 */ /* 0x100fe200078e0a0e */
[C---:B------:R-:W-:Y:S01]  /*1a90*/  ISETP.GT.U32.AND P4, PT, R14.reuse, R10, PT ;  /* 0x0000000a0e00720c */ /* 0x040fe20003f84070 */
[----:B------:R-:W-:Y:S02]  /*1aa0*/  IMAD R11, R14, R0, R11 ;  /* 0x000000000e0b7224 */ /* 0x000fe400078e020b */
[----:B------:R-:W-:-:S03]  /*1ab0*/  @!P6 IMAD.IADD R9, R9, 0x1, -R14 ;  /* 0x000000010909e824 */ /* 0x000fc600078e0a0e */
[----:B------:R-:W-:Y:S02]  /*1ac0*/  ISETP.GT.U32.AND P6, PT, R14, R11, PT ;  /* 0x0000000b0e00720c */ /* 0x000fe40003fc4070 */
[----:B----4-:R-:W-:Y:S01]  /*1ad0*/  IABS R13, R20 ;  /* 0x00000014000d7213 */ /* 0x010fe20000000000 */
[----:B------:R-:W-:-:S04]  /*1ae0*/  IMAD.HI.U32 R7, R4, R12, RZ ;  /* 0x0000000c04077227 */ /* 0x000fc800078e00ff */
[--C-:B------:R-:W-:Y:S01]  /*1af0*/  @!P4 IMAD.IADD R10, R10, 0x1, -R14.reuse ;  /* 0x000000010a0ac824 */ /* 0x100fe200078e0a0e */
[----:B------:R-:W-:Y:S01]  /*1b00*/  ISETP.GT.U32.AND P4, PT, R14, R9, PT ;  /* 0x000000090e00720c */ /* 0x000fe20003f84070 */
[----:B------:R-:W-:Y:S01]  /*1b10*/  IMAD.HI.U32 R6, R4, R13, RZ ;  /* 0x0000000d04067227 */ /* 0x000fe200078e00ff */
[----:B------:R-:W-:Y:S02]  /*1b20*/  ISETP.GE.AND P5, PT, R24, RZ, PT ;  /* 0x000000ff1800720c */ /* 0x000fe40003fa6270 */
[----:B------:R-:W-:Y:S01]  /*1b30*/  IABS R16, R21 ;  /* 0x0000001500107213 */ /* 0x000fe20000000000 */
[----:B------:R-:W-:Y:S01]  /*1b40*/  IMAD.MOV R7, RZ, RZ, -R7 ;  /* 0x000000ffff077224 */ /* 0x000fe200078e0a07 */
[----:B------:R-:W4:Y:S01]  /*1b50*/  LDL.LU R24, [R1+0xe0] ;  /* 0x0000e00001187983 */ /* 0x000f220000300800 */
[----:B------:R-:W-:Y:S01]  /*1b60*/  @!P6 IMAD.IADD R11, R11, 0x1, -R14 ;  /* 0x000000010b0be824 */ /* 0x000fe200078e0a0e */
[----:B------:R-:W-:Y:S01]  /*1b70*/  ISETP.GT.U32.AND P6, PT, R14, R10, PT ;  /* 0x0000000a0e00720c */ /* 0x000fe20003fc4070 */
[----:B------:R-:W-:-:S04]  /*1b80*/  IMAD.HI.U32 R5, R4, R16, RZ ;  /* 0x0000001004057227 */ /* 0x000fc800078e00ff */
[----:B------:R-:W-:Y:S02]  /*1b90*/  IMAD.MOV R6, RZ, RZ, -R6 ;  /* 0x000000ffff067224 */ /* 0x000fe400078e0a06 */
[C---:B------:R-:W-:Y:S02]  /*1ba0*/  IMAD R12, R14.reuse, R7, R12 ;  /* 0x000000070e0c7224 */ /* 0x040fe400078e020c */
[----:B------:R-:W-:Y:S02]  /*1bb0*/  IMAD.MOV R5, RZ, RZ, -R5 ;  /* 0x000000ffff057224 */ /* 0x000fe400078e0a05 */
[C---:B------:R-:W-:Y:S02]  /*1bc0*/  IMAD R13, R14.reuse, R6, R13 ;  /* 0x000000060e0d7224 */ /* 0x040fe400078e020d */
[----:B------:R-:W-:Y:S01]  /*1bd0*/  @!P4 IMAD.IADD R9, R9, 0x1, -R14 ;  /* 0x000000010909c824 */ /* 0x000fe200078e0a0e */
[C---:B------:R-:W-:Y:S01]  /*1be0*/  ISETP.GT.U32.AND P4, PT, R14.reuse, R12, PT ;  /* 0x0000000c0e00720c */ /* 0x040fe20003f84070 */
[----:B------:R-:W-:-:S02]  /*1bf0*/  IMAD R16, R14, R5, R16 ;  /* 0x000000050e107224 */ /* 0x000fc400078e0210 */
[----:B------:R-:W-:Y:S01]  /*1c00*/  @!P5 IMAD.MOV R9, RZ, RZ, -R9 ;  /* 0x000000ffff09d224 */ /* 0x000fe200078e0a09 */
[----:B------:R-:W-:Y:S01]  /*1c10*/  ISETP.GT.U32.AND P5, PT, R14, R13, PT ;  /* 0x0000000d0e00720c */ /* 0x000fe20003fa4070 */
[----:B------:R-:W-:Y:S01]  /*1c20*/  @!P6 IMAD.IADD R10, R10, 0x1, -R14 ;  /* 0x000000010a0ae824 */ /* 0x000fe200078e0a0e */
[----:B------:R-:W-:Y:S02]  /*1c30*/  IABS R17, R22 ;  /* 0x0000001600117213 */ /* 0x000fe40000000000 */
[----:B------:R-:W-:-:S03]  /*1c40*/  ISETP.GT.U32.AND P6, PT, R14, R16, PT ;  /* 0x000000100e00720c */ /* 0x000fc60003fc4070 */
[----:B------:R-:W-:Y:S01]  /*1c50*/  IMAD.HI.U32 R0, R4, R17, RZ ;  /* 0x0000001104007227 */ /* 0x000fe200078e00ff */
[----:B------:R-:W-:Y:S02]  /*1c60*/  ISETP.GE.AND P2, PT, R25, RZ, PT ;  /* 0x000000ff1900720c */ /* 0x000fe40003f46270 */
[----:B------:R-:W4:Y:S01]  /*1c70*/  LDL.LU R25, [R1+0xe4] ;  /* 0x0000e40001197983 */ /* 0x000f220000300800 */
[----:B------:R-:W-:Y:S02]  /*1c80*/  IMAD.MOV R0, RZ, RZ, -R0 ;  /* 0x000000ffff007224 */ /* 0x000fe400078e0a00 */
[--C-:B------:R-:W-:Y:S02]  /*1c90*/  @!P4 IMAD.IADD R12, R12, 0x1, -R14.reuse ;  /* 0x000000010c0cc824 */ /* 0x100fe400078e0a0e */
[----:B------:R-:W-:Y:S02]  /*1ca0*/  @!P5 IMAD.IADD R13, R13, 0x1, -R14 ;  /* 0x000000010d0dd824 */ /* 0x000fe400078e0a0e */
[C---:B------:R-:W-:Y:S01]  /*1cb0*/  IMAD R17, R14.reuse, R0, R17 ;  /* 0x000000000e117224 */ /* 0x040fe200078e0211 */
[----:B------:R-:W-:Y:S01]  /*1cc0*/  ISETP.GT.U32.AND P5, PT, R14, R12, PT ;  /* 0x0000000c0e00720c */ /* 0x000fe20003fa4070 */
[----:B------:R-:W-:Y:S01]  /*1cd0*/  IMAD.MOV.U32 R8, RZ, RZ, R2 ;  /* 0x000000ffff087224 */ /* 0x000fe200078e0002 */
[----:B------:R-:W-:Y:S01]  /*1ce0*/  ISETP.GE.AND P1, PT, R26, RZ, PT ;  /* 0x000000ff1a00720c */ /* 0x000fe20003f26270 */
[----:B------:R-:W-:Y:S01]  /*1cf0*/  @!P6 IMAD.IADD R16, R16, 0x1, -R14 ;  /* 0x000000011010e824 */ /* 0x000fe200078e0a0e */
[C---:B------:R-:W-:Y:S01]  /*1d00*/  ISETP.GT.U32.AND P6, PT, R14.reuse, R13, PT ;  /* 0x0000000d0e00720c */ /* 0x040fe20003fc4070 */
[----:B------:R-:W4:Y:S01]  /*1d10*/  LDL.LU R26, [R1+0xe8] ;  /* 0x0000e800011a7983 */ /* 0x000f220000300800 */
[----:B------:R-:W-:Y:S01]  /*1d20*/  @!P3 IMAD.MOV R8, RZ, RZ, -R8 ;  /* 0x000000ffff08b224 */ /* 0x000fe200078e0a08 */
[C---:B------:R-:W-:Y:S01]  /*1d30*/  ISETP.GT.U32.AND P3, PT, R14.reuse, R11, PT ;  /* 0x0000000b0e00720c */ /* 0x040fe20003f64070 */
[----:B------:R-:W-:Y:S01]  /*1d40*/  @!P2 IMAD.MOV R10, RZ, RZ, -R10 ;  /* 0x000000ffff0aa224 */ /* 0x000fe200078e0a0a */
[----:B------:R-:W-:-:S02]  /*1d50*/  ISETP.GT.U32.AND P2, PT, R14, R16, PT ;  /* 0x000000100e00720c */ /* 0x000fc40003f44070 */
[----:B------:R-:W-:Y:S02]  /*1d60*/  ISETP.GE.AND P4, PT, R20, RZ, PT ;  /* 0x000000ff1400720c */ /* 0x000fe40003f86270 */
[----:B------:R-:W-:-:S04]  /*1d70*/  @!P5 IMAD.IADD R12, R12, 0x1, -R14 ;  /* 0x000000010c0cd824 */ /* 0x000fc800078e0a0e */
[--C-:B------:R-:W-:Y:S01]  /*1d80*/  @!P6 IMAD.IADD R13, R13, 0x1, -R14.reuse ;  /* 0x000000010d0de824 */ /* 0x100fe200078e0a0e */
[----:B------:R-:W-:Y:S02]  /*1d90*/  ISETP.GE.AND P6, PT, R21, RZ, PT ;  /* 0x000000ff1500720c */ /* 0x000fe40003fc6270 */
[--C-:B------:R-:W-:Y:S01]  /*1da0*/  @!P3 IMAD.IADD R11, R11, 0x1, -R14.reuse ;  /* 0x000000010b0bb824 */ /* 0x100fe200078e0a0e */
[----:B------:R-:W-:Y:S01]  /*1db0*/  STL [R1+0x1cb4], R28 ;  /* 0x001cb41c01007387 */ /* 0x000fe20000100800 */
[----:B------:R-:W-:Y:S02]  /*1dc0*/  @!P2 IMAD.IADD R16, R16, 0x1, -R14 ;  /* 0x000000011010a824 */ /* 0x000fe400078e0a0e */
[----:B------:R-:W-:Y:S01]  /*1dd0*/  @!P1 IMAD.MOV R11, RZ, RZ, -R11 ;  /* 0x000000ffff0b9224 */ /* 0x000fe200078e0a0b */
[----:B------:R-:W-:Y:S01]  /*1de0*/  STL [R1+0x1cb8], R8 ;  /* 0x001cb80801007387 */ /* 0x000fe20000100800 */
[----:B------:R-:W-:Y:S02]  /*1df0*/  @!P0 IMAD.MOV R12, RZ, RZ, -R12 ;  /* 0x000000ffff0c8224 */ /* 0x000fe400078e0a0c */
[----:B------:R-:W-:Y:S01]  /*1e00*/  @!P4 IMAD.MOV R13, RZ, RZ, -R13 ;  /* 0x000000ffff0dc224 */ /* 0x000fe200078e0a0d */
[----:B------:R-:W-:Y:S01]  /*1e10*/  STL [R1+0x1cc0], R9 ;  /* 0x001cc00901007387 */ /* 0x000fe20000100800 */
[----:B--2---:R-:W-:-:S05]  /*1e20*/  IABS R5, R23 ;  /* 0x0000001700057213 */ /* 0x004fca0000000000 */
[----:B------:R-:W-:Y:S01]  /*1e30*/  IMAD.MOV.U32 R0, RZ, RZ, R5 ;  /* 0x000000ffff007224 */ /* 0x000fe200078e0005 */
[----:B------:R-:W-:Y:S01]  /*1e40*/  STL [R1+0x1cc4], R10 ;  /* 0x001cc40a01007387 */ /* 0x000fe20000100800 */
[----:B------:R-:W-:-:S03]  /*1e50*/  @!P6 IMAD.MOV R16, RZ, RZ, -R16 ;  /* 0x000000ffff10e224 */ /* 0x000fc600078e0a10 */
[----:B------:R-:W-:Y:S01]  /*1e60*/  STL [R1+0x1cc8], R11 ;  /* 0x001cc80b01007387 */ /* 0x000fe20000100800 */
[----:B------:R-:W-:-:S04]  /*1e70*/  IMAD.HI.U32 R6, R4, R0, RZ ;  /* 0x0000000004067227 */ /* 0x000fc800078e00ff */
[----:B------:R-:W-:-:S04]  /*1e80*/  IMAD.MOV R6, RZ, RZ, -R6 ;  /* 0x000000ffff067224 */ /* 0x000fc800078e0a06 */
[----:B------:R-:W-:-:S05]  /*1e90*/  IMAD R0, R14, R6, R0 ;  /* 0x000000060e007224 */ /* 0x000fca00078e0200 */
[----:B------:R-:W-:Y:S02]  /*1ea0*/  ISETP.GT.U32.AND P1, PT, R14, R0, PT ;  /* 0x000000000e00720c */ /* 0x000fe40003f24070 */
[----:B---3--:R-:W-:-:S05]  /*1eb0*/  IABS R18, R27 ;  /* 0x0000001b00127213 */ /* 0x008fca0000000000 */
[----:B------:R-:W-:-:S04]  /*1ec0*/  IMAD.HI.U32 R5, R4, R18, RZ ;  /* 0x0000001204057227 */ /* 0x000fc800078e00ff */
[----:B------:R-:W-:-:S04]  /*1ed0*/  IMAD.MOV R5, RZ, RZ, -R5 ;  /* 0x000000ffff057224 */ /* 0x000fc800078e0a05 */
[----:B------:R-:W-:-:S05]  /*1ee0*/  IMAD R18, R14, R5, R18 ;  /* 0x000000050e127224 */ /* 0x000fca00078e0212 */
[----:B------:R-:W-:-:S13]  /*1ef0*/  ISETP.GT.U32.AND P5, PT, R14, R18, PT ;  /* 0x000000120e00720c */ /* 0x000fda0003fa4070 */
[--C-:B------:R-:W-:Y:S01]  /*1f00*/  @!P5 IMAD.IADD R18, R18, 0x1, -R14.reuse ;  /* 0x000000011212d824 */ /* 0x100fe200078e0a0e */
[----:B------:R-:W-:Y:S02]  /*1f10*/  ISETP.GE.AND P5, PT, R27, RZ, PT ;  /* 0x000000ff1b00720c */ /* 0x000fe40003fa6270 */
[----:B------:R-:W2:Y:S04]  /*1f20*/  LDL.LU R27, [R1+0xec] ;  /* 0x0000ec00011b7983 */ /* 0x000ea80000300800 */
[----:B------:R0:W-:Y:S04]  /*1f30*/  STL [R1+0x1ccc], R12 ;  /* 0x001ccc0c01007387 */ /* 0x0001e80000100800 */
[----:B0-----:R-:W3:Y:S04]  /*1f40*/  LDL.LU R12, [R1+0xf8] ;  /* 0x0000f800010c7983 */ /* 0x001ee80000300800 */
[----:B------:R0:W-:Y:S04]  /*1f50*/  STL [R1+0x1cd0], R13 ;  /* 0x001cd00d01007387 */ /* 0x0001e80000100800 */
[----:B0-----:R-:W3:Y:S04]  /*1f60*/  LDL.LU R13, [R1+0xf4] ;  /* 0x0000f400010d7983 */ /* 0x001ee80000300800 */
[----:B------:R0:W-:Y:S04]  /*1f70*/  STL [R1+0x1cd4], R16 ;  /* 0x001cd41001007387 */ /* 0x0001e80000100800 */
[----:B0-----:R-:W3:Y:S04]  /*1f80*/  LDL.LU R16, [R1+0xf0] ;  /* 0x0000f00001107983 */ /* 0x001ee80000300800 */
[----:B------:R-:W3:Y:S01]  /*1f90*/  LDL.LU R11, [R1+0xfc] ;  /* 0x0000fc00010b7983 */ /* 0x000ee20000300800 */
[----:B------:R-:W-:-:S03]  /*1fa0*/  @!P1 IMAD.IADD R0, R0, 0x1, -R14 ;  /* 0x0000000100009824 */ /* 0x000fc600078e0a0e */
[----:B------:R-:W3:Y:S02]  /*1fb0*/  LDL.LU R28, [R1+0x100] ;  /* 0x00010000011c7983 */ /* 0x000ee40000300800 */
[----:B------:R-:W-:Y:S02]  /*1fc0*/  ISETP.GT.U32.AND P0, PT, R14, R0, PT ;  /* 0x000000000e00720c */ /* 0x000fe40003f04070 */
[----:B------:R-:W3:Y:S01]  /*1fd0*/  LDL.LU R29, [R1+0x104] ;  /* 0x00010400011d7983 */ /* 0x000ee20000300800 */
[----:B------:R-:W-:-:S03]  /*1fe0*/  ISETP.GE.AND P1, PT, R23, RZ, PT ;  /* 0x000000ff1700720c */ /* 0x000fc60003f26270 */
[----:B------:R-:W3:Y:S04]  /*1ff0*/  LDL.LU R10, [R1+0x108] ;  /* 0x00010800010a7983 */ /* 0x000ee80000300800 */
[----:B------:R-:W3:Y:S03]  /*2000*/  LDL.LU R9, [R1+0x10c] ;  /* 0x00010c0001097983 */ /* 0x000ee60000300800 */
[----:B------:R-:W-:Y:S01]  /*2010*/  @!P0 IMAD.IADD R0, R0, 0x1, -R14 ;  /* 0x0000000100008824 */ /* 0x000fe200078e0a0e */
[----:B------:R-:W3:Y:S03]  /*2020*/  LDL.LU R8, [R1+0x110] ;  /* 0x0001100001087983 */ /* 0x000ee60000300800 */
[----:B------:R-:W-:-:S04]  /*2030*/  IMAD.MOV.U32 R3, RZ, RZ, R0 ;  /* 0x000000ffff037224 */ /* 0x000fc800078e0000 */
[----:B------:R-:W-:-:S05]  /*2040*/  @!P1 IMAD.MOV R3, RZ, RZ, -R3 ;  /* 0x000000ffff039224 */ /* 0x000fca00078e0a03 */
[----:B------:R0:W-:Y:S04]  /*2050*/  STL [R1+0x1c], R3 ;  /* 0x00001c0301007387 */ /* 0x0001e80000100800 */
[----:B0-----:R-:W3:Y:S01]  /*2060*/  LDL R3, [R1+0x9d0] ;  /* 0x0009d00001037983 */ /* 0x001ee20000100800 */
[----:B----4-:R-:W-:-:S05]  /*2070*/  IABS R19, R24 ;  /* 0x0000001800137213 */ /* 0x010fca0000000000 */
[----:B------:R-:W-:-:S04]  /*2080*/  IMAD.HI.U32 R2, R4, R19, RZ ;  /* 0x0000001304027227 */ /* 0x000fc800078e00ff */
[----:B------:R-:W-:-:S04]  /*2090*/  IMAD.MOV R2, RZ, RZ, -R2 ;  /* 0x000000ffff027224 */ /* 0x000fc800078e0a02 */
[----:B------:R-:W-:-:S05]  /*20a0*/  IMAD R19, R14, R2, R19 ;  /* 0x000000020e137224 */ /* 0x000fca00078e0213 */
[C---:B------:R-:W-:Y:S02]  /*20b0*/  ISETP.GT.U32.AND P2, PT, R14.reuse, R19, PT ;  /* 0x000000130e00720c */ /* 0x040fe40003f44070 */
[----:B------:R-:W-:Y:S02]  /*20c0*/  ISETP.GT.U32.AND P3, PT, R14, R17, PT ;  /* 0x000000110e00720c */ /* 0x000fe40003f64070 */
[----:B------:R-:W-:Y:S02]  /*20d0*/  IABS R20, R25 ;  /* 0x0000001900147213 */ /* 0x000fe40000000000 */
[----:B------:R-:W-:-:S03]  /*20e0*/  IABS R21, R26 ;  /* 0x0000001a00157213 */ /* 0x000fc60000000000 */
[----:B------:R-:W-:-:S04]  /*20f0*/  IMAD.HI.U32 R5, R4, R20, RZ ;  /* 0x0000001404057227 */ /* 0x000fc800078e00ff */
[----:B------:R-:W-:Y:S01]  /*2100*/  @!P2 IMAD.IADD R19, R19, 0x1, -R14 ;  /* 0x000000011313a824 */ /* 0x000fe200078e0a0e */
[----:B------:R-:W-:Y:S01]  /*2110*/  ISETP.GT.U32.AND P2, PT, R14, R18, PT ;  /* 0x000000120e00720c */ /* 0x000fe20003f44070 */
[----:B------:R-:W-:-:S04]  /*2120*/  IMAD.HI.U32 R2, R4, R21, RZ ;  /* 0x0000001504027227 */ /* 0x000fc800078e00ff */
[----:B------:R-:W-:Y:S02]  /*2130*/  IMAD.MOV R5, RZ, RZ, -R5 ;  /* 0x000000ffff057224 */ /* 0x000fe400078e0a05 */
[----:B------:R-:W-:Y:S02]  /*2140*/  @!P3 IMAD.IADD R17, R17, 0x1, -R14 ;  /* 0x000000011111b824 */ /* 0x000fe400078e0a0e */
[----:B------:R-:W-:Y:S02]  /*2150*/  IMAD.MOV R2, RZ, RZ, -R2 ;  /* 0x000000ffff027224 */ /* 0x000fe400078e0a02 */
[C---:B------:R-:W-:Y:S01]  /*2160*/  IMAD R20, R14.reuse, R5, R20 ;  /* 0x000000050e147224 */ /* 0x040fe200078e0214 */
[C---:B------:R-:W-:Y:S01]  /*2170*/  ISETP.GT.U32.AND P3, PT, R14.reuse, R17, PT ;  /* 0x000000110e00720c */ /* 0x040fe20003f64070 */
[----:B------:R-:W-:-:S03]  /*2180*/  IMAD R21, R14, R2, R21 ;  /* 0x000000020e157224 */ /* 0x000fc600078e0215 */
[----:B------:R-:W-:Y:S01]  /*2190*/  ISETP.GT.U32.AND P6, PT, R14, R20, PT ;  /* 0x000000140e00720c */ /* 0x000fe20003fc4070 */
[----:B------:R-:W-:Y:S01]  /*21a0*/  @!P2 IMAD.IADD R18, R18, 0x1, -R14 ;  /* 0x000000011212a824 */ /* 0x000fe200078e0a0e */
[----:B------:R-:W-:-:S07]  /*21b0*/  ISETP.GT.U32.AND P2, PT, R14, R21, PT ;  /* 0x000000150e00720c */ /* 0x000fce0003f44070 */
[----:B------:R-:W-:Y:S01]  /*21c0*/  @!P3 IMAD.IADD R17, R17, 0x1, -R14 ;  /* 0x000000011111b824 */ /* 0x000fe200078e0a0e */
[----:B------:R-:W-:-:S03]  /*21d0*/  ISETP.GE.AND P3, PT, R22, RZ, PT ;  /* 0x000000ff1600720c */ /* 0x000fc60003f66270 */
[--C-:B------:R-:W-:Y:S02]  /*21e0*/  @!P6 IMAD.IADD R20, R20, 0x1, -R14.reuse ;  /* 0x000000011414e824 */ /* 0x100fe400078e0a0e */
[----:B------:R-:W-:-:S03]  /*21f0*/  @!P2 IMAD.IADD R21, R21, 0x1, -R14 ;  /* 0x000000011515a824 */ /* 0x000fc600078e0a0e */
[C---:B------:R-:W-:Y:S02]  /*2200*/  ISETP.GT.U32.AND P1, PT, R14.reuse, R20, PT ;  /* 0x000000140e00720c */ /* 0x040fe40003f24070 */
[----:B------:R-:W-:-:S03]  /*2210*/  ISETP.GT.U32.AND P2, PT, R14, R21, PT ;  /* 0x000000150e00720c */ /* 0x000fc60003f44070 */
[----:B------:R-:W-:Y:S01]  /*2220*/  @!P3 IMAD.MOV R17, RZ, RZ, -R17 ;  /* 0x000000ffff11b224 */ /* 0x000fe200078e0a11 */
[----:B------:R-:W-:Y:S02]  /*2230*/  ISETP.GE.AND P3, PT, R24, RZ, PT ;  /* 0x000000ff1800720c */ /* 0x000fe40003f66270 */
[----:B------:R-:W-:-:S05]  /*2240*/  ISETP.GE.AND P0, PT, R25, RZ, PT ;  /* 0x000000ff1900720c */ /* 0x000fca0003f06270 */
[--C-:B------:R-:W-:Y:S02]  /*2250*/  @!P1 IMAD.IADD R20, R20, 0x1, -R14.reuse ;  /* 0x0000000114149824 */ /* 0x100fe400078e0a0e */
[----:B------:R-:W-:Y:S01]  /*2260*/  @!P2 IMAD.IADD R21, R21, 0x1, -R14 ;  /* 0x000000011515a824 */ /* 0x000fe200078e0a0e */
[----:B------:R-:W-:-:S13]  /*2270*/  ISETP.GT.U32.AND P4, PT, R14, R19, PT ;  /* 0x000000130e00720c */ /* 0x000fda0003f84070 */
[----:B------:R-:W-:Y:S01]  /*2280*/  @!P4 IMAD.IADD R19, R19, 0x1, -R14 ;  /* 0x000000011313c824 */ /* 0x000fe200078e0a0e */
[----:B------:R-:W-:Y:S01]  /*2290*/  ISETP.GE.AND P4, PT, R26, RZ, PT ;  /* 0x000000ff1a00720c */ /* 0x000fe20003f86270 */
[----:B------:R-:W-:Y:S02]  /*22a0*/  @!P5 IMAD.MOV R18, RZ, RZ, -R18 ;  /* 0x000000ffff12d224 */ /* 0x000fe400078e0a12 */
[----:B------:R-:W-:Y:S01]  /*22b0*/  @!P0 IMAD.MOV R20, RZ, RZ, -R20 ;  /* 0x000000ffff148224 */ /* 0x000fe200078e0a14 */
[----:B--2---:R-:W-:-:S05]  /*22c0*/  IABS R22, R27 ;  /* 0x0000001b00167213 */ /* 0x004fca0000000000 */
[----:B------:R-:W-:-:S04]  /*22d0*/  IMAD.HI.U32 R2, R4, R22, RZ ;  /* 0x0000001604027227 */ /* 0x000fc800078e00ff */
[----:B------:R-:W-:-:S04]  /*22e0*/  IMAD.MOV R2, RZ, RZ, -R2 ;  /* 0x000000ffff027224 */ /* 0x000fc800078e0a02 */
[----:B------:R-:W-:Y:S01]  /*22f0*/  IMAD R22, R14, R2, R22 ;  /* 0x000000020e167224 */ /* 0x000fe200078e0216 */
[----:B---3--:R-:W-:-:S04]  /*2300*/  IABS R25, R12 ;  /* 0x0000000c00197213 */ /* 0x008fc80000000000 */
[----:B------:R-:W-:Y:S02]  /*2310*/  ISETP.GT.U32.AND P1, PT, R14, R22, PT ;  /* 0x000000160e00720c */ /* 0x000fe40003f24070 */
[----:B------:R-:W-:Y:S02]  /*2320*/  IABS R24, R13 ;  /* 0x0000000d00187213 */ /* 0x000fe40000000000 */
[----:B------:R-:W-:-:S05]  /*2330*/  IABS R23, R16 ;  /* 0x0000001000177213 */ /* 0x000fca0000000000 */
[----:B------:R-:W-:-:S04]  /*2340*/  IMAD.HI.U32 R0, R4, R23, RZ ;  /* 0x0000001704007227 */ /* 0x000fc800078e00ff */
[----:B------:R-:W-:Y:S02]  /*2350*/  IMAD.MOV R0, RZ, RZ, -R0 ;  /* 0x000000ffff007224 */ /* 0x000fe400078e0a00 */
[----:B------:R-:W-:-:S04]  /*2360*/  IMAD.HI.U32 R2, R4, R24, RZ ;  /* 0x0000001804027227 */ /* 0x000fc800078e00ff */
[----:B------:R-:W-:Y:S02]  /*2370*/  IMAD R23, R14, R0, R23 ;  /* 0x000000000e177224 */ /* 0x000fe400078e0217 */
[----:B------:R-:W-:-:S03]  /*2380*/  IMAD.HI.U32 R0, R4, R25, RZ ;  /* 0x0000001904007227 */ /* 0x000fc600078e00ff */
[C---:B------:R-:W-:Y:S01]  /*2390*/  ISETP.GT.U32.AND P2, PT, R14.reuse, R23, PT ;  /* 0x000000170e00720c */ /* 0x040fe20003f44070 */
[----:B------:R-:W-:Y:S02]  /*23a0*/  IMAD.MOV R2, RZ, RZ, -R2 ;  /* 0x000000ffff027224 */ /* 0x000fe400078e0a02 */
[----:B------:R-:W-:Y:S02]  /*23b0*/  IMAD.MOV R0, RZ, RZ, -R0 ;  /* 0x000000ffff007224 */ /* 0x000fe400078e0a00 */
[C---:B------:R-:W-:Y:S02]  /*23c0*/  IMAD R24, R14.reuse, R2, R24 ;  /* 0x000000020e187224 */ /* 0x040fe400078e0218 */
[----:B------:R-:W-:Y:S02]  /*23d0*/  IMAD R25, R14, R0, R25 ;  /* 0x000000000e197224 */ /* 0x000fe400078e0219 */
[----:B------:R-:W-:Y:S01]  /*23e0*/  @!P1 IMAD.IADD R22, R22, 0x1, -R14 ;  /* 0x0000000116169824 */ /* 0x000fe200078e0a0e */
[----:B------:R-:W-:-:S03]  /*23f0*/  ISETP.GT.U32.AND P1, PT, R14, R24, PT ;  /* 0x000000180e00720c */ /* 0x000fc60003f24070 */
[----:B------:R-:W-:Y:S01]  /*2400*/  @!P2 IMAD.IADD R23, R23, 0x1, -R14 ;  /* 0x000000011717a824 */ /* 0x000fe200078e0a0e */
[----:B------:R-:W-:Y:S02]  /*2410*/  ISETP.GT.U32.AND P2, PT, R14, R25, PT ;  /* 0x000000190e00720c */ /* 0x000fe40003f44070 */
[----:B------:R-:W-:Y:S02]  /*2420*/  IABS R26, R11 ;  /* 0x0000000b001a7213 */ /* 0x000fe40000000000 */
[----:B------:R-:W-:Y:S02]  /*2430*/  ISETP.GE.AND P6, PT, R27, RZ, PT ;  /* 0x000000ff1b00720c */ /* 0x000fe40003fc6270 */
[----:B------:R-:W-:Y:S01]  /*2440*/  IABS R27, R28 ;  /* 0x0000001c001b7213 */ /* 0x000fe20000000000 */
[----:B------:R-:W-:-:S04]  /*2450*/  IMAD.HI.U32 R15, R4, R26, RZ ;  /* 0x0000001a040f7227 */ /* 0x000fc800078e00ff */
[--C-:B------:R-:W-:Y:S01]  /*2460*/  @!P1 IMAD.IADD R24, R24, 0x1, -R14.reuse ;  /* 0x0000000118189824 */ /* 0x100fe200078e0a0e */
[C---:B------:R-:W-:Y:S01]  /*2470*/  ISETP.GT.U32.AND P1, PT, R14.reuse, R22, PT ;  /* 0x000000160e00720c */ /* 0x040fe20003f24070 */
[----:B------:R-:W-:Y:S01]  /*2480*/  @!P2 IMAD.IADD R25, R25, 0x1, -R14 ;  /* 0x000000011919a824 */ /* 0x000fe200078e0a0e */
[----:B------:R-:W-:Y:S01]  /*2490*/  ISETP.GT.U32.AND P2, PT, R14, R23, PT ;  /* 0x000000170e00720c */ /* 0x000fe20003f44070 */
[----:B------:R-:W-:-:S04]  /*24a0*/  IMAD.HI.U32 R5, R4, R27, RZ ;  /* 0x0000001b04057227 */ /* 0x000fc800078e00ff */
[----:B------:R-:W-:Y:S02]  /*24b0*/  IMAD.MOV R15, RZ, RZ, -R15 ;  /* 0x000000ffff0f7224 */ /* 0x000fe400078e0a0f */
[----:B------:R-:W-:Y:S02]  /*24c0*/  IMAD.MOV R5, RZ, RZ, -R5 ;  /* 0x000000ffff057224 */ /* 0x000fe400078e0a05 */
[C---:B------:R-:W-:Y:S01]  /*24d0*/  IMAD R26, R14.reuse, R15, R26 ;  /* 0x0000000f0e1a7224 */ /* 0x040fe200078e021a */
[----:B------:R-:W-:Y:S01]  /*24e0*/  IABS R7, R29 ;  /* 0x0000001d00077213 */ /* 0x000fe20000000000 */
[----:B------:R-:W-:Y:S02]  /*24f0*/  IMAD R27, R14, R5, R27 ;  /* 0x000000050e1b7224 */ /* 0x000fe400078e021b */
[----:B------:R-:W-:Y:S01]  /*2500*/  @!P1 IMAD.IADD R22, R22, 0x1, -R14 ;  /* 0x0000000116169824 */ /* 0x000fe200078e0a0e */
[----:B------:R-:W-:Y:S01]  /*2510*/  ISETP.GT.U32.AND P1, PT, R14, R26, PT ;  /* 0x0000001a0e00720c */ /* 0x000fe20003f24070 */
[----:B------:R-:W-:Y:S01]  /*2520*/  IMAD.HI.U32 R0, R4, R7, RZ ;  /* 0x0000000704007227 */ /* 0x000fe200078e00ff */
[----:B------:R-:W-:-:S03]  /*2530*/  ISETP.GT.U32.AND P5, PT, R14, R25, PT ;  /* 0x000000190e00720c */ /* 0x000fc60003fa4070 */
[----:B------:R-:W-:Y:S01]  /*2540*/  @!P2 IMAD.IADD R23, R23, 0x1, -R14 ;  /* 0x000000011717a824 */ /* 0x000fe200078e0a0e */
[C---:B------:R-:W-:Y:S01]  /*2550*/  ISETP.GT.U32.AND P2, PT, R14.reuse, R27, PT ;  /* 0x0000001b0e00720c */ /* 0x040fe20003f44070 */
[----:B------:R-:W-:Y:S01]  /*2560*/  IMAD.MOV R0, RZ, RZ, -R0 ;  /* 0x000000ffff007224 */ /* 0x000fe200078e0a00 */
[----:B------:R-:W-:Y:S02]  /*2570*/  IABS R6, R10 ;  /* 0x0000000a00067213 */ /* 0x000fe40000000000 */
[----:B------:R-:W-:Y:S01]  /*2580*/  IABS R2, R9 ;  /* 0x0000000900027213 */ /* 0x000fe20000000000 */
[----:B------:R-:W-:Y:S02]  /*2590*/  IMAD R7, R14, R0, R7 ;  /* 0x000000000e077224 */ /* 0x000fe400078e0207 */
[----:B------:R-:W-:Y:S01]  /*25a0*/  IMAD.HI.U32 R0, R4, R6, RZ ;  /* 0x0000000604007227 */ /* 0x000fe200078e00ff */
[----:B------:R-:W-:-:S03]  /*25b0*/  IABS R15, R8 ;  /* 0x00000008000f7213 */ /* 0x000fc60000000000 */
[----:B------:R-:W-:Y:S02]  /*25c0*/  @!P1 IMAD.IADD R26, R26, 0x1, -R14 ;  /* 0x000000011a1a9824 */ /* 0x000fe400078e0a0e */
[----:B------:R-:W-:-:S04]  /*25d0*/  IMAD.HI.U32 R5, R4, R2, RZ ;  /* 0x0000000204057227 */ /* 0x000fc800078e00ff */
[----:B------:R-:W-:Y:S02]  /*25e0*/  IMAD.MOV R0, RZ, RZ, -R0 ;  /* 0x000000ffff007224 */ /* 0x000fe400078e0a00 */
[--C-:B------:R-:W-:Y:S01]  /*25f0*/  @!P5 IMAD.IADD R25, R25, 0x1, -R14.reuse ;  /* 0x000000011919d824 */ /* 0x100fe200078e0a0e */
[----:B------:R-:W-:Y:S01]  /*2600*/  ISETP.GE.AND P5, PT, R16, RZ, PT ;  /* 0x000000ff1000720c */ /* 0x000fe20003fa6270 */
[----:B------:R-:W-:Y:S01]  /*2610*/  @!P2 IMAD.IADD R27, R27, 0x1, -R14 ;  /* 0x000000011b1ba824 */ /* 0x000fe200078e0a0e */
[----:B------:R-:W-:Y:S01]  /*2620*/  ISETP.GT.U32.AND P2, PT, R14, R26, PT ;  /* 0x0000001a0e00720c */ /* 0x000fe20003f44070 */
[----:B------:R-:W-:Y:S02]  /*2630*/  IMAD.MOV R5, RZ, RZ, -R5 ;  /* 0x000000ffff057224 */ /* 0x000fe400078e0a05 */
[----:B------:R-:W-:-:S04]  /*2640*/  IMAD.HI.U32 R16, R4, R15, RZ ;  /* 0x0000000f04107227 */ /* 0x000fc800078e00ff */
[C---:B------:R-:W-:Y:S01]  /*2650*/  IMAD R6, R14.reuse, R0, R6 ;  /* 0x000000000e067224 */ /* 0x040fe200078e0206 */
[----:B------:R-:W-:Y:S01]  /*2660*/  IABS R0, R3 ;  /* 0x0000000300007213 */ /* 0x000fe20000000000 */
[----:B------:R-:W-:Y:S02]  /*2670*/  IMAD R5, R14, R5, R2 ;  /* 0x000000050e057224 */ /* 0x000fe400078e0202 */
[----:B------:R-:W-:Y:S02]  /*2680*/  IMAD.MOV R2, RZ, RZ, -R16 ;  /* 0x000000ffff027224 */ /* 0x000fe400078e0a10 */
[----:B------:R-:W-:Y:S01]  /*2690*/  IMAD.HI.U32 R16, R4, R0, RZ ;  /* 0x0000000004107227 */ /* 0x000fe200078e00ff */
[----:B------:R-:W-:-:S03]  /*26a0*/  ISETP.GT.U32.AND P0, PT, R14, R5, PT ;  /* 0x000000050e00720c */ /* 0x000fc60003f04070 */
[----:B------:R-:W-:Y:S02]  /*26b0*/  IMAD R4, R14, R2, R15 ;  /* 0x000000020e047224 */ /* 0x000fe400078e020f */
[----:B------:R-:W-:-:S03]  /*26c0*/  @!P2 IMAD.IADD R26, R26, 0x1, -R14 ;  /* 0x000000011a1aa824 */ /* 0x000fc600078e0a0e */
[----:B------:R-:W-:-:S05]  /*26d0*/  ISETP.GT.U32.AND P2, PT, R14, R4, PT ;  /* 0x000000040e00720c */ /* 0x000fca0003f44070 */
[----:B------:R-:W-:Y:S01]  /*26e0*/  @!P0 IMAD.IADD R5, R5, 0x1, -R14 ;  /* 0x0000000105058824 */ /* 0x000fe200078e0a0e */
[----:B------:R-:W-:-:S07]  /*26f0*/  ISETP.GE.AND P0, PT, R12, RZ, PT ;  /* 0x000000ff0c00720c */ /* 0x000fce0003f06270 */
[----:B------:R-:W-:Y:S01]  /*2700*/  @!P2 IMAD.IADD R4, R4, 0x1, -R14 ;  /* 0x000000010404a824 */ /* 0x000fe200078e0a0e */
[----:B------:R-:W-:Y:S02]  /*2710*/  ISETP.GE.AND P2, PT, R28, RZ, PT ;  /* 0x000000ff1c00720c */ /* 0x000fe40003f46270 */
[----:B------:R-:W0:Y:S03]  /*2720*/  S2R R28, SR_TID.X ;  /* 0x00000000001c7919 */ /* 0x000e260000002100 */
[----:B------:R-:W-:Y:S01]  /*2730*/  @!P0 IMAD.MOV R25, RZ, RZ, -R25 ;  /* 0x000000ffff198224 */ /* 0x000fe200078e0a19 */
[----:B------:R-:W-:Y:S02]  /*2740*/  ISETP.GE.AND P0, PT, R9, RZ, PT ;  /* 0x000000ff0900720c */ /* 0x000fe40003f06270 */
[----:B------:R-:W1:Y:S01]  /*2750*/  LDC R9, c[0x0][0x230] ;  /* 0x00008c00ff097b82 */ /* 0x000e620000000800 */
[----:B------:R-:W-:Y:S01]  /*2760*/  @!P3 IMAD.MOV R19, RZ, RZ, -R19 ;  /* 0x000000ffff13b224 */ /* 0x000fe200078e0a13 */
[C---:B------:R-:W-:Y:S01]  /*2770*/  ISETP.GT.U32.AND P3, PT, R14.reuse, R24, PT ;  /* 0x000000180e00720c */ /* 0x040fe20003f64070 */
[----:B------:R-:W-:Y:S01]  /*2780*/  @!P6 IMAD.MOV R22, RZ, RZ, -R22 ;  /* 0x000000ffff16e224 */ /* 0x000fe200078e0a16 */
[----:B------:R-:W-:-:S11]  /*2790*/  ISETP.GT.U32.AND P6, PT, R14, R5, PT ;  /* 0x000000050e00720c */ /* 0x000fd60003fc4070 */
[--C-:B------:R-:W-:Y:S01]  /*27a0*/  @!P3 IMAD.IADD R24, R24, 0x1, -R14.reuse ;  /* 0x000000011818b824 */ /* 0x100fe200078e0a0e */
[----:B------:R-:W-:Y:S01]  /*27b0*/  ISETP.GT.U32.AND P3, PT, R14, R7, PT ;  /* 0x000000070e00720c */ /* 0x000fe20003f64070 */
[----:B------:R-:W-:Y:S01]  /*27c0*/  @!P6 IMAD.IADD R5, R5, 0x1, -R14 ;  /* 0x000000010505e824 */ /* 0x000fe200078e0a0e */
[----:B------:R-:W-:Y:S01]  /*27d0*/  ISETP.GE.AND P6, PT, R10, RZ, PT ;  /* 0x000000ff0a00720c */ /* 0x000fe20003fc6270 */
[----:B-1----:R-:W-:Y:S01]  /*27e0*/  VIADD R9, R9, 0x7f ;  /* 0x0000007f09097836 */ /* 0x002fe20000000000 */
[----:B0-----:R-:W-:-:S05]  /*27f0*/  LOP3.LUT R15, R28, 0x7, RZ, 0xc0, !PT ;  /* 0x000000071c0f7812 */ /* 0x001fca00078ec0ff */
[----:B------:R-:W-:Y:S01]  /*2800*/  IMAD R10, R15, 0x210, RZ ;  /* 0x000002100f0a7824 */ /* 0x000fe200078e02ff */
[----:B------:R-:W-:-:S03]  /*2810*/  SHF.R.S32.HI R15, RZ, 0x1f, R9 ;  /* 0x0000001fff0f7819 */ /* 0x000fc60000011409 */
[----:B------:R-:W-:Y:S01]  /*2820*/  @!P3 IMAD.IADD R7, R7, 0x1, -R14 ;  /* 0x000000010707b824 */ /* 0x000fe200078e0a0e */
[----:B------:R-:W-:Y:S02]  /*2830*/  LEA.HI R15, R15, R9, RZ, 0x7 ;  /* 0x000000090f0f7211 */ /* 0x000fe400078f38ff */
[----:B------:R-:W-:-:S04]  /*2840*/  ISETP.GT.U32.AND P3, PT, R14, R27, PT ;  /* 0x0000001b0e00720c */ /* 0x000fc80003f64070 */
[----:B------:R-:W0:Y:S01]  /*2850*/  S2R R15, SR_TID.X ;  /* 0x00000000000f7919 */ /* 0x000e220000002100 */
[----:B------:R-:W-:Y:S01]  /*2860*/  ISETP.GT.U32.AND P1, PT, R14, R6, PT ;  /* 0x000000060e00720c */ /* 0x000fe20003f24070 */
[----:B------:R-:W-:-:S07]  /*2870*/  @!P5 IMAD.MOV R23, RZ, RZ, -R23 ;  /* 0x000000ffff17d224 */ /* 0x000fce00078e0a17 */
[--C-:B------:R-:W-:Y:S01]  /*2880*/  @!P3 IMAD.IADD R27, R27, 0x1, -R14.reuse ;  /* 0x000000011b1bb824 */ /* 0x100fe200078e0a0e */
[----:B------:R-:W-:Y:S02]  /*2890*/  ISETP.GE.AND P3, PT, R13, RZ, PT ;  /* 0x000000ff0d00720c */ /* 0x000fe40003f66270 */
[----:B------:R-:W-:Y:S02]  /*28a0*/  ISETP.GT.U32.AND P5, PT, R14, R4, PT ;  /* 0x000000040e00720c */ /* 0x000fe40003fa4070 */
[----:B------:R-:W-:Y:S01]  /*28b0*/  @!P1 IMAD.IADD R6, R6, 0x1, -R14 ;  /* 0x0000000106069824 */ /* 0x000fe200078e0a0e */
[----:B------:R-:W-:Y:S01]  /*28c0*/  ISETP.GT.U32.AND P1, PT, R14, R7, PT ;  /* 0x000000070e00720c */ /* 0x000fe20003f24070 */
[----:B------:R-:W-:Y:S02]  /*28d0*/  IMAD.MOV R2, RZ, RZ, -R16 ;  /* 0x000000ffff027224 */ /* 0x000fe400078e0a10 */
[----:B------:R-:W2:Y:S05]  /*28e0*/  LDL.LU R16, [R1+0x1cd4] ;  /* 0x001cd40001107983 */ /* 0x000eaa0000300800 */
[----:B------:R-:W-:Y:S01]  /*28f0*/  @!P3 IMAD.MOV R24, RZ, RZ, -R24 ;  /* 0x000000ffff18b224 */ /* 0x000fe200078e0a18 */
[----:B------:R-:W-:Y:S01]  /*2900*/  ISETP.GE.AND P3, PT, R29, RZ, PT ;  /* 0x000000ff1d00720c */ /* 0x000fe20003f66270 */
[----:B------:R-:W-:Y:S01]  /*2910*/  IMAD.SHL.U32 R29, R28, 0x2, RZ ;  /* 0x000000021c1d7824 */ /* 0x000fe200078e00ff */
[----:B------:R-:W3:Y:S01]  /*2920*/  LDL.LU R13, [R1+0x1cd0] ;  /* 0x001cd000010d7983 */ /* 0x000ee20000300800 */
[----:B------:R-:W-:-:S02]  /*2930*/  IMAD R0, R14, R2, R0 ;  /* 0x000000020e007224 */ /* 0x000fc400078e0200 */
[--C-:B------:R-:W-:Y:S01]  /*2940*/  @!P5 IMAD.IADD R4, R4, 0x1, -R14.reuse ;  /* 0x000000010404d824 */ /* 0x100fe200078e0a0e */
[----:B------:R-:W-:Y:S02]  /*2950*/  LOP3.LUT R2, R29, 0x10, RZ, 0xc0, !PT ;  /* 0x000000101d027812 */ /* 0x000fe400078ec0ff */
[----:B0-----:R-:W-:Y:S01]  /*2960*/  LOP3.LUT R15, R15, 0x7, RZ, 0xc0, !PT ;  /* 0x000000070f0f7812 */ /* 0x001fe200078ec0ff */
[----:B------:R-:W-:Y:S01]  /*2970*/  @!P1 IMAD.IADD R7, R7, 0x1, -R14 ;  /* 0x0000000107079824 */ /* 0x000fe200078e0a0e */
[----:B------:R-:W-:Y:S01]  /*2980*/  ISETP.GE.AND P5, PT, R8, RZ, PT ;  /* 0x000000ff0800720c */ /* 0x000fe20003fa6270 */
[----:B------:R-:W4:Y:S01]  /*2990*/  LDL.LU R12, [R1+0x1ccc] ;  /* 0x001ccc00010c7983 */ /* 0x000f220000300800 */
[----:B------:R-:W-:Y:S01]  /*29a0*/  LOP3.LUT R8, R28, 0x3f, RZ, 0xc0, !PT ;  /* 0x0000003f1c087812 */ /* 0x000fe200078ec0ff */
[----:B------:R-:W-:Y:S01]  /*29b0*/  IMAD R15, R15, 0x110, RZ ;  /* 0x000001100f0f7824 */ /* 0x000fe200078e02ff */
[----:B------:R-:W-:Y:S01]  /*29c0*/  LOP3.LUT R2, R2, 0x20, R28, 0xf8, !PT ;  /* 0x0000002002027812 */ /* 0x000fe200078ef81c */
[----:B------:R-:W-:Y:S01]  /*29d0*/  IMAD.SHL.U32 R28, R28, 0x100, RZ ;  /* 0x000001001c1c7824 */ /* 0x000fe200078e00ff */
[----:B------:R-:W-:-:S02]  /*29e0*/  LOP3.LUT R8, R8, 0x40, RZ, 0xfc, !PT ;  /* 0x0000004008087812 */ /* 0x000fc400078efcff */
[----:B------:R-:W-:Y:S02]  /*29f0*/  ISETP.GE.AND P1, PT, R11, RZ, PT ;  /* 0x000000ff0b00720c */ /* 0x000fe40003f26270 */
[----:B------:R-:W-:Y:S01]  /*2a00*/  LOP3.LUT R2, R10, R2, RZ, 0x3c, !PT ;  /* 0x000000020a027212 */ /* 0x000fe200078e3cff */
[----:B------:R-:W2:Y:S01]  /*2a10*/  LDL.LU R11, [R1+0x1cc8] ;  /* 0x001cc800010b7983 */ /* 0x000ea20000300800 */
[----:B------:R-:W-:Y:S01]  /*2a20*/  LOP3.LUT R15, R15, 0x30, R29, 0x78, !PT ;  /* 0x000000300f0f7812 */ /* 0x000fe200078e781d */
[----:B------:R-:W-:Y:S02]  /*2a30*/  IMAD R15, R8, UR5, RZ ;  /* 0x00000005080f7c24 */ /* 0x000fe4000f8e02ff */
[----:B------:R-:W3:Y:S01]  /*2a40*/  LDL.LU R10, [R1+0x1cc4] ;  /* 0x001cc400010a7983 */ /* 0x000ee20000300800 */
[----:B------:R-:W-:Y:S01]  /*2a50*/  LOP3.LUT R2, R2, 0x1000, R28, 0xf8, !PT ;  /* 0x0000100002027812 */ /* 0x000fe200078ef81c */
[----:B------:R-:W-:Y:S02]  /*2a60*/  @!P2 IMAD.MOV R27, RZ, RZ, -R27 ;  /* 0x000000ffff1ba224 */ /* 0x000fe400078e0a1b */
[----:B------:R-:W4:Y:S01]  /*2a70*/  LDL.LU R9, [R1+0x1cc0] ;  /* 0x001cc00001097983 */ /* 0x000f220000300800 */
[----:B------:R-:W-:-:S03]  /*2a80*/  ISETP.GE.AND P2, PT, R3, RZ, PT ;  /* 0x000000ff0300720c */ /* 0x000fc60003f46270 */
[----:B------:R-:W2:Y:S04]  /*2a90*/  LDL.LU R8, [R1+0x18] ;  /* 0x0000180001087983 */ /* 0x000ea80000300800 */
[----:B------:R-:W3:Y:S04]  /*2aa0*/  LDL.LU R28, [R1+0x14] ;  /* 0x00001400011c7983 */ /* 0x000ee80000300800 */
[----:B------:R-:W4:Y:S04]  /*2ab0*/  LDL.LU R29, [R1+0x10] ;  /* 0x00001000011d7983 */ /* 0x000f280000300800 */
[----:B------:R-:W2:Y:S01]  /*2ac0*/  LDL.LU R3, [R1+0x1cbc] ;  /* 0x001cbc0001037983 */ /* 0x000ea20000300800 */
[----:B------:R-:W-:Y:S01]  /*2ad0*/  @!P4 IMAD.MOV R21, RZ, RZ, -R21 ;  /* 0x000000ffff15c224 */ /* 0x000fe200078e0a15 */
[----:B------:R-:W-:-:S13]  /*2ae0*/  ISETP.GT.U32.AND P4, PT, R14, R6, PT ;  /* 0x000000060e00720c */ /* 0x000fda0003f84070 */
[----:B------:R-:W-:Y:S01]  /*2af0*/  @!P4 IMAD.IADD R6, R6, 0x1, -R14 ;  /* 0x000000010606c824 */ /* 0x000fe200078e0a0e */
[----:B------:R-:W-:-:S13]  /*2b00*/  ISETP.GT.U32.AND P4, PT, R14, R0, PT ;  /* 0x000000000e00720c */ /* 0x000fda0003f84070 */
[----:B------:R-:W-:-:S05]  /*2b10*/  @!P4 IMAD.IADD R0, R0, 0x1, -R14 ;  /* 0x000000010000c824 */ /* 0x000fca00078e0a0e */
[----:B------:R-:W-:Y:S01]  /*2b20*/  ISETP.GT.U32.AND P4, PT, R14, R0, PT ;  /* 0x000000000e00720c */ /* 0x000fe20003f84070 */
[----:B------:R-:W-:Y:S01]  /*2b30*/  @!P1 IMAD.MOV R26, RZ, RZ, -R26 ;  /* 0x000000ffff1a9224 */ /* 0x000fe200078e0a1a */
[----:B------:R-:W0:Y:S11]  /*2b40*/  S2R R2, SR_TID.X ;  /* 0x0000000000027919 */ /* 0x000e360000002100 */
[----:B------:R-:W-:Y:S01]  /*2b50*/  @!P4 IMAD.IADD R0, R0, 0x1, -R14 ;  /* 0x000000010000c824 */ /* 0x000fe200078e0a0e */
[----:B------:R-:W-:-:S04]  /*2b60*/  LEA R14, P1, R15, UR6, 0x1 ;  /* 0x000000060f0e7c11 */ /* 0x000fc8000f8208ff */
[----:B------:R-:W-:Y:S01]  /*2b70*/  LEA.HI.X.SX32 R15, R15, UR7, 0x1, P1 ;  /* 0x000000070f0f7c11 */ /* 0x000fe200088f0eff */
[----:B------:R1:W-:Y:S04]  /*2b80*/  STL [R1+0x1c9c], R14 ;  /* 0x001c9c0e01007387 */ /* 0x0003e80000100800 */
[----:B-1----:R-:W4:Y:S04]  /*2b90*/  LDL.LU R14, [R1+0xc] ;  /* 0x00000c00010e7983 */ /* 0x002f280000300800 */
[----:B------:R1:W-:Y:S01]  /*2ba0*/  STL [R1+0x1c98], R15 ;  /* 0x001c980f01007387 */ /* 0x0003e20000100800 */
[----:B0-----:R-:W-:-:S05]  /*2bb0*/  LOP3.LUT R2, R2, 0x3f, RZ, 0xc0, !PT ;  /* 0x0000003f02027812 */ /* 0x001fca00078ec0ff */
[----:B------:R-:W-:-:S05]  /*2bc0*/  IMAD R2, R2, UR5, RZ ;  /* 0x0000000502027c24 */ /* 0x000fca000f8e02ff */
[----:B------:R-:W-:Y:S01]  /*2bd0*/  LEA R2, P4, R2, UR6, 0x1 ;  /* 0x0000000602027c11 */ /* 0x000fe2000f8808ff */
[----:B------:R-:W-:Y:S01]  /*2be0*/  @!P3 IMAD.MOV R7, RZ, RZ, -R7 ;  /* 0x000000ffff07b224 */ /* 0x000fe200078e0a07 */
[----:B------:R-:W-:Y:S01]  /*2bf0*/  ULDC UR6, c[0x0][0x240] ;  /* 0x0000900000067ab9 */ /* 0x000fe20000000800 */
[----:B--2---:R-:W-:Y:S02]  /*2c00*/  ISETP.NE.AND P1, PT, R3, RZ, PT ;  /* 0x000000ff0300720c */ /* 0x004fe40003f25270 */
[----:B-1----:R-:W-:Y:S02]  /*2c10*/  LOP3.LUT R15, RZ, R3, RZ, 0x33, !PT ;  /* 0x00000003ff0f7212 */ /* 0x002fe400078e33ff */
[----:B------:R-:W0:Y:S02]  /*2c20*/  S2R R3, SR_TID.X ;  /* 0x0000000000037919 */ /* 0x000e240000002100 */
[----:B0-----:R-:W-:-:S05]  /*2c30*/  LOP3.LUT R3, R3, 0x3f, RZ, 0xc0, !PT ;  /* 0x0000003f03037812 */ /* 0x001fca00078ec0ff */
[----:B------:R-:W-:-:S05]  /*2c40*/  IMAD R3, R3, UR5, RZ ;  /* 0x0000000503037c24 */ /* 0x000fca000f8e02ff */
[----:B------:R-:W-:-:S05]  /*2c50*/  LEA.HI.X.SX32 R3, R3, UR7, 0x1, P4 ;  /* 0x0000000703037c11 */ /* 0x000fca000a0f0eff */
[----:B------:R0:W-:Y:S04]  /*2c60*/  STL.64 [R1+0x1c78], R2 ;  /* 0x001c780201007387 */ /* 0x0001e80000100a00 */
[----:B0-----:R-:W2:Y:S01]  /*2c70*/  LDL.LU R2, [R1+0x8] ;  /* 0x0000080001027983 */ /* 0x001ea20000300800 */
[C---:B------:R-:W-:Y:S02]  /*2c80*/  SEL R8, R15.reuse, R8, !P1 ;  /* 0x000000080f087207 */ /* 0x040fe40004800000 */
[C---:B---3--:R-:W-:Y:S01]  /*2c90*/  SEL R28, R15.reuse, R28, !P1 ;  /* 0x0000001c0f1c7207 */ /* 0x048fe20004800000 */
[----:B------:R-:W3:Y:S01]  /*2ca0*/  LDL.LU R3, [R1+0x4] ;  /* 0x0000040001037983 */ /* 0x000ee20000300800 */
[----:B----4-:R-:W-:-:S03]  /*2cb0*/  SEL R29, R15, R29, !P1 ;  /* 0x0000001d0f1d7207 */ /* 0x010fc60004800000 */
[----:B------:R-:W-:Y:S01]  /*2cc0*/  STL [R1+0x20], R15 ;  /* 0x0000200f01007387 */ /* 0x000fe20000100800 */
[----:B------:R-:W-:-:S03]  /*2cd0*/  SEL R14, R15, R14, !P1 ;  /* 0x0000000e0f0e7207 */ /* 0x000fc60004800000 */
[----:B------:R0:W-:Y:S04]  /*2ce0*/  STL [R1+0x18], R8 ;  /* 0x0000180801007387 */ /* 0x0001e80000100800 */
[----:B0-----:R-:W4:Y:S04]  /*2cf0*/  LDL.LU R8, [R1+0x1cb8] ;  /* 0x001cb80001087983 */ /* 0x001f280000300800 */
[----:B------:R0:W-:Y:S04]  /*2d00*/  STL [R1+0x14], R28 ;  /* 0x0000141c01007387 */ /* 0x0001e80000100800 */
[----:B0-----:R-:W3:Y:S04]  /*2d10*/  LDL.LU R28, [R1+0x1cb4] ;  /* 0x001cb400011c7983 */ /* 0x001ee80000300800 */
[----:B------:R0:W-:Y:S04]  /*2d20*/  STL [R1+0x10], R29 ;  /* 0x0000101d01007387 */ /* 0x0001e80000100800 */
[----:B0-----:R-:W4:Y:S04]  /*2d30*/  LDL.LU R29, [R1+0x1cb0] ;  /* 0x001cb000011d7983 */ /* 0x001f280000300800 */
[----:B------:R-:W-:Y:S01]  /*2d40*/  STL [R1+0x1ca0], R14 ;  /* 0x001ca00e01007387 */ /* 0x000fe20000100800 */
[----:B--2---:R-:W-:-:S05]  /*2d50*/  SEL R15, R15, R2, !P1 ;  /* 0x000000020f0f7207 */ /* 0x004fca0004800000 */
[----:B------:R0:W-:Y:S04]  /*2d60*/  STL [R1+0x1ca4], R15 ;  /* 0x001ca40f01007387 */ /* 0x0001e80000100800 */
[----:B0-----:R-:W2:Y:S04]  /*2d70*/  LDL.LU R15, [R1+0x14] ;  /* 0x00001400010f7983 */ /* 0x001ea80000300800 */
[----:B--2---:R0:W-:Y:S04]  /*2d80*/  STL [R1+0x1ca8], R15 ;  /* 0x001ca80f01007387 */ /* 0x0041e80000100800 */
[----:B0-----:R-:W2:Y:S04]  /*2d90*/  LDL.LU R15, [R1+0x18] ;  /* 0x00001800010f7983 */ /* 0x001ea80000300800 */
[----:B--2---:R0:W-:Y:S04]  /*2da0*/  STL [R1+0x1cac], R15 ;  /* 0x001cac0f01007387 */ /* 0x0041e80000100800 */
[----:B0-----:R-:W4:Y:S04]  /*2db0*/  LDL.LU R15, [R1+0x20] ;  /* 0x00002000010f7983 */ /* 0x001f280000300800 */
[----:B------:R-:W2:Y:S01]  /*2dc0*/  LDL.LU R14, [R1+0x10] ;  /* 0x00001000010e7983 */ /* 0x000ea20000300800 */
[----:B----4-:R-:W-:-:S02]  /*2dd0*/  SEL R2, R15, R29, !P1 ;  /* 0x0000001d0f027207 */ /* 0x010fc40004800000 */
[C---:B---3--:R-:W-:Y:S02]  /*2de0*/  SEL R29, R15.reuse, R28, !P1 ;  /* 0x0000001c0f1d7207 */ /* 0x048fe40004800000 */
[C---:B------:R-:W-:Y:S02]  /*2df0*/  SEL R28, R15.reuse, R8, !P1 ;  /* 0x000000080f1c7207 */ /* 0x040fe40004800000 */
[----:B------:R-:W3:Y:S01]  /*2e00*/  LDL.LU R8, [R1+0x1c] ;  /* 0x00001c0001087983 */ /* 0x000ee20000300800 */
[----:B------:R-:W-:Y:S02]  /*2e10*/  @!P6 IMAD.MOV R6, RZ, RZ, -R6 ;  /* 0x000000ffff06e224 */ /* 0x000fe400078e0a06 */
[----:B------:R-:W-:Y:S02]  /*2e20*/  @!P0 IMAD.MOV R5, RZ, RZ, -R5 ;  /* 0x000000ffff058224 */ /* 0x000fe400078e0a05 */
[----:B------:R-:W-:Y:S02]  /*2e30*/  @!P5 IMAD.MOV R4, RZ, RZ, -R4 ;  /* 0x000000ffff04d224 */ /* 0x000fe400078e0a04 */
[----:B------:R-:W-:Y:S01]  /*2e40*/  @!P2 IMAD.MOV R0, RZ, RZ, -R0 ;  /* 0x000000ffff00a224 */ /* 0x000fe200078e0a00 */
[----:B------:R-:W-:-:S02]  /*2e50*/  SEL R3, R15, R3, !P1 ;  /* 0x000000030f037207 */ /* 0x000fc40004800000 */
[C---:B------:R-:W-:Y:S02]  /*2e60*/  SEL R9, R15.reuse, R9, !P1 ;  /* 0x000000090f097207 */ /* 0x040fe40004800000 */
[C---:B------:R-:W-:Y:S02]  /*2e70*/  SEL R10, R15.reuse, R10, !P1 ;  /* 0x0000000a0f0a7207 */ /* 0x040fe40004800000 */
[C---:B------:R-:W-:Y:S02]  /*2e80*/  SEL R11, R15.reuse, R11, !P1 ;  /* 0x0000000b0f0b7207 */ /* 0x040fe40004800000 */
[C---:B------:R-:W-:Y:S02]  /*2e90*/  SEL R12, R15.reuse, R12, !P1 ;  /* 0x0000000c0f0c7207 */ /* 0x040fe40004800000 */
[C---:B------:R-:W-:Y:S02]  /*2ea0*/  SEL R13, R15.reuse, R13, !P1 ;  /* 0x0000000d0f0d7207 */ /* 0x040fe40004800000 */
        /* <DEDUP_REMOVED lines=17> */
[----:B---3--:R-:W-:Y:S02]  /*2fc0*/  SEL R8, R15, R8, !P1 ;  /* 0x000000080f087207 */ /* 0x008fe40004800000 */
[----:B------:R-:W3:Y:S02]  /*2fd0*/  LDL.LU R15, [R1+0x1cac] ;  /* 0x001cac00010f7983 */ /* 0x000ee40000300800 */
[----:B---3--:R-:W-:-:S05]  /*2fe0*/  IMAD R15, R15, UR6, RZ ;  /* 0x000000060f0f7c24 */ /* 0x008fca000f8e02ff */
[----:B------:R0:W-:Y:S04]  /*2ff0*/  STL [R1+0x18], R15 ;  /* 0x0000180f01007387 */ /* 0x0001e80000100800 */
[----:B0-----:R-:W3:Y:S01]  /*3000*/  LDL.LU R15, [R1+0x1ca8] ;  /* 0x001ca800010f7983 */ /* 0x001ee20000300800 */
[----:B--2---:R-:W-:Y:S02]  /*3010*/  IMAD R14, R14, UR6, RZ ;  /* 0x000000060e0e7c24 */ /* 0x004fe4000f8e02ff */
[----:B---3--:R-:W-:-:S05]  /*3020*/  IMAD R15, R15, UR6, RZ ;  /* 0x000000060f0f7c24 */ /* 0x008fca000f8e02ff */
[----:B------:R0:W-:Y:S04]  /*3030*/  STL [R1+0x14], R15 ;  /* 0x0000140f01007387 */ /* 0x0001e80000100800 */
[----:B0-----:R-:W2:Y:S04]  /*3040*/  LDL.LU R15, [R1+0x1ca4] ;  /* 0x001ca400010f7983 */ /* 0x001ea80000300800 */
[----:B------:R0:W-:Y:S04]  /*3050*/  STL [R1+0x10], R14 ;  /* 0x0000100e01007387 */ /* 0x0001e80000100800 */
[----:B0-----:R-:W3:Y:S01]  /*3060*/  LDL.LU R14, [R1+0x1ca0] ;  /* 0x001ca000010e7983 */ /* 0x001ee20000300800 */
[----:B------:R-:W-:-:S02]  /*3070*/  IMAD R3, R3, UR6, RZ ;  /* 0x0000000603037c24 */ /* 0x000fc4000f8e02ff */
[----:B------:R-:W-:Y:S02]  /*3080*/  IMAD R2, R2, UR6, RZ ;  /* 0x0000000602027c24 */ /* 0x000fe4000f8e02ff */
[----:B------:R-:W-:Y:S02]  /*3090*/  IMAD R29, R29, UR6, RZ ;  /* 0x000000061d1d7c24 */ /* 0x000fe4000f8e02ff */
[----:B------:R-:W-:Y:S02]  /*30a0*/  IMAD R28, R28, UR6, RZ ;  /* 0x000000061c1c7c24 */ /* 0x000fe4000f8e02ff */
[----:B--2---:R-:W-:Y:S02]  /*30b0*/  IMAD R15, R15, UR6, RZ ;  /* 0x000000060f0f7c24 */ /* 0x004fe4000f8e02ff */
[----:B---3--:R-:W-:-:S05]  /*30c0*/  IMAD R14, R14, UR6, RZ ;  /* 0x000000060e0e7c24 */ /* 0x008fca000f8e02ff */
[----:B------:R0:W-:Y:S04]  /*30d0*/  STL [R1+0xc], R14 ;  /* 0x00000c0e01007387 */ /* 0x0001e80000100800 */
[----:B0-----:R-:W2:Y:S04]  /*30e0*/  LDL.LU R14, [R1+0x1c9c] ;  /* 0x001c9c00010e7983 */ /* 0x001ea80000300800 */
[----:B------:R0:W-:Y:S04]  /*30f0*/  STL [R1+0x8], R15 ;  /* 0x0000080f01007387 */ /* 0x0001e80000100800 */
[----:B0-----:R-:W2:Y:S04]  /*3100*/  LDL.LU R15, [R1+0x1c98] ;  /* 0x001c9800010f7983 */ /* 0x001ea80000300800 */
[----:B------:R-:W-:Y:S04]  /*3110*/  STL [R1+0x4], R3 ;  /* 0x0000040301007387 */ /* 0x000fe80000100800 */
[----:B------:R-:W-:Y:S04]  /*3120*/  STL [R1], R2 ;  /* 0x0000000201007387 */ /* 0x000fe80000100800 */
[----:B------:R0:W-:Y:S04]  /*3130*/  STL.64 [R1+0x1c90], R28 ;  /* 0x001c901c01007387 */ /* 0x0001e80000100a00 */
[----:B0-----:R-:W2:Y:S01]  /*3140*/  LDL R29, [R1+0x18] ;  /* 0x00001800011d7983 */ /* 0x001ea20000100800 */
[----:B------:R-:W-:-:S02]  /*3150*/  IMAD R3, R7, UR6, RZ ;  /* 0x0000000607037c24 */ /* 0x000fc4000f8e02ff */
[----:B------:R-:W-:Y:S01]  /*3160*/  IMAD R2, R6, UR6, RZ ;  /* 0x0000000606027c24 */ /* 0x000fe2000f8e02ff */
[----:B------:R-:W3:Y:S04]  /*3170*/  LDL.LU R7, [R1] ;  /* 0x0000000001077983 */ /* 0x000ee80000300800 */
[----:B------:R0:W-:Y:S04]  /*3180*/  STL [R1+0x168], R3 ;  /* 0x0001680301007387 */ /* 0x0001e80000100800 */
[----:B------:R-:W4:Y:S04]  /*3190*/  LDL.LU R6, [R1+0x4] ;  /* 0x0000040001067983 */ /* 0x000f280000300800 */
[----:B------:R1:W-:Y:S01]  /*31a0*/  STL [R1+0x16c], R2 ;  /* 0x00016c0201007387 */ /* 0x0003e20000100800 */
[----:B0-----:R-:W-:-:S03]  /*31b0*/  IMAD R3, R5, UR6, RZ ;  /* 0x0000000605037c24 */ /* 0x001fc6000f8e02ff */
[----:B------:R-:W3:Y:S01]  /*31c0*/  LDL.LU R5, [R1+0x8] ;  /* 0x0000080001057983 */ /* 0x000ee20000300800 */
[----:B-1----:R-:W-:-:S03]  /*31d0*/  IMAD R2, R4, UR6, RZ ;  /* 0x0000000604027c24 */ /* 0x002fc6000f8e02ff */
[----:B------:R-:W4:Y:S04]  /*31e0*/  LDL.LU R4, [R1+0xc] ;  /* 0x00000c0001047983 */ /* 0x000f280000300800 */
[----:B------:R-:W-:Y:S01]  /*31f0*/  STL [R1+0x170], R3 ;  /* 0x0001700301007387 */ /* 0x000fe20000100800 */
[----:B--2---:R-:W-:-:S05]  /*3200*/  IMAD.WIDE R28, R29, 0x2, R14 ;  /* 0x000000021d1c7825 */ /* 0x004fca00078e020e */
[----:B------:R0:W-:Y:S04]  /*3210*/  STL.64 [R1+0x160], R28 ;  /* 0x0001601c01007387 */ /* 0x0001e80000100a00 */
[----:B0-----:R-:W2:Y:S04]  /*3220*/  LDL.LU.64 R28, [R1+0x1c90] ;  /* 0x001c9000011c7983 */ /* 0x001ea80000300a00 */
[----:B------:R-:W-:Y:S04]  /*3230*/  STL [R1+0x174], R2 ;  /* 0x0001740201007387 */ /* 0x000fe80000100800 */
[----:B------:R0:W-:Y:S04]  /*3240*/  STL [R1+0x1c80], R2 ;  /* 0x001c800201007387 */ /* 0x0001e80000100800 */
[----:B0-----:R-:W3:Y:S04]  /*3250*/  LDL R2, [R1+0x14] ;  /* 0x0000140001027983 */ /* 0x001ee80000100800 */
[----:B------:R3:W-:Y:S02]  /*3260*/  STL [R1+0x1c84], R3 ;  /* 0x001c840301007387 */ /* 0x0007e40000100800 */
[----:B---3--:R-:W-:-:S05]  /*3270*/  IMAD.WIDE R2, R2, 0x2, R14 ;  /* 0x0000000202027825 */ /* 0x008fca00078e020e */
[----:B------:R0:W-:Y:S04]  /*3280*/  STL.64 [R1+0x158], R2 ;  /* 0x0001580201007387 */ /* 0x0001e80000100a00 */
[----:B0-----:R-:W3:Y:S04]  /*3290*/  LDL R2, [R1+0x16c] ;  /* 0x00016c0001027983 */ /* 0x001ee80000100800 */
[----:B------:R-:W4:Y:S04]  /*32a0*/  LDL R3, [R1+0x168] ;  /* 0x0001680001037983 */ /* 0x000f280000100800 */
[----:B---3--:R0:W-:Y:S04]  /*32b0*/  STL [R1+0x1c88], R2 ;  /* 0x001c880201007387 */ /* 0x0081e80000100800 */
[----:B0-----:R-:W3:Y:S04]  /*32c0*/  LDL R2, [R1+0x10] ;  /* 0x0000100001027983 */ /* 0x001ee80000100800 */
[----:B----4-:R3:W-:Y:S02]  /*32d0*/  STL [R1+0x1c8c], R3 ;  /* 0x001c8c0301007387 */ /* 0x0107e40000100800 */
[----:B---3--:R-:W-:-:S05]  /*32e0*/  IMAD.WIDE R2, R2, 0x2, R14 ;  /* 0x0000000202027825 */ /* 0x008fca00078e020e */
[----:B------:R0:W-:Y:S02]  /*32f0*/  STL.64 [R1+0x150], R2 ;  /* 0x0001500201007387 */ /* 0x0001e40000100a00 */
[----:B0-----:R-:W-:-:S05]  /*3300*/  IMAD.WIDE R2, R4, 0x2, R14 ;  /* 0x0000000204027825 */ /* 0x001fca00078e020e */
[----:B------:R0:W-:Y:S04]  /*3310*/  STL.64 [R1+0x148], R2 ;  /* 0x0001480201007387 */ /* 0x0001e80000100a00 */
[----:B------:R1:W-:Y:S01]  /*3320*/  STL.64 [R1+0x1c68], R4 ;  /* 0x001c680401007387 */ /* 0x0003e20000100a00 */
[----:B0-----:R-:W-:-:S03]  /*3330*/  IMAD.WIDE R2, R5, 0x2, R14 ;  /* 0x0000000205027825 */ /* 0x001fc600078e020e */
[----:B-1----:R-:W3:Y:S04]  /*3340*/  LDL.LU R4, [R1+0x18] ;  /* 0x0000180001047983 */ /* 0x002ee80000300800 */
[----:B------:R0:W-:Y:S04]  /*3350*/  STL.64 [R1+0x140], R2 ;  /* 0x0001400201007387 */ /* 0x0001e80000100a00 */
[----:B------:R-:W4:Y:S01]  /*3360*/  LDL.LU R5, [R1+0x14] ;  /* 0x0000140001057983 */ /* 0x000f220000300800 */
[----:B0-----:R-:W-:-:S04]  /*3370*/  IMAD.WIDE R2, R6, 0x2, R14 ;  /* 0x0000000206027825 */ /* 0x001fc800078e020e */
[----:B------:R-:W-:Y:S02]  /*3380*/  IMAD R9, R9, UR6, RZ ;  /* 0x0000000609097c24 */ /* 0x000fe4000f8e02ff */
[----:B------:R-:W-:Y:S02]  /*3390*/  IMAD R10, R10, UR6, RZ ;  /* 0x000000060a0a7c24 */ /* 0x000fe4000f8e02ff */
[----:B------:R-:W-:Y:S02]  /*33a0*/  IMAD R11, R11, UR6, RZ ;  /* 0x000000060b0b7c24 */ /* 0x000fe4000f8e02ff */
[----:B------:R-:W-:Y:S02]  /*33b0*/  IMAD R12, R12, UR6, RZ ;  /* 0x000000060c0c7c24 */ /* 0x000fe4000f8e02ff */
[----:B------:R-:W-:Y:S02]  /*33c0*/  IMAD R13, R13, UR6, RZ ;  /* 0x000000060d0d7c24 */ /* 0x000fe4000f8e02ff */
[----:B------:R-:W-:-:S02]  /*33d0*/  IMAD R16, R16, UR6, RZ ;  /* 0x0000000610107c24 */ /* 0x000fc4000f8e02ff */
        /* <DEDUP_REMOVED lines=11> */
[----:B------:R-:W-:Y:S01]  /*3490*/  IMAD R27, R27, UR6, RZ ;  /* 0x000000061b1b7c24 */ /* 0x000fe2000f8e02ff */
[----:B----4-:R-:W-:Y:S04]  /*34a0*/  STL [R1+0x1c70], R5 ;  /* 0x001c700501007387 */ /* 0x010fe80000100800 */
[----:B------:R0:W-:Y:S02]  /*34b0*/  STL.64 [R1+0x138], R2 ;  /* 0x0001380201007387 */ /* 0x0001e40000100a00 */
[----:B0-----:R-:W-:-:S05]  /*34c0*/  IMAD.WIDE R2, R7, 0x2, R14 ;  /* 0x0000000207027825 */ /* 0x001fca00078e020e */
[----:B------:R2:W-:Y:S02]  /*34d0*/  STL.64 [R1+0x130], R2 ;  /* 0x0001300201007387 */ /* 0x0005e40000100a00 */
[----:B--2---:R-:W-:-:S05]  /*34e0*/  IMAD.WIDE R2, R29, 0x2, R14 ;  /* 0x000000021d027825 */ /* 0x004fca00078e020e */
[----:B------:R0:W-:Y:S02]  /*34f0*/  STL.64 [R1+0x128], R2 ;  /* 0x0001280201007387 */ /* 0x0001e40000100a00 */
[----:B0-----:R-:W-:-:S05]  /*3500*/  IMAD.WIDE R2, R28, 0x2, R14 ;  /* 0x000000021c027825 */ /* 0x001fca00078e020e */
        /* <DEDUP_REMOVED lines=36> */
[----:B------:R0:W-:Y:S04]  /*3750*/  STL.64 [R1+0x90], R2 ;  /* 0x0000900201007387 */ /* 0x0001e80000100a00 */
[----:B0-----:R-:W2:Y:S02]  /*3760*/  LDL.LU R3, [R1+0x1c8c] ;  /* 0x001c8c0001037983 */ /* 0x001ea40000300800 */
[----:B--2---:R-:W-:-:S05]  /*3770*/  IMAD.WIDE R2, R3, 0x2, R14 ;  /* 0x0000000203027825 */ /* 0x004fca00078e020e */
        /* <DEDUP_REMOVED lines=10> */
[----:B0-----:R-:W3:Y:S01]  /*3820*/  LDL.LU.64 R2, [R1+0x1c78] ;  /* 0x001c780001027983 */ /* 0x001ee20000300a00 */
[----:B------:R-:W-:Y:S01]  /*3830*/  IMAD R0, R0, UR6, RZ ;  /* 0x0000000600007c24 */ /* 0x000fe2000f8e02ff */
[----:B------:R-:W-:-:S03]  /*3840*/  ULDC UR6, c[0x0][0x234] ;  /* 0x00008d0000067ab9 */ /* 0x000fc60000000800 */
[----:B------:R-:W-:-:S05]  /*3850*/  IMAD.WIDE R14, R0, 0x2, R14 ;  /* 0x00000002000e7825 */ /* 0x000fca00078e020e */
[----:B------:R0:W-:Y:S04]  /*3860*/  STL.64 [R1+0x198], R14 ;  /* 0x0001980e01007387 */ /* 0x0001e80000100a00 */
[----:B0-----:R-:W2:Y:S01]  /*3870*/  LDL.LU R15, [R1+0x10] ;  /* 0x00001000010f7983 */ /* 0x001ea20000300800 */
[----:B---3--:R-:W-:-:S05]  /*3880*/  IMAD.WIDE R4, R4, 0x2, R2 ;  /* 0x0000000204047825 */ /* 0x008fca00078e0202 */
[----:B------:R0:W-:Y:S04]  /*3890*/  STL.64 [R1+0x88], R4 ;  /* 0x0000880401007387 */ /* 0x0001e80000100a00 */
[----:B0-----:R-:W3:Y:S02]  /*38a0*/  LDL.LU R5, [R1+0x1c70] ;  /* 0x001c700001057983 */ /* 0x001ee40000300800 */
[----:B---3--:R-:W-:-:S05]  /*38b0*/  IMAD.WIDE R4, R5, 0x2, R2 ;  /* 0x0000000205047825 */ /* 0x008fca00078e0202 */
[----:B------:R0:W-:Y:S04]  /*38c0*/  STL.64 [R1+0x80], R4 ;  /* 0x0000800401007387 */ /* 0x0001e80000100a00 */
[----:B0-----:R-:W3:Y:S01]  /*38d0*/  LDL.LU.64 R4, [R1+0x1c68] ;  /* 0x001c680001047983 */ /* 0x001ee20000300a00 */
[----:B--2---:R-:W-:-:S05]  /*38e0*/  IMAD.WIDE R14, R15, 0x2, R2 ;  /* 0x000000020f0e7825 */ /* 0x004fca00078e0202 */
[----:B------:R3:W-:Y:S02]  /*38f0*/  STL.64 [R1+0x78], R14 ;  /* 0x0000780e01007387 */ /* 0x0007e40000100a00 */
[----:B---3--:R-:W-:-:S05]  /*3900*/  IMAD.WIDE R14, R4, 0x2, R2 ;  /* 0x00000002040e7825 */ /* 0x008fca00078e0202 */
[----:B------:R0:W-:Y:S02]  /*3910*/  STL.64 [R1+0x70], R14 ;  /* 0x0000700e01007387 */ /* 0x0001e40000100a00 */
[----:B0-----:R-:W-:-:S04]  /*3920*/  IMAD.WIDE R14, R5, 0x2, R2 ;  /* 0x00000002050e7825 */ /* 0x001fc800078e0202 */
[--C-:B------:R-:W-:Y:S01]  /*3930*/  IMAD.WIDE R4, R6, 0x2, R2.reuse ;  /* 0x0000000206047825 */ /* 0x100fe200078e0202 */
[----:B------:R0:W-:Y:S04]  /*3940*/  STL.64 [R1+0x68], R14 ;  /* 0x0000680e01007387 */ /* 0x0001e80000100a00 */
[----:B------:R1:W-:Y:S01]  /*3950*/  STL.64 [R1+0x60], R4 ;  /* 0x0000600401007387 */ /* 0x0003e20000100a00 */
[----:B0-----:R-:W-:-:S04]  /*3960*/  IMAD.WIDE R14, R7, 0x2, R2 ;  /* 0x00000002070e7825 */ /* 0x001fc800078e0202 */
[--C-:B------:R-:W-:Y:S01]  /*3970*/  IMAD.WIDE R6, R29, 0x2, R2.reuse ;  /* 0x000000021d067825 */ /* 0x100fe200078e0202 */
[----:B------:R0:W-:Y:S03]  /*3980*/  STL.64 [R1+0x58], R14 ;  /* 0x0000580e01007387 */ /* 0x0001e60000100a00 */
[--C-:B-1----:R-:W-:Y:S01]  /*3990*/  IMAD.WIDE R4, R28, 0x2, R2.reuse ;  /* 0x000000021c047825 */ /* 0x102fe200078e0202 */
[----:B------:R1:W-:Y:S04]  /*39a0*/  STL.64 [R1+0x50], R6 ;  /* 0x0000500601007387 */ /* 0x0003e80000100a00 */
[----:B------:R2:W-:Y:S01]  /*39b0*/  STL.64 [R1+0x48], R4 ;  /* 0x0000480401007387 */ /* 0x0005e20000100a00 */
[----:B0-----:R-:W-:-:S04]  /*39c0*/  IMAD.WIDE R14, R9, 0x2, R2 ;  /* 0x00000002090e7825 */ /* 0x001fc800078e0202 */
[--C-:B-1----:R-:W-:Y:S01]  /*39d0*/  IMAD.WIDE R6, R10, 0x2, R2.reuse ;  /* 0x000000020a067825 */ /* 0x102fe200078e0202 */
[----:B------:R-:W-:Y:S03]  /*39e0*/  STL.64 [R1+0x40], R14 ;  /* 0x0000400e01007387 */ /* 0x000fe60000100a00 */
[--C-:B--2---:R-:W-:Y:S01]  /*39f0*/  IMAD.WIDE R4, R11, 0x2, R2.reuse ;  /* 0x000000020b047825 */ /* 0x104fe200078e0202 */
[----:B------:R0:W-:Y:S03]  /*3a00*/  STL.64 [R1+0x38], R6 ;  /* 0x0000380601007387 */ /* 0x0001e60000100a00 */
[--C-:B------:R-:W-:Y:S01]  /*3a10*/  IMAD.WIDE R10, R12, 0x2, R2.reuse ;  /* 0x000000020c0a7825 */ /* 0x100fe200078e0202 */
[----:B------:R1:W-:Y:S04]  /*3a20*/  STL.64 [R1+0x30], R4 ;  /* 0x0000300401007387 */ /* 0x0003e80000100a00 */
[----:B------:R2:W-:Y:S01]  /*3a30*/  STL.64 [R1+0x28], R10 ;  /* 0x0000280a01007387 */ /* 0x0005e20000100a00 */
[----:B0-----:R-:W-:-:S04]  /*3a40*/  IMAD.WIDE R6, R13, 0x2, R2 ;  /* 0x000000020d067825 */ /* 0x001fc800078e0202 */
[--C-:B-1----:R-:W-:Y:S01]  /*3a50*/  IMAD.WIDE R4, R16, 0x2, R2.reuse ;  /* 0x0000000210047825 */ /* 0x102fe200078e0202 */
[----:B------:R0:W-:Y:S03]  /*3a60*/  STL.64 [R1+0x20], R6 ;  /* 0x0000200601007387 */ /* 0x0001e60000100a00 */
[--C-:B--2---:R-:W-:Y:S01]  /*3a70*/  IMAD.WIDE R10, R17, 0x2, R2.reuse ;  /* 0x00000002110a7825 */ /* 0x104fe200078e0202 */
[----:B------:R1:W-:Y:S03]  /*3a80*/  STL.64 [R1+0x18], R4 ;  /* 0x0000180401007387 */ /* 0x0003e60000100a00 */
[--C-:B------:R-:W-:Y:S01]  /*3a90*/  IMAD.WIDE R28, R19, 0x2, R2.reuse ;  /* 0x00000002131c7825 */ /* 0x100fe200078e0202 */
[----:B------:R-:W-:Y:S03]  /*3aa0*/  STL.64 [R1+0x10], R10 ;  /* 0x0000100a01007387 */ /* 0x000fe60000100a00 */
[----:B0-----:R-:W-:-:S04]  /*3ab0*/  IMAD.WIDE R6, R8, 0x2, R2 ;  /* 0x0000000208067825 */ /* 0x001fc800078e0202 */
[--C-:B-1----:R-:W-:Y:S01]  /*3ac0*/  IMAD.WIDE R4, R18, 0x2, R2.reuse ;  /* 0x0000000212047825 */ /* 0x102fe200078e0202 */
[----:B------:R0:W-:Y:S04]  /*3ad0*/  STL.64 [R1+0x8], R6 ;  /* 0x0000080601007387 */ /* 0x0001e80000100a00 */
[----:B------:R1:W-:Y:S04]  /*3ae0*/  STL.64 [R1+0x1c08], R28 ;  /* 0x001c081c01007387 */ /* 0x0003e80000100a00 */
[----:B------:R2:W-:Y:S01]  /*3af0*/  STL.64 [R1], R4 ;  /* 0x0000000401007387 */ /* 0x0005e20000100a00 */
[----:B0-----:R-:W-:-:S03]  /*3b00*/  IMAD.WIDE R6, R21, 0x2, R2 ;  /* 0x0000000215067825 */ /* 0x001fc600078e0202 */
[----:B-1----:R-:W3:Y:S01]  /*3b10*/  LDL.LU R28, [R1+0x170] ;  /* 0x00017000011c7983 */ /* 0x002ee20000300800 */
[----:B--2---:R-:W-:-:S03]  /*3b20*/  IMAD.WIDE R4, R20, 0x2, R2 ;  /* 0x0000000214047825 */ /* 0x004fc600078e0202 */
[----:B------:R-:W2:Y:S04]  /*3b30*/  LDL.LU R29, [R1+0x174] ;  /* 0x00017400011d7983 */ /* 0x000ea80000300800 */
[----:B------:R-:W4:Y:S01]  /*3b40*/  LDL.LU R20, [R1+0x168] ;  /* 0x0001680001147983 */ /* 0x000f220000300800 */
[----:B------:R-:W-:-:S03]  /*3b50*/  IMAD.WIDE R8, R22, 0x2, R2 ;  /* 0x0000000216087825 */ /* 0x000fc600078e0202 */
[----:B------:R0:W-:Y:S04]  /*3b60*/  STL.64 [R1+0x1c00], R4 ;  /* 0x001c000401007387 */ /* 0x0001e80000100a00 */
[----:B0-----:R-:W2:Y:S04]  /*3b70*/  LDL.LU.64 R4, [R1+0x88] ;  /* 0x0000880001047983 */ /* 0x001ea80000300a00 */
[----:B------:R0:W-:Y:S04]  /*3b80*/  STL.64 [R1+0x1bf8], R6 ;  /* 0x001bf80601007387 */ /* 0x0001e80000100a00 */
[----:B0-----:R-:W2:Y:S04]  /*3b90*/  LDL.LU.64 R6, [R1+0x150] ;  /* 0x0001500001067983 */ /* 0x001ea80000300a00 */
[----:B------:R-:W2:Y:S01]  /*3ba0*/  LDL.LU R22, [R1+0x16c] ;  /* 0x00016c0001167983 */ /* 0x000ea20000300800 */
[----:B------:R-:W-:-:S04]  /*3bb0*/  IMAD.WIDE R10, R23, 0x2, R2 ;  /* 0x00000002170a7825 */ /* 0x000fc800078e0202 */
[--C-:B------:R-:W-:Y:S01]  /*3bc0*/  IMAD.WIDE R12, R24, 0x2, R2.reuse ;  /* 0x00000002180c7825 */ /* 0x100fe200078e0202 */
[----:B------:R0:W-:Y:S03]  /*3bd0*/  STL.64 [R1+0x1bf0], R8 ;  /* 0x001bf00801007387 */ /* 0x0001e60000100a00 */
[----:B------:R-:W-:-:S04]  /*3be0*/  IMAD.WIDE R14, R25, 0x2, R2 ;  /* 0x00000002190e7825 */ /* 0x000fc800078e0202 */
[----:B------:R-:W-:-:S04]  /*3bf0*/  IMAD.WIDE R16, R26, 0x2, R2 ;  /* 0x000000021a107825 */ /* 0x000fc800078e0202 */
[--C-:B------:R-:W-:Y:S01]  /*3c00*/  IMAD.WIDE R18, R27, 0x2, R2.reuse ;  /* 0x000000021b127825 */ /* 0x100fe200078e0202 */
[----:B0-----:R-:W2:Y:S04]  /*3c10*/  LDL.LU.64 R8, [R1+0x78] ;  /* 0x0000780001087983 */ /* 0x001ea80000300a00 */
[----:B------:R-:W-:Y:S04]  /*3c20*/  STL.64 [R1+0x1c10], R10 ;  /* 0x001c100a01007387 */ /* 0x000fe80000100a00 */
[----:B------:R-:W-:Y:S04]  /*3c30*/  STL.64 [R1+0x1c18], R12 ;  /* 0x001c180c01007387 */ /* 0x000fe80000100a00 */
[----:B------:R-:W-:Y:S04]  /*3c40*/  STL.64 [R1+0x1c20], R14 ;  /* 0x001c200e01007387 */ /* 0x000fe80000100a00 */
[----:B------:R-:W-:Y:S04]  /*3c50*/  STL.64 [R1+0x1c28], R16 ;  /* 0x001c281001007387 */ /* 0x000fe80000100a00 */
[----:B------:R0:W-:Y:S04]  /*3c60*/  STL.64 [R1+0x1c30], R18 ;  /* 0x001c301201007387 */ /* 0x0001e80000100a00 */
[----:B0-----:R-:W2:Y:S04]  /*3c70*/  LDL.LU.64 R18, [R1+0x160] ;  /* 0x0001600001127983 */ /* 0x001ea80000300a00 */
[----:B------:R-:W2:Y:S01]  /*3c80*/  LDL.LU.64 R16, [R1+0x148] ;  /* 0x0001480001107983 */ /* 0x000ea20000300a00 */
[----:B---3--:R-:W-:-:S04]  /*3c90*/  IMAD.WIDE R24, R28, 0x2, R2 ;  /* 0x000000021c187825 */ /* 0x008fc800078e0202 */
[----:B----4-:R-:W-:-:S05]  /*3ca0*/  IMAD.WIDE R20, R20, 0x2, R2 ;  /* 0x0000000214147825 */ /* 0x010fca00078e0202 */
[----:B------:R-:W-:Y:S01]  /*3cb0*/  STL.64 [R1+0x1c38], R20 ;  /* 0x001c381401007387 */ /* 0x000fe20000100a00 */
[----:B--2---:R-:W-:-:S03]  /*3cc0*/  IMAD.WIDE R26, R29, 0x2, R2 ;  /* 0x000000021d1a7825 */ /* 0x004fc600078e0202 */
[----:B------:R-:W2:Y:S01]  /*3cd0*/  LDL.LU.64 R14, [R1+0x70] ;  /* 0x00007000010e7983 */ /* 0x000ea20000300a00 */
[----:B------:R-:W-:-:S05]  /*3ce0*/  IMAD.WIDE R22, R22, 0x2, R2 ;  /* 0x0000000216167825 */ /* 0x000fca00078e0202 */
[----:B------:R-:W-:Y:S04]  /*3cf0*/  STL.64 [R1+0x1c40], R22 ;  /* 0x001c401601007387 */ /* 0x000fe80000100a00 */
[----:B------:R-:W3:Y:S04]  /*3d00*/  LDL.LU.64 R12, [R1+0x140] ;  /* 0x00014000010c7983 */ /* 0x000ee80000300a00 */
[----:B------:R0:W-:Y:S04]  /*3d10*/  STL.64 [R1+0x1c48], R24 ;  /* 0x001c481801007387 */ /* 0x0001e80000100a00 */
[----:B0-----:R-:W4:Y:S04]  /*3d20*/  LDL.LU.64 R24, [R1+0x80] ;  /* 0x0000800001187983 */ /* 0x001f280000300a00 */
[----:B------:R-:W3:Y:S04]  /*3d30*/  LDL.LU.64 R22, [R1+0x68] ;  /* 0x0000680001167983 */ /* 0x000ee80000300a00 */
[----:B------:R-:W3:Y:S04]  /*3d40*/  LDL.LU.64 R10, [R1+0x138] ;  /* 0x00013800010a7983 */ /* 0x000ee80000300a00 */
[----:B------:R0:W-:Y:S04]  /*3d50*/  STL.64 [R1+0x1c50], R26 ;  /* 0x001c501a01007387 */ /* 0x0001e80000100a00 */
[----:B0-----:R-:W2:Y:S01]  /*3d60*/  LDL.LU.64 R26, [R1+0x158] ;  /* 0x00015800011a7983 */ /* 0x001ea20000300a00 */
[----:B------:R-:W-:-:S05]  /*3d70*/  IMAD.WIDE R2, R0, 0x2, R2 ;  /* 0x0000000200027825 */ /* 0x000fca00078e0202 */
[----:B------:R-:W-:Y:S04]  /*3d80*/  STL.64 [R1+0x1c58], R2 ;  /* 0x001c580201007387 */ /* 0x000fe80000100a00 */
[----:B------:R-:W-:Y:S01]  /*3d90*/  STL [R1+0x1bb0], R18 ;  /* 0x001bb01201007387 */ /* 0x000fe20000100800 */
[----:B------:R-:W-:-:S03]  /*3da0*/  IMAD.MOV.U32 R0, RZ, RZ, R19 ;  /* 0x000000ffff007224 */ /* 0x000fc600078e0013 */
[----:B------:R-:W3:Y:S04]  /*3db0*/  LDL.LU.64 R28, [R1+0x60] ;  /* 0x00006000011c7983 */ /* 0x000ee80000300a00 */
[----:B------:R-:W3:Y:S04]  /*3dc0*/  LDL.LU.64 R20, [R1+0x130] ;  /* 0x0001300001147983 */ /* 0x000ee80000300a00 */
[----:B------:R0:W-:Y:S04]  /*3dd0*/  STL [R1+0x1ba8], R0 ;  /* 0x001ba80001007387 */ /* 0x0001e80000100800 */
[----:B------:R1:W-:Y:S01]  /*3de0*/  STL [R1+0x1bac], R4 ;  /* 0x001bac0401007387 */ /* 0x0003e20000100800 */
[----:B0-----:R-:W-:-:S03]  /*3df0*/  IMAD.MOV.U32 R0, RZ, RZ, R5 ;  /* 0x000000ffff007224 */ /* 0x001fc600078e0005 */
[----:B-1----:R-:W3:Y:S04]  /*3e00*/  LDL.LU.64 R4, [R1+0x58] ;  /* 0x0000580001047983 */ /* 0x002ee80000300a00 */
[----:B------:R0:W-:Y:S04]  /*3e10*/  STL [R1+0x1ba0], R0 ;  /* 0x001ba00001007387 */ /* 0x0001e80000100800 */
[----:B--2---:R-:W-:Y:S04]  /*3e20*/  STL [R1+0x1ba4], R26 ;  /* 0x001ba41a01007387 */ /* 0x004fe80000100800 */
[----:B------:R-:W2:Y:S01]  /*3e30*/  LDL.LU.64 R18, [R1+0x128] ;  /* 0x0001280001127983 */ /* 0x000ea20000300a00 */
[----:B0-----:R-:W-:-:S03]  /*3e40*/  IMAD.MOV.U32 R0, RZ, RZ, R27 ;  /* 0x000000ffff007224 */ /* 0x001fc600078e001b */
[----:B----4-:R-:W-:Y:S04]  /*3e50*/  STL [R1+0x1b9c], R24 ;  /* 0x001b9c1801007387 */ /* 0x010fe80000100800 */
[----:B------:R0:W-:Y:S04]  /*3e60*/  STL [R1+0x1b98], R0 ;  /* 0x001b980001007387 */ /* 0x0001e80000100800 */
[----:B------:R-:W-:Y:S01]  /*3e70*/  STL [R1+0x1b94], R6 ;  /* 0x001b940601007387 */ /* 0x000fe20000100800 */
[----:B0-----:R-:W-:-:S05]  /*3e80*/  IMAD.MOV.U32 R0, RZ, RZ, R25 ;  /* 0x000000ffff007224 */ /* 0x001fca00078e0019 */
[----:B------:R0:W-:Y:S02]  /*3e90*/  STL [R1+0x1b90], R0 ;  /* 0x001b900001007387 */ /* 0x0001e40000100800 */
[----:B0-----:R-:W-:Y:S02]  /*3ea0*/  IMAD.MOV.U32 R0, RZ, RZ, R7 ;  /* 0x000000ffff007224 */ /* 0x001fe400078e0007 */
[----:B------:R-:W4:Y:S04]  /*3eb0*/  LDL.LU.64 R6, [R1+0x50] ;  /* 0x0000500001067983 */ /* 0x000f280000300a00 */
[----:B------:R0:W-:Y:S04]  /*3ec0*/  STL [R1+0x1b88], R0 ;  /* 0x001b880001007387 */ /* 0x0001e80000100800 */
[----:B------:R1:W-:Y:S01]  /*3ed0*/  STL [R1+0x1b8c], R8 ;  /* 0x001b8c0801007387 */ /* 0x0003e20000100800 */
[----:B0-----:R-:W-:-:S03]  /*3ee0*/  IMAD.MOV.U32 R0, RZ, RZ, R9 ;  /* 0x000000ffff007224 */ /* 0x001fc600078e0009 */
[----:B-1----:R-:W4:Y:S04]  /*3ef0*/  LDL.LU.64 R8, [R1+0x120] ;  /* 0x0001200001087983 */ /* 0x002f280000300a00 */
[----:B------:R0:W-:Y:S04]  /*3f00*/  STL [R1+0x1b80], R0 ;  /* 0x001b800001007387 */ /* 0x0001e80000100800 */
[----:B------:R1:W-:Y:S01]  /*3f10*/  STL [R1+0x1b84], R16 ;  /* 0x001b841001007387 */ /* 0x0003e20000100800 */
[----:B0-----:R-:W-:-:S03]  /*3f20*/  IMAD.MOV.U32 R0, RZ, RZ, R17 ;  /* 0x000000ffff007224 */ /* 0x001fc600078e0011 */
[----:B-1----:R-:W4:Y:S04]  /*3f30*/  LDL.LU.64 R16, [R1+0x48] ;  /* 0x0000480001107983 */ /* 0x002f280000300a00 */
[----:B------:R0:W-:Y:S04]  /*3f40*/  STL [R1+0x1b78], R0 ;  /* 0x001b780001007387 */ /* 0x0001e80000100800 */
[----:B------:R1:W-:Y:S01]  /*3f50*/  STL [R1+0x1b7c], R14 ;  /* 0x001b7c0e01007387 */ /* 0x0003e20000100800 */
[----:B0-----:R-:W-:-:S03]  /*3f60*/  IMAD.MOV.U32 R0, RZ, RZ, R15 ;  /* 0x000000ffff007224 */ /* 0x001fc600078e000f */
[----:B---3--:R-:W-:Y:S04]  /*3f70*/  STL [R1+0x1b74], R12 ;  /* 0x001b740c01007387 */ /* 0x008fe80000100800 */
[----:B------:R0:W-:Y:S04]  /*3f80*/  STL [R1+0x1b70], R0 ;  /* 0x001b700001007387 */ /* 0x0001e80000100800 */
[----:B-1----:R-:W3:Y:S01]  /*3f90*/  LDL.LU.64 R14, [R1+0x118] ;  /* 0x00011800010e7983 */ /* 0x002ee20000300a00 */
[----:B0-----:R-:W-:-:S03]  /*3fa0*/  IMAD.MOV.U32 R0, RZ, RZ, R13 ;  /* 0x000000ffff007224 */ /* 0x001fc600078e000d */
[----:B------:R-:W-:Y:S04]  /*3fb0*/  STL [R1+0x1b6c], R22 ;  /* 0x001b6c1601007387 */ /* 0x000fe80000100800 */
[----:B------:R0:W-:Y:S04]  /*3fc0*/  STL [R1+0x1b68], R0 ;  /* 0x001b680001007387 */ /* 0x0001e80000100800 */
[----:B------:R-:W3:Y:S01]  /*3fd0*/  LDL.LU.64 R12, [R1+0x40] ;  /* 0x00004000010c7983 */ /* 0x000ee20000300a00 */
[----:B0-----:R-:W-:-:S03]  /*3fe0*/  IMAD.MOV.U32 R0, RZ, RZ, R23 ;  /* 0x000000ffff007224 */ /* 0x001fc600078e0017 */
[----:B------:R-:W-:Y:S04]  /*3ff0*/  STL [R1+0x1b64], R10 ;  /* 0x001b640a01007387 */ /* 0x000fe80000100800 */
[----:B------:R0:W-:Y:S02]  /*4000*/  STL [R1+0x1b60], R0 ;  /* 0x001b600001007387 */ /* 0x0001e40000100800 */
[----:B0-----:R-:W-:Y:S02]  /*4010*/  IMAD.MOV.U32 R0, RZ, RZ, R11 ;  /* 0x000000ffff007224 */ /* 0x001fe400078e000b */
[----:B------:R-:W3:Y:S04]  /*4020*/  LDL.LU.64 R10, [R1+0x110] ;  /* 0x00011000010a7983 */ /* 0x000ee80000300a00 */
[----:B------:R0:W-:Y:S04]  /*4030*/  STL [R1+0x1b58], R0 ;  /* 0x001b580001007387 */ /* 0x0001e80000100800 */
[----:B------:R1:W-:Y:S01]  /*4040*/  STL [R1+0x1b5c], R28 ;  /* 0x001b5c1c01007387 */ /* 0x0003e20000100800 */
[----:B0-----:R-:W-:-:S03]  /*4050*/  IMAD.MOV.U32 R0, RZ, RZ, R29 ;  /* 0x000000ffff007224 */ /* 0x001fc600078e001d */
[----:B------:R-:W-:Y:S04]  /*4060*/  STL [R1+0x1b54], R20 ;  /* 0x001b541401007387 */ /* 0x000fe80000100800 */
[----:B------:R0:W-:Y:S04]  /*4070*/  STL [R1+0x1b50], R0 ;  /* 0x001b500001007387 */ /* 0x0001e80000100800 */
[----:B-1----:R-:W3:Y:S01]  /*4080*/  LDL.LU.64 R28, [R1+0x38] ;  /* 0x00003800011c7983 */ /* 0x002ee20000300a00 */
[----:B0-----:R-:W-:-:S03]  /*4090*/  IMAD.MOV.U32 R0, RZ, RZ, R21 ;  /* 0x000000ffff007224 */ /* 0x001fc600078e0015 */
[----:B------:R-:W-:Y:S04]  /*40a0*/  STL [R1+0x1b4c], R4 ;  /* 0x001b4c0401007387 */ /* 0x000fe80000100800 */
[----:B------:R0:W-:Y:S02]  /*40b0*/  STL [R1+0x1b48], R0 ;  /* 0x001b480001007387 */ /* 0x0001e40000100800 */
[----:B0-----:R-:W-:Y:S02]  /*40c0*/  IMAD.MOV.U32 R0, RZ, RZ, R5 ;  /* 0x000000ffff007224 */ /* 0x001fe400078e0005 */
[----:B--2---:R-:W-:Y:S04]  /*40d0*/  STL [R1+0x1b44], R18 ;  /* 0x001b441201007387 */ /* 0x004fe80000100800 */
[----:B------:R0:W-:Y:S04]  /*40e0*/  STL [R1+0x1b40], R0 ;  /* 0x001b400001007387 */ /* 0x0001e80000100800 */
[----:B------:R-:W2:Y:S01]  /*40f0*/  LDL.LU.64 R4, [R1+0x30] ;  /* 0x0000300001047983 */ /* 0x000ea20000300a00 */
[----:B0-----:R-:W-:-:S03]  /*4100*/  IMAD.MOV.U32 R0, RZ, RZ, R19 ;  /* 0x000000ffff007224 */ /* 0x001fc600078e0013 */
[----:B--2---:R0:W-:Y:S04]  /*4110*/  STL.64 [R1+0x1c60], R4 ;  /* 0x001c600401007387 */ /* 0x0041e80000100a00 */
[----:B0-----:R-:W2:Y:S04]  /*4120*/  LDL.LU.64 R4, [R1+0x108] ;  /* 0x0001080001047983 */ /* 0x001ea80000300a00 */
[----:B------:R-:W2:Y:S04]  /*4130*/  LDL.LU.64 R2, [R1+0x100] ;  /* 0x0001000001027983 */ /* 0x000ea80000300a00 */
[----:B------:R0:W-:Y:S04]  /*4140*/  STL [R1+0x1b38], R0 ;  /* 0x001b380001007387 */ /* 0x0001e80000100800 */
[----:B----4-:R1:W-:Y:S01]  /*4150*/  STL [R1+0x1b3c], R6 ;  /* 0x001b3c0601007387 */ /* 0x0103e20000100800 */
[----:B0-----:R-:W-:-:S03]  /*4160*/  IMAD.MOV.U32 R0, RZ, RZ, R7 ;  /* 0x000000ffff007224 */ /* 0x001fc600078e0007 */
[----:B-1----:R-:W4:Y:S04]  /*4170*/  LDL.LU.64 R6, [R1+0x28] ;  /* 0x0000280001067983 */ /* 0x002f280000300a00 */
[----:B------:R0:W-:Y:S04]  /*4180*/  STL [R1+0x1b30], R0 ;  /* 0x001b300001007387 */ /* 0x0001e80000100800 */
[----:B------:R1:W-:Y:S04]  /*4190*/  STL [R1+0x1b34], R8 ;  /* 0x001b340801007387 */ /* 0x0003e80000100800 */
[----:B------:R-:W4:Y:S01]  /*41a0*/  LDL.LU.64 R26, [R1+0xf8] ;  /* 0x0000f800011a7983 */ /* 0x000f220000300a00 */
[----:B0-----:R-:W-:-:S03]  /*41b0*/  IMAD.MOV.U32 R0, RZ, RZ, R9 ;  /* 0x000000ffff007224 */ /* 0x001fc600078e0009 */
[----:B------:R-:W-:Y:S04]  /*41c0*/  STL [R1+0x1b2c], R16 ;  /* 0x001b2c1001007387 */ /* 0x000fe80000100800 */
[----:B------:R0:W-:Y:S04]  /*41d0*/  STL [R1+0x1b28], R0 ;  /* 0x001b280001007387 */ /* 0x0001e80000100800 */
[----:B-1----:R-:W4:Y:S04]  /*41e0*/  LDL.LU.64 R8, [R1+0x20] ;  /* 0x0000200001087983 */ /* 0x002f280000300a00 */
[----:B------:R-:W4:Y:S01]  /*41f0*/  LDL.LU.64 R24, [R1+0xf0] ;  /* 0x0000f00001187983 */ /* 0x000f220000300a00 */
[----:B0-----:R-:W-:-:S05]  /*4200*/  IMAD.MOV.U32 R0, RZ, RZ, R17 ;  /* 0x000000ffff007224 */ /* 0x001fca00078e0011 */
[----:B------:R0:W-:Y:S04]  /*4210*/  STL [R1+0x1b20], R0 ;  /* 0x001b200001007387 */ /* 0x0001e80000100800 */
[----:B---3--:R-:W-:Y:S04]  /*4220*/  STL [R1+0x1b24], R14 ;  /* 0x001b240e01007387 */ /* 0x008fe80000100800 */
[----:B------:R-:W3:Y:S01]  /*4230*/  LDL.LU.64 R22, [R1+0x18] ;  /* 0x0000180001167983 */ /* 0x000ee20000300a00 */
[----:B0-----:R-:W-:-:S05]  /*4240*/  IMAD.MOV.U32 R0, RZ, RZ, R15 ;  /* 0x000000ffff007224 */ /* 0x001fca00078e000f */
[----:B------:R0:W-:Y:S04]  /*4250*/  STL [R1+0x1b18], R0 ;  /* 0x001b180001007387 */ /* 0x0001e80000100800 */
[----:B------:R-:W-:Y:S04]  /*4260*/  STL [R1+0x1b1c], R12 ;  /* 0x001b1c0c01007387 */ /* 0x000fe80000100800 */
[----:B------:R-:W3:Y:S01]  /*4270*/  LDL.LU.64 R20, [R1+0xe8] ;  /* 0x0000e80001147983 */ /* 0x000ee20000300a00 */
[----:B0-----:R-:W-:-:S03]  /*4280*/  IMAD.MOV.U32 R0, RZ, RZ, R13 ;  /* 0x000000ffff007224 */ /* 0x001fc600078e000d */
[----:B------:R-:W3:Y:S04]  /*4290*/  LDL.LU.64 R18, [R1+0x10] ;  /* 0x0000100001127983 */ /* 0x000ee80000300a00 */
        /* <DEDUP_REMOVED lines=9> */
[----:B------:R-:W3:Y:S04]  /*4330*/  LDL.LU.64 R10, [R1] ;  /* 0x00000000010a7983 */ /* 0x000ee80000300a00 */
[----:B------:R0:W-:Y:S04]  /*4340*/  STL [R1+0x1b00], R0 ;  /* 0x001b000001007387 */ /* 0x0001e80000100800 */
[----:B--2---:R1:W-:Y:S01]  /*4350*/  STL [R1+0x1b04], R4 ;  /* 0x001b040401007387 */ /* 0x0043e20000100800 */
[----:B0-----:R-:W-:-:S03]  /*4360*/  IMAD.MOV.U32 R0, RZ, RZ, R5 ;  /* 0x000000ffff007224 */ /* 0x001fc600078e0005 */
[----:B------:R-:W2:Y:S04]  /*4370*/  LDL.LU.64 R28, [R1+0xd0] ;  /* 0x0000d000011c7983 */ /* 0x000ea80000300a00 */
[----:B-1----:R-:W4:Y:S04]  /*4380*/  LDL.LU.64 R4, [R1+0x1c60] ;  /* 0x001c600001047983 */ /* 0x002f280000300a00 */
[----:B----4-:R-:W-:Y:S04]  /*4390*/  STL [R1+0x1afc], R4 ;  /* 0x001afc0401007387 */ /* 0x010fe80000100800 */
[----:B------:R0:W-:Y:S04]  /*43a0*/  STL [R1+0x1af8], R0 ;  /* 0x001af80001007387 */ /* 0x0001e80000100800 */
[----:B------:R-:W-:Y:S01]  /*43b0*/  STL [R1+0x1af4], R2 ;  /* 0x001af40201007387 */ /* 0x000fe20000100800 */
[----:B0-----:R-:W-:-:S05]  /*43c0*/  IMAD.MOV.U32 R0, RZ, RZ, R5 ;  /* 0x000000ffff007224 */ /* 0x001fca00078e0005 */
[----:B------:R0:W-:Y:S04]  /*43d0*/  STL [R1+0x1af0], R0 ;  /* 0x001af00001007387 */ /* 0x0001e80000100800 */
[----:B------:R-:W4:Y:S01]  /*43e0*/  LDL.LU.64 R4, [R1+0xc8] ;  /* 0x0000c80001047983 */ /* 0x000f220000300a00 */
[----:B0-----:R-:W-:-:S03]  /*43f0*/  IMAD.MOV.U32 R0, RZ, RZ, R3 ;  /* 0x000000ffff007224 */ /* 0x001fc600078e0003 */
[----:B------:R-:W4:Y:S04]  /*4400*/  LDL.LU.64 R2, [R1+0x1c58] ;  /* 0x001c580001027983 */ /* 0x000f280000300a00 */
[----:B------:R-:W-:Y:S04]  /*4410*/  STL [R1+0x1aec], R6 ;  /* 0x001aec0601007387 */ /* 0x000fe80000100800 */
        /* <DEDUP_REMOVED lines=15> */
[----:B---3--:R-:W-:Y:S04]  /*4510*/  STL [R1+0x1acc], R22 ;  /* 0x001acc1601007387 */ /* 0x008fe80000100800 */
[----:B------:R0:W-:Y:S02]  /*4520*/  STL [R1+0x1ac8], R0 ;  /* 0x001ac80001007387 */ /* 0x0001e40000100800 */
[----:B0-----:R-:W-:-:S02]  /*4530*/  IMAD.MOV.U32 R0, RZ, RZ, R23 ;  /* 0x000000ffff007224 */ /* 0x001fc400078e0017 */
[----:B------:R-:W3:Y:S04]  /*4540*/  LDL.LU.64 R22, [R1+0x1c40] ;  /* 0x001c400001167983 */ /* 0x000ee80000300a00 */
[----:B------:R-:W-:Y:S04]  /*4550*/  STL [R1+0x1ac4], R20 ;  /* 0x001ac41401007387 */ /* 0x000fe80000100800 */
        /* <DEDUP_REMOVED lines=23> */
[----:B--2---:R-:W-:Y:S04]  /*46d0*/  STL [R1+0x1a94], R28 ;  /* 0x001a941c01007387 */ /* 0x004fe80000100800 */
[----:B------:R0:W-:Y:S02]  /*46e0*/  STL [R1+0x1a90], R0 ;  /* 0x001a900001007387 */ /* 0x0001e40000100800 */
[----:B0-----:R-:W-:-:S02]  /*46f0*/  IMAD.MOV.U32 R0, RZ, RZ, R29 ;  /* 0x000000ffff007224 */ /* 0x001fc400078e001d */
[----:B------:R-:W2:Y:S04]  /*4700*/  LDL.LU.64 R28, [R1+0x1c08] ;  /* 0x001c0800011c7983 */ /* 0x000ea80000300a00 */
[----:B--2---:R-:W-:Y:S04]  /*4710*/  STL [R1+0x1a8c], R28 ;  /* 0x001a8c1c01007387 */ /* 0x004fe80000100800 */
[----:B------:R4:W-:Y:S04]  /*4720*/  STL [R1+0x1a88], R0 ;  /* 0x001a880001007387 */ /* 0x0009e80000100800 */
[----:B------:R0:W-:Y:S01]  /*4730*/  STL [R1+0x1a80], R29 ;  /* 0x001a801d01007387 */ /* 0x0001e20000100800 */
[----:B----4-:R-:W-:-:S03]  /*4740*/  IMAD.MOV.U32 R0, RZ, RZ, R5 ;  /* 0x000000ffff007224 */ /* 0x010fc600078e0005 */
[----:B0-----:R-:W2:Y:S04]  /*4750*/  LDL.LU.64 R28, [R1+0x98] ;  /* 0x00009800011c7983 */ /* 0x001ea80000300a00 */
[----:B------:R0:W-:Y:S04]  /*4760*/  STL [R1+0x1a84], R4 ;  /* 0x001a840401007387 */ /* 0x0001e80000100800 */
[----:B0-----:R-:W4:Y:S04]  /*4770*/  LDL.LU.64 R4, [R1+0x1c00] ;  /* 0x001c000001047983 */ /* 0x001f280000300a00 */
[----:B----4-:R-:W-:Y:S04]  /*4780*/  STL [R1+0x1a7c], R4 ;  /* 0x001a7c0401007387 */ /* 0x010fe80000100800 */
[----:B------:R0:W-:Y:S04]  /*4790*/  STL [R1+0x1a78], R0 ;  /* 0x001a780001007387 */ /* 0x0001e80000100800 */
[----:B------:R1:W-:Y:S01]  /*47a0*/  STL [R1+0x1a70], R5 ;  /* 0x001a700501007387 */ /* 0x0003e20000100800 */
[----:B0-----:R-:W-:-:S03]  /*47b0*/  IMAD.MOV.U32 R0, RZ, RZ, R7 ;  /* 0x000000ffff007224 */ /* 0x001fc600078e0007 */
[----:B-1----:R-:W4:Y:S04]  /*47c0*/  LDL.LU.64 R4, [R1+0xa0] ;  /* 0x0000a00001047983 */ /* 0x002f280000300a00 */
[----:B------:R0:W-:Y:S04]  /*47d0*/  STL [R1+0x1a74], R6 ;  /* 0x001a740601007387 */ /* 0x0001e80000100800 */
[----:B0-----:R-:W3:Y:S04]  /*47e0*/  LDL.LU.64 R6, [R1+0x1bf8] ;  /* 0x001bf80001067983 */ /* 0x001ee80000300a00 */
[----:B---3--:R-:W-:Y:S04]  /*47f0*/  STL [R1+0x1a6c], R6 ;  /* 0x001a6c0601007387 */ /* 0x008fe80000100800 */
[----:B------:R0:W-:Y:S04]  /*4800*/  STL [R1+0x1a68], R0 ;  /* 0x001a680001007387 */ /* 0x0001e80000100800 */
[----:B------:R1:W-:Y:S01]  /*4810*/  STL [R1+0x1a60], R7 ;  /* 0x001a600701007387 */ /* 0x0003e20000100800 */
[----:B0-----:R-:W-:-:S03]  /*4820*/  IMAD.MOV.U32 R0, RZ, RZ, R9 ;  /* 0x000000ffff007224 */ /* 0x001fc600078e0009 */
[----:B-1----:R-:W3:Y:S04]  /*4830*/  LDL.LU.64 R6, [R1+0xa8] ;  /* 0x0000a80001067983 */ /* 0x002ee80000300a00 */
[----:B------:R0:W-:Y:S04]  /*4840*/  STL [R1+0x1a64], R8 ;  /* 0x001a640801007387 */ /* 0x0001e80000100800 */
[----:B0-----:R-:W2:Y:S04]  /*4850*/  LDL.LU.64 R8, [R1+0x1bf0] ;  /* 0x001bf00001087983 */ /* 0x001ea80000300a00 */
[----:B--2---:R-:W-:Y:S04]  /*4860*/  STL [R1+0x1a5c], R8 ;  /* 0x001a5c0801007387 */ /* 0x004fe80000100800 */
[----:B------:R-:W-:Y:S04]  /*4870*/  STL [R1+0x1a58], R0 ;  /* 0x001a580001007387 */ /* 0x000fe80000100800 */
[----:B------:R0:W-:Y:S04]  /*4880*/  STL [R1+0x1a50], R9 ;  /* 0x001a500901007387 */ /* 0x0001e80000100800 */
[----:B0-----:R-:W2:Y:S02]  /*4890*/  LDL.LU.64 R8, [R1+0xb0] ;  /* 0x0000b00001087983 */ /* 0x001ea40000300a00 */
[----:B--2---:R-:W-:-:S02]  /*48a0*/  IMAD.MOV.U32 R0, RZ, RZ, R9 ;  /* 0x000000ffff007224 */ /* 0x004fc400078e0009 */
[----:B------:R-:W-:Y:S04]  /*48b0*/  STL [R1+0x1a54], R8 ;  /* 0x001a540801007387 */ /* 0x000fe80000100800 */
[----:B------:R-:W-:Y:S04]  /*48c0*/  STL [R1+0x1a4c], R10 ;  /* 0x001a4c0a01007387 */ /* 0x000fe80000100800 */
[----:B------:R-:W-:Y:S04]  /*48d0*/  STL [R1+0x1a48], R0 ;  /* 0x001a480001007387 */ /* 0x000fe80000100800 */
[----:B------:R0:W-:Y:S04]  /*48e0*/  STL [R1+0x1a40], R11 ;  /* 0x001a400b01007387 */ /* 0x0001e80000100800 */
[----:B0-----:R-:W2:Y:S01]  /*48f0*/  LDL.LU.64 R10, [R1+0x90] ;  /* 0x00009000010a7983 */ /* 0x001ea20000300a00 */
[----:B---3--:R-:W-:-:S03]  /*4900*/  IMAD.MOV.U32 R0, RZ, RZ, R7 ;  /* 0x000000ffff007224 */ /* 0x008fc600078e0007 */
[----:B------:R-:W-:Y:S04]  /*4910*/  STL [R1+0x1a44], R6 ;  /* 0x001a440601007387 */ /* 0x000fe80000100800 */
[----:B------:R-:W-:Y:S04]  /*4920*/  STL [R1+0x1a3c], R12 ;  /* 0x001a3c0c01007387 */ /* 0x000fe80000100800 */
[----:B------:R-:W-:Y:S04]  /*4930*/  STL [R1+0x1a38], R0 ;  /* 0x001a380001007387 */ /* 0x000fe80000100800 */
[----:B------:R0:W-:Y:S04]  /*4940*/  STL [R1+0x1a30], R13 ;  /* 0x001a300d01007387 */ /* 0x0001e80000100800 */
[----:B0-----:R-:W3:Y:S04]  /*4950*/  LDL.LU.64 R12, [R1+0x188] ;  /* 0x00018800010c7983 */ /* 0x001ee80000300a00 */
[----:B----4-:R0:W-:Y:S04]  /*4960*/  STL [R1+0x1a34], R4 ;  /* 0x001a340401007387 */ /* 0x0101e80000100800 */
[----:B------:R-:W4:Y:S04]  /*4970*/  LDL.LU R0, [R1+0x1a0] ;  /* 0x0001a00001007983 */ /* 0x000f280000300800 */
[----:B------:R-:W3:Y:S01]  /*4980*/  LDL.LU.64 R8, [R1+0x190] ;  /* 0x0001900001087983 */ /* 0x000ee20000300a00 */
[----:B0-----:R-:W-:-:S03]  /*4990*/  IMAD.MOV.U32 R4, RZ, RZ, R5 ;  /* 0x000000ffff047224 */ /* 0x001fc600078e0005 */
[----:B------:R-:W-:Y:S04]  /*49a0*/  STL [R1+0x1a2c], R14 ;  /* 0x001a2c0e01007387 */ /* 0x000fe80000100800 */
[----:B------:R0:W-:Y:S04]  /*49b0*/  STL [R1+0x1a28], R4 ;  /* 0x001a280401007387 */ /* 0x0001e80000100800 */
[----:B------:R1:W-:Y:S01]  /*49c0*/  STL [R1+0x1a20], R15 ;  /* 0x001a200f01007387 */ /* 0x0003e20000100800 */
[----:B0-----:R-:W-:-:S03]  /*49d0*/  IMAD.MOV.U32 R4, RZ, RZ, R29 ;  /* 0x000000ffff047224 */ /* 0x001fc600078e001d */
[----:B-1----:R-:W3:Y:S04]  /*49e0*/  LDL.LU.64 R14, [R1+0x180] ;  /* 0x00018000010e7983 */ /* 0x002ee80000300a00 */
[----:B------:R-:W-:Y:S04]  /*49f0*/  STL [R1+0x1a24], R28 ;  /* 0x001a241c01007387 */ /* 0x000fe80000100800 */
[----:B------:R-:W3:Y:S04]  /*4a00*/  LDL.LU.64 R6, [R1+0x198] ;  /* 0x0001980001067983 */ /* 0x000ee80000300a00 */
[----:B------:R-:W-:Y:S04]  /*4a10*/  STL [R1+0x1a18], R4 ;  /* 0x001a180401007387 */ /* 0x000fe80000100800 */
[----:B------:R-:W-:Y:S04]  /*4a20*/  STL [R1+0x1a1c], R16 ;  /* 0x001a1c1001007387 */ /* 0x000fe80000100800 */
[----:B------:R-:W3:Y:S04]  /*4a30*/  LDL.LU R5, [R1+0x1a4] ;  /* 0x0001a40001057983 */ /* 0x000ee80000300800 */
[----:B------:R0:W-:Y:S04]  /*4a40*/  STL [R1+0x1a10], R17 ;  /* 0x001a101101007387 */ /* 0x0001e80000100800 */
[----:B0-----:R-:W3:Y:S04]  /*4a50*/  LDL.LU.64 R16, [R1+0x178] ;  /* 0x0001780001107983 */ /* 0x001ee80000300a00 */
[----:B--2---:R0:W-:Y:S04]  /*4a60*/  STL [R1+0x1a14], R10 ;  /* 0x001a140a01007387 */ /* 0x0041e80000100800 */
[----:B------:R-:W2:Y:S04]  /*4a70*/  LDL.LU R28, [R1+0x1ac] ;  /* 0x0001ac00011c7983 */ /* 0x000ea80000300800 */
[----:B------:R-:W2:Y:S01]  /*4a80*/  LDL.LU R29, [R1+0x1a8] ;  /* 0x0001a800011d7983 */ /* 0x000ea20000300800 */
[----:B------:R-:W-:-:S03]  /*4a90*/  IMAD.MOV.U32 R4, RZ, RZ, R11 ;  /* 0x000000ffff047224 */ /* 0x000fc600078e000b */
[----:B------:R-:W-:Y:S01]  /*4aa0*/  STL [R1+0x1a0c], R18 ;  /* 0x001a0c1201007387 */ /* 0x000fe20000100800 */
[----:B0-----:R-:W0:Y:S03]  /*4ab0*/  LDC R10, c[0x0][0x238] ;  /* 0x00008e00ff0a7b82 */ /* 0x001e260000000800 */
[----:B------:R3:W-:Y:S04]  /*4ac0*/  STL [R1+0x1a08], R4 ;  /* 0x001a080401007387 */ /* 0x0007e80000100800 */
[----:B------:R-:W-:Y:S01]  /*4ad0*/  STL [R1+0x19f8], R19 ;  /* 0x0019f81301007387 */ /* 0x000fe20000100800 */
[----:B----4-:R-:W-:Y:S02]  /*4ae0*/  IMAD R0, R0, UR6, RZ ;  /* 0x0000000600007c24 */ /* 0x010fe4000f8e02ff */
[----:B---3--:R-:W-:Y:S01]  /*4af0*/  IMAD.MOV.U32 R4, RZ, RZ, R17 ;  /* 0x000000ffff047224 */ /* 0x008fe200078e0011 */
[----:B------:R-:W-:Y:S04]  /*4b00*/  STL [R1+0x1a00], R16 ;  /* 0x001a001001007387 */ /* 0x000fe80000100800 */
[----:B------:R-:W-:Y:S04]  /*4b10*/  STL [R1+0x1a04], R20 ;  /* 0x001a041401007387 */ /* 0x000fe80000100800 */
[----:B------:R1:W-:Y:S04]  /*4b20*/  STL [R1+0x19fc], R4 ;  /* 0x0019fc0401007387 */ /* 0x0003e80000100800 */
[----:B------:R-:W-:Y:S01]  /*4b30*/  STL [R1+0x19e8], R21 ;  /* 0x0019e81501007387 */ /* 0x000fe20000100800 */
[----:B-1----:R-:W-:-:S03]  /*4b40*/  IMAD.MOV.U32 R4, RZ, RZ, R15 ;  /* 0x000000ffff047224 */ /* 0x002fc600078e000f */
[----:B------:R1:W-:Y:S04]  /*4b50*/  STL [R1+0x19f0], R14 ;  /* 0x0019f00e01007387 */ /* 0x0003e80000100800 */
[----:B------:R-:W-:Y:S04]  /*4b60*/  STL [R1+0x19f4], R22 ;  /* 0x0019f41601007387 */ /* 0x000fe80000100800 */
[----:B------:R3:W-:Y:S04]  /*4b70*/  STL [R1+0x19ec], R4 ;  /* 0x0019ec0401007387 */ /* 0x0007e80000100800 */
[----:B------:R-:W-:Y:S01]  /*4b80*/  STL [R1+0x19d8], R23 ;  /* 0x0019d81701007387 */ /* 0x000fe20000100800 */
[----:B0-----:R-:W-:Y:S01]  /*4b90*/  IMAD R11, R10, 0x6d, RZ ;  /* 0x0000006d0a0b7824 */ /* 0x001fe200078e02ff */
[----:B-1----:R-:W0:Y:S01]  /*4ba0*/  LDC R14, c[0x0][0x238] ;  /* 0x00008e00ff0e7b82 */ /* 0x002e220000000800 */
[----:B---3--:R-:W-:Y:S01]  /*4bb0*/  IMAD.MOV.U32 R4, RZ, RZ, R13 ;  /* 0x000000ffff047224 */ /* 0x008fe200078e000d */
[----:B------:R1:W-:Y:S04]  /*4bc0*/  STL [R1+0x19e0], R12 ;  /* 0x0019e00c01007387 */ /* 0x0003e80000100800 */
[----:B------:R3:W-:Y:S04]  /*4bd0*/  STL [R1+0x19dc], R4 ;  /* 0x0019dc0401007387 */ /* 0x0007e80000100800 */
[----:B------:R-:W-:Y:S01]  /*4be0*/  STL [R1+0x19e4], R24 ;  /* 0x0019e41801007387 */ /* 0x000fe20000100800 */
[----:B------:R-:W-:Y:S01]  /*4bf0*/  LEA R22, P0, R0, UR10, 0x1 ;  /* 0x0000000a00167c11 */ /* 0x000fe2000f8008ff */
[----:B-1----:R-:W1:Y:S01]  /*4c00*/  LDC R12, c[0x0][0x238] ;  /* 0x00008e00ff0c7b82 */ /* 0x002e620000000800 */
[----:B---3--:R-:W-:Y:S01]  /*4c10*/  IMAD.MOV.U32 R4, RZ, RZ, R9 ;  /* 0x000000ffff047224 */ /* 0x008fe200078e0009 */
[----:B------:R-:W-:Y:S04]  /*4c20*/  STL [R1+0x19c8], R25 ;  /* 0x0019c81901007387 */ /* 0x000fe80000100800 */
[----:B------:R-:W-:Y:S02]  /*4c30*/  STL [R1+0x19d0], R8 ;  /* 0x0019d00801007387 */ /* 0x000fe40000100800 */
[----:B------:R-:W3:Y:S02]  /*4c40*/  LDC R13, c[0x0][0x238] ;  /* 0x00008e00ff0d7b82 */ /* 0x000ee40000000800 */
[----:B------:R4:W-:Y:S04]  /*4c50*/  STL [R1+0x19cc], R4 ;  /* 0x0019cc0401007387 */ /* 0x0009e80000100800 */
[----:B------:R-:W-:Y:S04]  /*4c60*/  STL [R1+0x19d4], R26 ;  /* 0x0019d41a01007387 */ /* 0x000fe80000100800 */
[----:B------:R-:W-:Y:S01]  /*4c70*/  STL [R1+0x19b8], R27 ;  /* 0x0019b81b01007387 */ /* 0x000fe20000100800 */
[----:B----4-:R-:W-:-:S03]  /*4c80*/  IMAD.MOV.U32 R4, RZ, RZ, R7 ;  /* 0x000000ffff047224 */ /* 0x010fc600078e0007 */
[----:B------:R-:W-:Y:S01]  /*4c90*/  STL [R1+0x19c0], R6 ;  /* 0x0019c00601007387 */ /* 0x000fe20000100800 */
[----:B------:R-:W-:Y:S01]  /*4ca0*/  LEA.HI.X.SX32 R23, R0, UR11, 0x1, P0 ;  /* 0x0000000b00177c11 */ /* 0x000fe200080f0eff */
[----:B------:R-:W-:Y:S02]  /*4cb0*/  IMAD R8, R10, 0x7f, RZ ;  /* 0x0000007f0a087824 */ /* 0x000fe400078e02ff */
[----:B------:R4:W-:Y:S01]  /*4cc0*/  STL [R1+0x19bc], R4 ;  /* 0x0019bc0401007387 */ /* 0x0009e20000100800 */
[----:B------:R-:W-:Y:S02]  /*4cd0*/  IMAD R7, R5, UR6, RZ ;  /* 0x0000000605077c24 */ /* 0x000fe4000f8e02ff */
[----:B----4-:R-:W-:-:S03]  /*4ce0*/  IMAD.WIDE R4, R8, 0x2, R22 ;  /* 0x0000000208047825 */ /* 0x010fc600078e0216 */
[C---:B------:R-:W-:Y:S01]  /*4cf0*/  LEA R20, P2, R7.reuse, UR10, 0x1 ;  /* 0x0000000a07147c11 */ /* 0x040fe2000f8408ff */
[----:B------:R-:W-:Y:S03]  /*4d00*/  STL.64 [R1+0x3c8], R22 ;  /* 0x0003c81601007387 */ /* 0x000fe60000100a00 */
[----:B------:R-:W-:Y:S01]  /*4d10*/  LEA.HI.X.SX32 R21, R7, UR11, 0x1, P2 ;  /* 0x0000000b07157c11 */ /* 0x000fe200090f0eff */
[----:B------:R-:W-:Y:S04]  /*4d20*/  STL [R1+0x19c4], R2 ;  /* 0x0019c40201007387 */ /* 0x000fe80000100800 */
[----:B------:R-:W-:Y:S04]  /*4d30*/  STL [R1+0x9d4], R3 ;  /* 0x0009d40301007387 */ /* 0x000fe80000100800 */
[----:B------:R-:W-:Y:S04]  /*4d40*/  STL [R1+0x9dc], R4 ;  /* 0x0009dc0401007387 */ /* 0x000fe80000100800 */
[----:B------:R4:W-:Y:S04]  /*4d50*/  STL [R1+0x9d8], R5 ;  /* 0x0009d80501007387 */ /* 0x0009e80000100800 */
[----:B------:R-:W-:Y:S01]  /*4d60*/  STL.64 [R1+0x3d0], R20 ;  /* 0x0003d01401007387 */ /* 0x000fe20000100a00 */
[----:B----4-:R-:W-:-:S04]  /*4d70*/  IMAD.WIDE R4, R8, 0x2, R20 ;  /* 0x0000000208047825 */ /* 0x010fc800078e0214 */
[----:B--2---:R-:W-:Y:S02]  /*4d80*/  IMAD R0, R28, UR6, RZ ;  /* 0x000000061c007c24 */ /* 0x004fe4000f8e02ff */
[----:B------:R-:W2:Y:S01]  /*4d90*/  LDC R28, c[0x0][0x230] ;  /* 0x00008c00ff1c7b82 */ /* 0x000ea20000000800 */
[----:B------:R-:W-:Y:S02]  /*4da0*/  IMAD R6, R29, UR6, RZ ;  /* 0x000000061d067c24 */ /* 0x000fe4000f8e02ff */
[----:B------:R-:W-:-:S03]  /*4db0*/  LEA R16, P0, R0, UR10, 0x1 ;  /* 0x0000000a00107c11 */ /* 0x000fc6000f8008ff */
[----:B------:R-:W-:Y:S02]  /*4dc0*/  LEA R18, P1, R6, UR10, 0x1 ;  /* 0x0000000a06127c11 */ /* 0x000fe4000f8208ff */
[----:B------:R-:W-:Y:S02]  /*4dd0*/  LEA.HI.X.SX32 R17, R0, UR11, 0x1, P0 ;  /* 0x0000000b00117c11 */ /* 0x000fe400080f0eff */
[----:B------:R-:W-:Y:S01]  /*4de0*/  LEA.HI.X.SX32 R19, R6, UR11, 0x1, P1 ;  /* 0x0000000b06137c11 */ /* 0x000fe200088f0eff */
[----:B------:R-:W-:Y:S02]  /*4df0*/  IMAD R0, R10, 0x7e, RZ ;  /* 0x0000007e0a007824 */ /* 0x000fe400078e02ff */
[----:B------:R-:W-:Y:S01]  /*4e00*/  STL.64 [R1+0x3e0], R16 ;  /* 0x0003e01001007387 */ /* 0x000fe20000100a00 */
[----:B------:R-:W-:-:S03]  /*4e10*/  IMAD.WIDE R6, R8, 0x2, R18 ;  /* 0x0000000208067825 */ /* 0x000fc600078e0212 */
[----:B------:R-:W-:Y:S01]  /*4e20*/  STL.64 [R1+0x3d8], R18 ;  /* 0x0003d81201007387 */ /* 0x000fe20000100a00 */
[----:B------:R-:W-:-:S03]  /*4e30*/  IMAD.WIDE R2, R8, 0x2, R16 ;  /* 0x0000000208027825 */ /* 0x000fc600078e0210 */
[----:B------:R-:W-:Y:S04]  /*4e40*/  STL [R1+0x19b0], R4 ;  /* 0x0019b00401007387 */ /* 0x000fe80000100800 */
[----:B------:R4:W-:Y:S04]  /*4e50*/  STL [R1+0x9e0], R5 ;  /* 0x0009e00501007387 */ /* 0x0009e80000100800 */
[----:B------:R-:W-:Y:S04]  /*4e60*/  STL [R1+0x19b4], R6 ;  /* 0x0019b40601007387 */ /* 0x000fe80000100800 */
[----:B------:R0:W-:Y:S01]  /*4e70*/  STL [R1+0x1998], R7 ;  /* 0x0019980701007387 */ /* 0x0001e20000100800 */
[----:B----4-:R-:W-:-:S03]  /*4e80*/  IMAD.WIDE R4, R0, 0x2, R22 ;  /* 0x0000000200047825 */ /* 0x010fc600078e0216 */
[----:B------:R-:W-:Y:S04]  /*4e90*/  STL [R1+0x19ac], R2 ;  /* 0x0019ac0201007387 */ /* 0x000fe80000100800 */
[----:B------:R4:W-:Y:S01]  /*4ea0*/  STL [R1+0x19a4], R3 ;  /* 0x0019a40301007387 */ /* 0x0009e20000100800 */
[----:B0-----:R-:W-:-:S03]  /*4eb0*/  IMAD.WIDE R6, R0, 0x2, R18 ;  /* 0x0000000200067825 */ /* 0x001fc600078e0212 */
[----:B------:R-:W-:Y:S01]  /*4ec0*/  STL [R1+0x19a8], R4 ;  /* 0x0019a80401007387 */ /* 0x000fe20000100800 */
[----:B------:R-:W-:Y:S02]  /*4ed0*/  IMAD R8, R10, 0x7d, RZ ;  /* 0x0000007d0a087824 */ /* 0x000fe400078e02ff */
[C---:B----4-:R-:W-:Y:S01]  /*4ee0*/  IMAD.WIDE R2, R0.reuse, 0x2, R20 ;  /* 0x0000000200027825 */ /* 0x050fe200078e0214 */
[----:B------:R0:W-:Y:S04]  /*4ef0*/  STL [R1+0x199c], R5 ;  /* 0x00199c0501007387 */ /* 0x0001e80000100800 */
[----:B------:R-:W-:Y:S04]  /*4f00*/  STL [R1+0x19a0], R2 ;  /* 0x0019a00201007387 */ /* 0x000fe80000100800 */
[----:B------:R4:W-:Y:S01]  /*4f10*/  STL [R1+0x1990], R3 ;  /* 0x0019900301007387 */ /* 0x0009e20000100800 */
[----:B0-----:R-:W-:-:S03]  /*4f20*/  IMAD.WIDE R4, R0, 0x2, R16 ;  /* 0x0000000200047825 */ /* 0x001fc600078e0210 */
        /* <DEDUP_REMOVED lines=163> */
[----:B----4-:R-:W-:-:S03]  /*5960*/  IMAD.WIDE R4, R8, 0x2, R20 ;  /* 0x0000000208047825 */ /* 0x010fc600078e0214 */
[----:B------:R0:W-:Y:S01]  /*5970*/  STL [R1+0x17fc], R3 ;  /* 0x0017fc0301007387 */ /* 0x0001e20000100800 */
[----:B------:R-:W-:-:S03]  /*5980*/  IMAD R0, R10, 0x70, RZ ;  /* 0x000000700a007824 */ /* 0x000fc600078e02ff */
        /* <DEDUP_REMOVED lines=8> */
[----:B------:R-:W-:Y:S02]  /*5a10*/  IMAD R8, R10, 0x6f, RZ ;  /* 0x0000006f0a087824 */ /* 0x000fe400078e02ff */
[C---:B0-----:R-:W-:Y:S01]  /*5a20*/  IMAD.WIDE R6, R0.reuse, 0x2, R18 ;  /* 0x0000000200067825 */ /* 0x041fe200078e0212 */
[----:B------:R-:W-:Y:S03]  /*5a30*/  STL [R1+0x17e8], R4 ;  /* 0x0017e80401007387 */ /* 0x000fe60000100800 */
        /* <DEDUP_REMOVED lines=12> */
[----:B------:R-:W-:-:S03]  /*5b00*/  IMAD R0, R10, 0x6e, RZ ;  /* 0x0000006e0a007824 */ /* 0x000fc600078e02ff */
[----:B------:R0:W-:Y:S01]  /*5b10*/  STL [R1+0x17bc], R3 ;  /* 0x0017bc0301007387 */ /* 0x0001e20000100800 */
[----:B----4-:R-:W-:-:S03]  /*5b20*/  IMAD.WIDE R4, R8, 0x2, R18 ;  /* 0x0000000208047825 */ /* 0x010fc600078e0212 */
        /* <DEDUP_REMOVED lines=12> */
[----:B------:R-:W-:-:S03]  /*5bf0*/  IMAD.WIDE R8, R11, 0x2, R22 ;  /* 0x000000020b087825 */ /* 0x000fc600078e0216 */
        /* <DEDUP_REMOVED lines=576> */
[----:B------:R-:W-:-:S03]  /*8000*/  IMAD.SHL.U32 R0, R10, 0x40, RZ ;  /* 0x000000400a007824 */ /* 0x000fc600078e00ff */
        /* <DEDUP_REMOVED lines=34> */
[----:B------:R-:W-:Y:S01]  /*8230*/  STL [R1+0xfcc], R2 ;  /* 0x000fcc0201007387 */ /* 0x000fe20000100800 */
[----:B------:R-:W4:Y:S03]  /*8240*/  LDC R11, c[0x0][0x238] ;  /* 0x00008e00ff0b7b82 */ /* 0x000f260000000800 */
[----:B------:R1:W-:Y:S01]  /*8250*/  STL [R1+0xfc8], R3 ;  /* 0x000fc80301007387 */ /* 0x0003e20000100800 */
[----:B0-----:R-:W-:-:S03]  /*8260*/  IMAD.WIDE R8, R0, 0x2, R22 ;  /* 0x0000000200087825 */ /* 0x001fc600078e0216 */
[----:B------:R-:W-:Y:S04]  /*8270*/  STL [R1+0xfd4], R4 ;  /* 0x000fd40401007387 */ /* 0x000fe80000100800 */
[----:B------:R0:W-:Y:S01]  /*8280*/  STL [R1+0xfd0], R5 ;  /* 0x000fd00501007387 */ /* 0x0001e20000100800 */
[----:B-1----:R-:W-:-:S03]  /*8290*/  IMAD.WIDE R2, R0, 0x2, R20 ;  /* 0x0000000200027825 */ /* 0x002fc600078e0214 */
[----:B------:R-:W-:Y:S04]  /*82a0*/  STL [R1+0xfdc], R6 ;  /* 0x000fdc0601007387 */ /* 0x000fe80000100800 */
[----:B------:R1:W-:Y:S01]  /*82b0*/  STL [R1+0xfd8], R7 ;  /* 0x000fd80701007387 */ /* 0x0003e20000100800 */
[----:B0-----:R-:W-:-:S03]  /*82c0*/  IMAD.WIDE R4, R0, 0x2, R18 ;  /* 0x0000000200047825 */ /* 0x001fc600078e0212 */
[----:B------:R0:W-:Y:S04]  /*82d0*/  STL [R1+0xfe4], R8 ;  /* 0x000fe40801007387 */ /* 0x0001e80000100800 */
[----:B------:R-:W-:Y:S01]  /*82e0*/  STL [R1+0xfe0], R9 ;  /* 0x000fe00901007387 */ /* 0x000fe20000100800 */
[----:B-1----:R-:W-:-:S03]  /*82f0*/  IMAD.WIDE R6, R0, 0x2, R16 ;  /* 0x0000000200067825 */ /* 0x002fc600078e0210 */
[----:B------:R-:W-:Y:S01]  /*8300*/  STL [R1+0xfec], R2 ;  /* 0x000fec0201007387 */ /* 0x000fe20000100800 */
[----:B0-----:R-:W-:-:S03]  /*8310*/  IMAD R8, R10, 0x3d, RZ ;  /* 0x0000003d0a087824 */ /* 0x001fc600078e02ff */
[----:B------:R0:W-:Y:S04]  /*8320*/  STL [R1+0xfe8], R3 ;  /* 0x000fe80301007387 */ /* 0x0001e80000100800 */
[----:B------:R-:W-:Y:S04]  /*8330*/  STL [R1+0xff4], R4 ;  /* 0x000ff40401007387 */ /* 0x000fe80000100800 */
[----:B------:R1:W-:Y:S01]  /*8340*/  STL [R1+0xff0], R5 ;  /* 0x000ff00501007387 */ /* 0x0003e20000100800 */
[----:B0-----:R-:W-:-:S03]  /*8350*/  IMAD.WIDE R2, R8, 0x2, R22 ;  /* 0x0000000208027825 */ /* 0x001fc600078e0216 */
[----:B------:R-:W-:Y:S04]  /*8360*/  STL [R1+0xffc], R6 ;  /* 0x000ffc0601007387 */ /* 0x000fe80000100800 */
[----:B------:R0:W-:Y:S04]  /*8370*/  STL [R1+0xff8], R7 ;  /* 0x000ff80701007387 */ /* 0x0001e80000100800 */
[----:B------:R-:W-:Y:S01]  /*8380*/  STL [R1+0x1004], R2 ;  /* 0x0010040201007387 */ /* 0x000fe20000100800 */
[----:B------:R-:W-:-:S03]  /*8390*/  IMAD R0, R10, 0x3c, RZ ;  /* 0x0000003c0a007824 */ /* 0x000fc600078e02ff */
[----:B------:R3:W-:Y:S01]  /*83a0*/  STL [R1+0x1000], R3 ;  /* 0x0010000301007387 */ /* 0x0007e20000100800 */
[----:B-1----:R-:W-:-:S04]  /*83b0*/  IMAD.WIDE R4, R8, 0x2, R18 ;  /* 0x0000000208047825 */ /* 0x002fc800078e0212 */
[----:B0-----:R-:W-:-:S04]  /*83c0*/  IMAD.WIDE R6, R8, 0x2, R16 ;  /* 0x0000000208067825 */ /* 0x001fc800078e0210 */
[----:B---3--:R-:W-:-:S04]  /*83d0*/  IMAD.WIDE R2, R8, 0x2, R20 ;  /* 0x0000000208027825 */ /* 0x008fc800078e0214 */
[C---:B------:R-:W-:Y:S01]  /*83e0*/  IMAD.WIDE R8, R0.reuse, 0x2, R22 ;  /* 0x0000000200087825 */ /* 0x040fe200078e0216 */
[----:B------:R-:W-:Y:S04]  /*83f0*/  STL [R1+0x100c], R2 ;  /* 0x00100c0201007387 */ /* 0x000fe80000100800 */
[----:B------:R0:W-:Y:S04]  /*8400*/  STL [R1+0x1008], R3 ;  /* 0x0010080301007387 */ /* 0x0001e80000100800 */
[----:B------:R-:W-:Y:S04]  /*8410*/  STL [R1+0x1014], R4 ;  /* 0x0010140401007387 */ /* 0x000fe80000100800 */
[----:B------:R1:W-:Y:S01]  /*8420*/  STL [R1+0x1010], R5 ;  /* 0x0010100501007387 */ /* 0x0003e20000100800 */
[----:B0-----:R-:W-:-:S03]  /*8430*/  IMAD.WIDE R2, R0, 0x2, R20 ;  /* 0x0000000200027825 */ /* 0x001fc600078e0214 */
[----:B------:R-:W-:Y:S04]  /*8440*/  STL [R1+0x101c], R6 ;  /* 0x00101c0601007387 */ /* 0x000fe80000100800 */
[----:B------:R-:W-:Y:S01]  /*8450*/  STL [R1+0x1018], R7 ;  /* 0x0010180701007387 */ /* 0x000fe20000100800 */
[----:B-1----:R-:W-:-:S03]  /*8460*/  IMAD.WIDE R4, R0, 0x2, R18 ;  /* 0x0000000200047825 */ /* 0x002fc600078e0212 */
[----:B------:R0:W-:Y:S04]  /*8470*/  STL [R1+0x1024], R8 ;  /* 0x0010240801007387 */ /* 0x0001e80000100800 */
[----:B------:R1:W-:Y:S04]  /*8480*/  STL [R1+0x1020], R9 ;  /* 0x0010200901007387 */ /* 0x0003e80000100800 */
[----:B------:R-:W-:Y:S04]  /*8490*/  STL [R1+0x102c], R2 ;  /* 0x00102c0201007387 */ /* 0x000fe80000100800 */
[----:B------:R3:W-:Y:S01]  /*84a0*/  STL [R1+0x1028], R3 ;  /* 0x0010280301007387 */ /* 0x0007e20000100800 */
[----:B0-----:R-:W-:Y:S01]  /*84b0*/  IMAD R8, R10, 0x3b, RZ ;  /* 0x0000003b0a087824 */ /* 0x001fe200078e02ff */
[----:B-1----:R-:W0:Y:S02]  /*84c0*/  LDC R9, c[0x0][0x238] ;  /* 0x00008e00ff097b82 */ /* 0x002e240000000800 */
[----:B------:R-:W-:Y:S01]  /*84d0*/  STL [R1+0x1034], R4 ;  /* 0x0010340401007387 */ /* 0x000fe20000100800 */
[----:B------:R-:W-:-:S04]  /*84e0*/  IMAD.WIDE R6, R8, 0x2, R22 ;  /* 0x0000000208067825 */ /* 0x000fc800078e0216 */
[----:B---3--:R-:W-:Y:S01]  /*84f0*/  IMAD.WIDE R2, R0, 0x2, R16 ;  /* 0x0000000200027825 */ /* 0x008fe200078e0210 */
[----:B------:R1:W-:Y:S04]  /*8500*/  STL [R1+0x1030], R5 ;  /* 0x0010300501007387 */ /* 0x0003e80000100800 */
[----:B------:R-:W-:Y:S04]  /*8510*/  STL [R1+0x103c], R2 ;  /* 0x00103c0201007387 */ /* 0x000fe80000100800 */
[----:B------:R3:W-:Y:S01]  /*8520*/  STL [R1+0x1038], R3 ;  /* 0x0010380301007387 */ /* 0x0007e20000100800 */
[----:B----4-:R-:W-:-:S02]  /*8530*/  IMAD R0, R11, 0x3a, RZ ;  /* 0x0000003a0b007824 */ /* 0x010fc400078e02ff */
[C---:B-1----:R-:W-:Y:S01]  /*8540*/  IMAD.WIDE R4, R8.reuse, 0x2, R18 ;  /* 0x0000000208047825 */ /* 0x042fe200078e0212 */
[----:B------:R-:W-:Y:S01]  /*8550*/  STL [R1+0x1044], R6 ;  /* 0x0010440601007387 */ /* 0x000fe20000100800 */
[----:B------:R-:W1:Y:S02]  /*8560*/  LDC R11, c[0x0][0x238] ;  /* 0x00008e00ff0b7b82 */ /* 0x000e640000000800 */
[----:B---3--:R-:W-:Y:S01]  /*8570*/  IMAD.WIDE R2, R8, 0x2, R20 ;  /* 0x0000000208027825 */ /* 0x008fe200078e0214 */
[----:B------:R3:W-:Y:S04]  /*8580*/  STL [R1+0x1040], R7 ;  /* 0x0010400701007387 */ /* 0x0007e80000100800 */
[----:B------:R-:W-:Y:S04]  /*8590*/  STL [R1+0x104c], R2 ;  /* 0x00104c0201007387 */ /* 0x000fe80000100800 */
[----:B------:R4:W-:Y:S01]  /*85a0*/  STL [R1+0x1048], R3 ;  /* 0x0010480301007387 */ /* 0x0009e20000100800 */
[----:B---3--:R-:W-:-:S03]  /*85b0*/  IMAD.WIDE R6, R0, 0x2, R22 ;  /* 0x0000000200067825 */ /* 0x008fc600078e0216 */
[----:B------:R-:W-:Y:S01]  /*85c0*/  STL [R1+0x1054], R4 ;  /* 0x0010540401007387 */ /* 0x000fe20000100800 */
[----:B----4-:R-:W-:-:S03]  /*85d0*/  IMAD.WIDE R2, R8, 0x2, R16 ;  /* 0x0000000208027825 */ /* 0x010fc600078e0210 */
[----:B------:R3:W-:Y:S04]  /*85e0*/  STL [R1+0x1050], R5 ;  /* 0x0010500501007387 */ /* 0x0007e80000100800 */
[----:B------:R-:W-:Y:S04]  /*85f0*/  STL [R1+0x105c], R2 ;  /* 0x00105c0201007387 */ /* 0x000fe80000100800 */
[----:B------:R4:W-:Y:S01]  /*8600*/  STL [R1+0x1058], R3 ;  /* 0x0010580301007387 */ /* 0x0009e20000100800 */
[----:B0-----:R-:W-:Y:S02]  /*8610*/  IMAD R8, R9, 0x39, RZ ;  /* 0x0000003909087824 */ /* 0x001fe400078e02ff */
[C---:B---3--:R-:W-:Y:S01]  /*8620*/  IMAD.WIDE R4, R0.reuse, 0x2, R18 ;  /* 0x0000000200047825 */ /* 0x048fe200078e0212 */
        /* <DEDUP_REMOVED lines=8> */
[----:B---3--:R-:W-:-:S03]  /*86b0*/  IMAD.WIDE R2, R8, 0x2, R22 ;  /* 0x0000000208027825 */ /* 0x008fc600078e0216 */
[----:B------:R-:W-:Y:S04]  /*86c0*/  STL [R1+0x107c], R6 ;  /* 0x00107c0601007387 */ /* 0x000fe80000100800 */
[----:B------:R3:W-:Y:S04]  /*86d0*/  STL [R1+0x1078], R7 ;  /* 0x0010780701007387 */ /* 0x0007e80000100800 */
[----:B------:R-:W-:Y:S01]  /*86e0*/  STL [R1+0x1084], R2 ;  /* 0x0010840201007387 */ /* 0x000fe20000100800 */
[----:B-1----:R-:W-:Y:S02]  /*86f0*/  IMAD R0, R11, 0x38, RZ ;  /* 0x000000380b007824 */ /* 0x002fe400078e02ff */
[C---:B0-----:R-:W-:Y:S01]  /*8700*/  IMAD.WIDE R4, R8.reuse, 0x2, R18 ;  /* 0x0000000208047825 */ /* 0x041fe200078e0212 */
[----:B------:R0:W-:Y:S01]  /*8710*/  STL [R1+0x1080], R3 ;  /* 0x0010800301007387 */ /* 0x0001e20000100800 */
[----:B------:R-:W1:Y:S02]  /*8720*/  LDC R11, c[0x0][0x238] ;  /* 0x00008e00ff0b7b82 */ /* 0x000e640000000800 */
[----:B---3--:R-:W-:-:S04]  /*8730*/  IMAD.WIDE R6, R8, 0x2, R16 ;  /* 0x0000000208067825 */ /* 0x008fc800078e0210 */
[----:B0-----:R-:W-:-:S04]  /*8740*/  IMAD.WIDE R2, R8, 0x2, R20 ;  /* 0x0000000208027825 */ /* 0x001fc800078e0214 */
        /* <DEDUP_REMOVED lines=8> */
[----:B---3--:R-:W-:-:S03]  /*87d0*/  IMAD.WIDE R4, R0, 0x2, R18 ;  /* 0x0000000200047825 */ /* 0x008fc600078e0212 */
[----:B------:R0:W-:Y:S04]  /*87e0*/  STL [R1+0x10a4], R8 ;  /* 0x0010a40801007387 */ /* 0x0001e80000100800 */
[----:B------:R3:W-:Y:S04]  /*87f0*/  STL [R1+0x10a0], R9 ;  /* 0x0010a00901007387 */ /* 0x0007e80000100800 */
[----:B------:R-:W-:Y:S04]  /*8800*/  STL [R1+0x10ac], R2 ;  /* 0x0010ac0201007387 */ /* 0x000fe80000100800 */
[----:B------:R4:W-:Y:S01]  /*8810*/  STL [R1+0x10a8], R3 ;  /* 0x0010a80301007387 */ /* 0x0009e20000100800 */
[----:B0-----:R-:W-:Y:S01]  /*8820*/  IMAD R8, R12, 0x37, RZ ;  /* 0x000000370c087824 */ /* 0x001fe200078e02ff */
[----:B---3--:R-:W0:Y:S02]  /*8830*/  LDC R9, c[0x0][0x238] ;  /* 0x00008e00ff097b82 */ /* 0x008e240000000800 */
[----:B------:R-:W-:Y:S01]  /*8840*/  STL [R1+0x10b4], R4 ;  /* 0x0010b40401007387 */ /* 0x000fe20000100800 */
[----:B------:R-:W-:-:S04]  /*8850*/  IMAD.WIDE R6, R8, 0x2, R22 ;  /* 0x0000000208067825 */ /* 0x000fc800078e0216 */
[----:B----4-:R-:W-:Y:S01]  /*8860*/  IMAD.WIDE R2, R0, 0x2, R16 ;  /* 0x0000000200027825 */ /* 0x010fe200078e0210 */
[----:B------:R3:W-:Y:S01]  /*8870*/  STL [R1+0x10b0], R5 ;  /* 0x0010b00501007387 */ /* 0x0007e20000100800 */
[----:B------:R-:W4:Y:S03]  /*8880*/  LDC R12, c[0x0][0x238] ;  /* 0x00008e00ff0c7b82 */ /* 0x000f260000000800 */
[----:B------:R-:W-:Y:S04]  /*8890*/  STL [R1+0x10bc], R2 ;  /* 0x0010bc0201007387 */ /* 0x000fe80000100800 */
[----:B------:R2:W-:Y:S01]  /*88a0*/  STL [R1+0x10b8], R3 ;  /* 0x0010b80301007387 */ /* 0x0005e20000100800 */
[----:B---3--:R-:W-:-:S03]  /*88b0*/  IMAD.WIDE R4, R8, 0x2, R18 ;  /* 0x0000000208047825 */ /* 0x008fc600078e0212 */
[----:B------:R-:W-:Y:S01]  /*88c0*/  STL [R1+0x10c4], R6 ;  /* 0x0010c40601007387 */ /* 0x000fe20000100800 */
[----:B--2---:R-:W-:-:S03]  /*88d0*/  IMAD.WIDE R2, R8, 0x2, R20 ;  /* 0x0000000208027825 */ /* 0x004fc600078e0214 */
[----:B------:R2:W-:Y:S04]  /*88e0*/  STL [R1+0x10c0], R7 ;  /* 0x0010c00701007387 */ /* 0x0005e80000100800 */
[----:B------:R-:W-:Y:S01]  /*88f0*/  STL [R1+0x10cc], R2 ;  /* 0x0010cc0201007387 */ /* 0x000fe20000100800 */
[----:B------:R-:W-:Y:S02]  /*8900*/  IMAD R0, R13, 0x36, RZ ;  /* 0x000000360d007824 */ /* 0x000fe400078e02ff */
[----:B------:R-:W3:Y:S01]  /*8910*/  LDC R13, c[0x0][0x238] ;  /* 0x00008e00ff0d7b82 */ /* 0x000ee20000000800 */
[----:B------:R1:W-:Y:S01]  /*8920*/  STL [R1+0x10c8], R3 ;  /* 0x0010c80301007387 */ /* 0x0003e20000100800 */
[----:B--2---:R-:W-:-:S03]  /*8930*/  IMAD.WIDE R6, R0, 0x2, R22 ;  /* 0x0000000200067825 */ /* 0x004fc600078e0216 */
[----:B------:R-:W-:Y:S01]  /*8940*/  STL [R1+0x10d4], R4 ;  /* 0x0010d40401007387 */ /* 0x000fe20000100800 */
[----:B-1----:R-:W-:-:S03]  /*8950*/  IMAD.WIDE R2, R8, 0x2, R16 ;  /* 0x0000000208027825 */ /* 0x002fc600078e0210 */
[----:B------:R1:W-:Y:S04]  /*8960*/  STL [R1+0x10d0], R5 ;  /* 0x0010d00501007387 */ /* 0x0003e80000100800 */
[----:B------:R-:W-:Y:S04]  /*8970*/  STL [R1+0x10dc], R2 ;  /* 0x0010dc0201007387 */ /* 0x000fe80000100800 */
[----:B------:R2:W-:Y:S01]  /*8980*/  STL [R1+0x10d8], R3 ;  /* 0x0010d80301007387 */ /* 0x0005e20000100800 */
[----:B0-----:R-:W-:Y:S02]  /*8990*/  IMAD R8, R9, 0x35, RZ ;  /* 0x0000003509087824 */ /* 0x001fe400078e02ff */
[C---:B-1----:R-:W-:Y:S01]  /*89a0*/  IMAD.WIDE R4, R0.reuse, 0x2, R18 ;  /* 0x0000000200047825 */ /* 0x042fe200078e0212 */
[----:B------:R-:W-:Y:S03]  /*89b0*/  STL [R1+0x10e4], R6 ;  /* 0x0010e40601007387 */ /* 0x000fe60000100800 */
[C---:B--2---:R-:W-:Y:S01]  /*89c0*/  IMAD.WIDE R2, R0.reuse, 0x2, R20 ;  /* 0x0000000200027825 */ /* 0x044fe200078e0214 */
[----:B------:R0:W-:Y:S04]  /*89d0*/  STL [R1+0x10e0], R7 ;  /* 0x0010e00701007387 */ /* 0x0001e80000100800 */
[----:B------:R-:W-:Y:S04]  /*89e0*/  STL [R1+0x10ec], R2 ;  /* 0x0010ec0201007387 */ /* 0x000fe80000100800 */
[----:B------:R1:W-:Y:S01]  /*89f0*/  STL [R1+0x10e8], R3 ;  /* 0x0010e80301007387 */ /* 0x0003e20000100800 */
[----:B0-----:R-:W-:-:S03]  /*8a00*/  IMAD.WIDE R6, R0, 0x2, R16 ;  /* 0x0000000200067825 */ /* 0x001fc600078e0210 */
[----:B------:R-:W-:Y:S04]  /*8a10*/  STL [R1+0x10f4], R4 ;  /* 0x0010f40401007387 */ /* 0x000fe80000100800 */
[----:B------:R0:W-:Y:S01]  /*8a20*/  STL [R1+0x10f0], R5 ;  /* 0x0010f00501007387 */ /* 0x0001e20000100800 */
[----:B-1----:R-:W-:-:S03]  /*8a30*/  IMAD.WIDE R2, R8, 0x2, R22 ;  /* 0x0000000208027825 */ /* 0x002fc600078e0216 */
[----:B------:R-:W-:Y:S04]  /*8a40*/  STL [R1+0x10fc], R6 ;  /* 0x0010fc0601007387 */ /* 0x000fe80000100800 */
[----:B------:R1:W-:Y:S04]  /*8a50*/  STL [R1+0x10f8], R7 ;  /* 0x0010f80701007387 */ /* 0x0003e80000100800 */
[----:B------:R-:W-:Y:S01]  /*8a60*/  STL [R1+0x1104], R2 ;  /* 0x0011040201007387 */ /* 0x000fe20000100800 */
[----:B------:R-:W-:Y:S02]  /*8a70*/  IMAD R0, R11, 0x34, RZ ;  /* 0x000000340b007824 */ /* 0x000fe400078e02ff */
[C---:B0-----:R-:W-:Y:S01]  /*8a80*/  IMAD.WIDE R4, R8.reuse, 0x2, R18 ;  /* 0x0000000208047825 */ /* 0x041fe200078e0212 */
[----:B------:R0:W-:Y:S01]  /*8a90*/  STL [R1+0x1100], R3 ;  /* 0x0011000301007387 */ /* 0x0001e20000100800 */
[----:B------:R-:W2:Y:S02]  /*8aa0*/  LDC R11, c[0x0][0x238] ;  /* 0x00008e00ff0b7b82 */ /* 0x000ea40000000800 */
[----:B-1----:R-:W-:-:S04]  /*8ab0*/  IMAD.WIDE R6, R8, 0x2, R16 ;  /* 0x0000000208067825 */ /* 0x002fc800078e0210 */
        /* <DEDUP_REMOVED lines=14> */
[----:B----4-:R-:W-:Y:S01]  /*8ba0*/  IMAD R8, R12, 0x33, RZ ;  /* 0x000000330c087824 */ /* 0x010fe200078e02ff */
[----:B0-----:R-:W0:Y:S02]  /*8bb0*/  LDC R9, c[0x0][0x238] ;  /* 0x00008e00ff097b82 */ /* 0x001e240000000800 */
[----:B------:R-:W-:Y:S01]  /*8bc0*/  STL [R1+0x1134], R4 ;  /* 0x0011340401007387 */ /* 0x000fe20000100800 */
[----:B------:R-:W-:-:S04]  /*8bd0*/  IMAD.WIDE R6, R8, 0x2, R22 ;  /* 0x0000000208067825 */ /* 0x000fc800078e0216 */
[----:B-1----:R-:W-:Y:S01]  /*8be0*/  IMAD.WIDE R2, R0, 0x2, R16 ;  /* 0x0000000200027825 */ /* 0x002fe200078e0210 */
[----:B------:R1:W-:Y:S01]  /*8bf0*/  STL [R1+0x1130], R5 ;  /* 0x0011300501007387 */ /* 0x0003e20000100800 */
[----:B------:R-:W4:Y:S03]  /*8c00*/  LDC R12, c[0x0][0x238] ;  /* 0x00008e00ff0c7b82 */ /* 0x000f260000000800 */
[----:B------:R-:W-:Y:S04]  /*8c10*/  STL [R1+0x113c], R2 ;  /* 0x00113c0201007387 */ /* 0x000fe80000100800 */
[----:B------:R3:W-:Y:S01]  /*8c20*/  STL [R1+0x1138], R3 ;  /* 0x0011380301007387 */ /* 0x0007e20000100800 */
[----:B-1----:R-:W-:-:S03]  /*8c30*/  IMAD.WIDE R4, R8, 0x2, R18 ;  /* 0x0000000208047825 */ /* 0x002fc600078e0212 */
[----:B------:R-:W-:Y:S01]  /*8c40*/  STL [R1+0x1144], R6 ;  /* 0x0011440601007387 */ /* 0x000fe20000100800 */
[----:B---3--:R-:W-:-:S03]  /*8c50*/  IMAD.WIDE R2, R8, 0x2, R20 ;  /* 0x0000000208027825 */ /* 0x008fc600078e0214 */
[----:B------:R1:W-:Y:S04]  /*8c60*/  STL [R1+0x1140], R7 ;  /* 0x0011400701007387 */ /* 0x0003e80000100800 */
[----:B------:R-:W-:Y:S01]  /*8c70*/  STL [R1+0x114c], R2 ;  /* 0x00114c0201007387 */ /* 0x000fe20000100800 */
[----:B------:R-:W-:Y:S02]  /*8c80*/  IMAD R0, R13, 0x32, RZ ;  /* 0x000000320d007824 */ /* 0x000fe400078e02ff */
[----:B------:R-:W3:Y:S01]  /*8c90*/  LDC R13, c[0x0][0x238] ;  /* 0x00008e00ff0d7b82 */ /* 0x000ee20000000800 */
[----:B------:R2:W-:Y:S01]  /*8ca0*/  STL [R1+0x1148], R3 ;  /* 0x0011480301007387 */ /* 0x0005e20000100800 */
[----:B-1----:R-:W-:-:S03]  /*8cb0*/  IMAD.WIDE R6, R0, 0x2, R22 ;  /* 0x0000000200067825 */ /* 0x002fc600078e0216 */
[----:B------:R-:W-:Y:S01]  /*8cc0*/  STL [R1+0x1154], R4 ;  /* 0x0011540401007387 */ /* 0x000fe20000100800 */
[----:B--2---:R-:W-:-:S03]  /*8cd0*/  IMAD.WIDE R2, R8, 0x2, R16 ;  /* 0x0000000208027825 */ /* 0x004fc600078e0210 */
        /* <DEDUP_REMOVED lines=241> */
[----:B------:R-:W-:Y:S02]  /*9bf0*/  IMAD.SHL.U32 R0, R11, 0x20, RZ ;  /* 0x000000200b007824 */ /* 0x000fe400078e00ff */
        /* <DEDUP_REMOVED lines=351> */
[----:B------:R-:W-:Y:S04]  /*b1f0*/  STL [R1+0x16a0], R9 ;  /* 0x0016a00901007387 */ /* 0x000fe80000100800 */
[----:B------:R-:W-:Y:S04]  /*b200*/  STL [R1+0x16ac], R2 ;  /* 0x0016ac0201007387 */ /* 0x000fe80000100800 */
[----:B------:R0:W-:Y:S01]  /*b210*/  STL [R1+0x16a8], R3 ;  /* 0x0016a80301007387 */ /* 0x0001e20000100800 */
[----:B----4-:R-:W-:-:S02]  /*b220*/  IMAD R8, R12, 0x7, RZ ;  /* 0x000000070c087824 */ /* 0x010fc400078e02ff */
[----:B------:R-:W1:Y:S01]  /*b230*/  LDC R12, c[0x0][0x238] ;  /* 0x00008e00ff0c7b82 */ /* 0x000e620000000800 */
[----:B------:R-:W-:Y:S01]  /*b240*/  STL [R1+0x16b4], R4 ;  /* 0x0016b40401007387 */ /* 0x000fe20000100800 */
[----:B------:R-:W-:-:S04]  /*b250*/  IMAD.WIDE R6, R8, 0x2, R22 ;  /* 0x0000000208067825 */ /* 0x000fc800078e0216 */
[----:B0-----:R-:W-:Y:S01]  /*b260*/  IMAD.WIDE R2, R0, 0x2, R16 ;  /* 0x0000000200027825 */ /* 0x001fe200078e0210 */
[----:B------:R0:W-:Y:S04]  /*b270*/  STL [R1+0x16b0], R5 ;  /* 0x0016b00501007387 */ /* 0x0001e80000100800 */
[----:B------:R-:W-:Y:S04]  /*b280*/  STL [R1+0x16bc], R2 ;  /* 0x0016bc0201007387 */ /* 0x000fe80000100800 */
[----:B------:R4:W-:Y:S01]  /*b290*/  STL [R1+0x16b8], R3 ;  /* 0x0016b80301007387 */ /* 0x0009e20000100800 */
[----:B0-----:R-:W-:-:S03]  /*b2a0*/  IMAD.WIDE R4, R8, 0x2, R18 ;  /* 0x0000000208047825 */ /* 0x001fc600078e0212 */
[----:B------:R-:W-:Y:S01]  /*b2b0*/  STL [R1+0x16c4], R6 ;  /* 0x0016c40601007387 */ /* 0x000fe20000100800 */
[----:B----4-:R-:W-:-:S03]  /*b2c0*/  IMAD.WIDE R2, R8, 0x2, R20 ;  /* 0x0000000208027825 */ /* 0x010fc600078e0214 */
[----:B------:R0:W-:Y:S04]  /*b2d0*/  STL [R1+0x16c0], R7 ;  /* 0x0016c00701007387 */ /* 0x0001e80000100800 */
[----:B------:R-:W-:Y:S01]  /*b2e0*/  STL [R1+0x16cc], R2 ;  /* 0x0016cc0201007387 */ /* 0x000fe20000100800 */
[----:B---3--:R-:W-:Y:S02]  /*b2f0*/  IMAD R0, R13, 0x6, RZ ;  /* 0x000000060d007824 */ /* 0x008fe400078e02ff */
[----:B------:R-:W3:Y:S01]  /*b300*/  LDC R13, c[0x0][0x238] ;  /* 0x00008e00ff0d7b82 */ /* 0x000ee20000000800 */
[----:B------:R4:W-:Y:S01]  /*b310*/  STL [R1+0x16c8], R3 ;  /* 0x0016c80301007387 */ /* 0x0009e20000100800 */
[----:B0-----:R-:W-:-:S03]  /*b320*/  IMAD.WIDE R6, R0, 0x2, R22 ;  /* 0x0000000200067825 */ /* 0x001fc600078e0216 */
[----:B------:R-:W-:Y:S01]  /*b330*/  STL [R1+0x16d4], R4 ;  /* 0x0016d40401007387 */ /* 0x000fe20000100800 */
[----:B----4-:R-:W-:-:S03]  /*b340*/  IMAD.WIDE R2, R8, 0x2, R16 ;  /* 0x0000000208027825 */ /* 0x010fc600078e0210 */
[----:B------:R0:W-:Y:S04]  /*b350*/  STL [R1+0x16d0], R5 ;  /* 0x0016d00501007387 */ /* 0x0001e80000100800 */
[----:B------:R-:W-:Y:S01]  /*b360*/  STL [R1+0x16dc], R2 ;  /* 0x0016dc0201007387 */ /* 0x000fe20000100800 */
[----:B--2---:R-:W-:-:S03]  /*b370*/  IMAD R11, R11, 0x5, RZ ;  /* 0x000000050b0b7824 */ /* 0x004fc600078e02ff */
[----:B------:R2:W-:Y:S01]  /*b380*/  STL [R1+0x16d8], R3 ;  /* 0x0016d80301007387 */ /* 0x0005e20000100800 */
[----:B0-----:R-:W-:-:S03]  /*b390*/  IMAD.WIDE R4, R0, 0x2, R18 ;  /* 0x0000000200047825 */ /* 0x001fc600078e0212 */
[----:B------:R-:W-:Y:S01]  /*b3a0*/  STL [R1+0x16e4], R6 ;  /* 0x0016e40601007387 */ /* 0x000fe20000100800 */
[----:B--2---:R-:W-:-:S03]  /*b3b0*/  IMAD.WIDE R2, R0, 0x2, R20 ;  /* 0x0000000200027825 */ /* 0x004fc600078e0214 */
[----:B------:R0:W-:Y:S01]  /*b3c0*/  STL [R1+0x16e0], R7 ;  /* 0x0016e00701007387 */ /* 0x0001e20000100800 */
[----:B------:R-:W-:-:S03]  /*b3d0*/  IMAD.WIDE R8, R11, 0x2, R22 ;  /* 0x000000020b087825 */ /* 0x000fc600078e0216 */
[----:B------:R-:W-:Y:S04]  /*b3e0*/  STL [R1+0x16ec], R2 ;  /* 0x0016ec0201007387 */ /* 0x000fe80000100800 */
[----:B------:R2:W-:Y:S01]  /*b3f0*/  STL [R1+0x16e8], R3 ;  /* 0x0016e80301007387 */ /* 0x0005e20000100800 */
[----:B0-----:R-:W-:-:S03]  /*b400*/  IMAD.WIDE R6, R0, 0x2, R16 ;  /* 0x0000000200067825 */ /* 0x001fc600078e0210 */
[----:B------:R-:W-:Y:S04]  /*b410*/  STL [R1+0x16f4], R4 ;  /* 0x0016f40401007387 */ /* 0x000fe80000100800 */
[----:B------:R0:W-:Y:S01]  /*b420*/  STL [R1+0x16f0], R5 ;  /* 0x0016f00501007387 */ /* 0x0001e20000100800 */
[----:B--2---:R-:W-:-:S03]  /*b430*/  IMAD.WIDE R2, R11, 0x2, R20 ;  /* 0x000000020b027825 */ /* 0x004fc600078e0214 */
[----:B------:R1:W-:Y:S04]  /*b440*/  STL [R1+0x16fc], R6 ;  /* 0x0016fc0601007387 */ /* 0x0003e80000100800 */
[----:B------:R-:W-:Y:S01]  /*b450*/  STL [R1+0x16f8], R7 ;  /* 0x0016f80701007387 */ /* 0x000fe20000100800 */
[----:B0-----:R-:W-:-:S03]  /*b460*/  IMAD.WIDE R4, R11, 0x2, R18 ;  /* 0x000000020b047825 */ /* 0x001fc600078e0212 */
[----:B------:R0:W-:Y:S04]  /*b470*/  STL [R1+0x1704], R8 ;  /* 0x0017040801007387 */ /* 0x0001e80000100800 */
[----:B------:R-:W-:Y:S01]  /*b480*/  STL [R1+0x1700], R9 ;  /* 0x0017000901007387 */ /* 0x000fe20000100800 */
[----:B-1----:R-:W-:Y:S02]  /*b490*/  IMAD.SHL.U32 R6, R12, 0x4, RZ ;  /* 0x000000040c067824 */ /* 0x002fe400078e00ff */
[----:B---3--:R-:W-:Y:S01]  /*b4a0*/  IMAD R0, R13, 0x3, RZ ;  /* 0x000000030d007824 */ /* 0x008fe200078e02ff */
[----:B------:R-:W-:Y:S01]  /*b4b0*/  STL [R1+0x170c], R2 ;  /* 0x00170c0201007387 */ /* 0x000fe20000100800 */
[----:B------:R-:W1:Y:S03]  /*b4c0*/  LDC R12, c[0x0][0x238] ;  /* 0x00008e00ff0c7b82 */ /* 0x000e660000000800 */
[----:B------:R2:W-:Y:S04]  /*b4d0*/  STL [R1+0x1708], R3 ;  /* 0x0017080301007387 */ /* 0x0005e80000100800 */
[----:B------:R-:W-:Y:S01]  /*b4e0*/  STL [R1+0x1714], R4 ;  /* 0x0017140401007387 */ /* 0x000fe20000100800 */
[----:B0-----:R-:W0:Y:S03]  /*b4f0*/  LDC R8, c[0x0][0x238] ;  /* 0x00008e00ff087b82 */ /* 0x001e260000000800 */
[----:B------:R3:W-:Y:S01]  /*b500*/  STL [R1+0x1710], R5 ;  /* 0x0017100501007387 */ /* 0x0007e20000100800 */
[----:B--2---:R-:W-:-:S04]  /*b510*/  IMAD.WIDE R2, R11, 0x2, R16 ;  /* 0x000000020b027825 */ /* 0x004fc800078e0210 */
[----:B------:R-:W2:Y:S01]  /*b520*/  LDC R11, c[0x0][0x238] ;  /* 0x00008e00ff0b7b82 */ /* 0x000ea20000000800 */
[----:B------:R-:W-:Y:S01]  /*b530*/  STL [R1+0x171c], R2 ;  /* 0x00171c0201007387 */ /* 0x000fe20000100800 */
[----:B---3--:R-:W-:-:S03]  /*b540*/  IMAD.WIDE R4, R6, 0x2, R22 ;  /* 0x0000000206047825 */ /* 0x008fc600078e0216 */
[----:B------:R3:W-:Y:S03]  /*b550*/  STL [R1+0x1718], R3 ;  /* 0x0017180301007387 */ /* 0x0007e60000100800 */
[----:B------:R-:W4:Y:S01]  /*b560*/  LDC R13, c[0x0][0x238] ;  /* 0x00008e00ff0d7b82 */ /* 0x000f220000000800 */
[----:B------:R-:W-:Y:S04]  /*b570*/  STL [R1+0x1724], R4 ;  /* 0x0017240401007387 */ /* 0x000fe80000100800 */
[----:B------:R1:W-:Y:S01]  /*b580*/  STL [R1+0x1720], R5 ;  /* 0x0017200501007387 */ /* 0x0003e20000100800 */
[----:B---3--:R-:W-:-:S05]  /*b590*/  IMAD.WIDE R2, R6, 0x2, R20 ;  /* 0x0000000206027825 */ /* 0x008fca00078e0214 */
[----:B------:R-:W-:Y:S01]  /*b5a0*/  STL [R1+0x172c], R2 ;  /* 0x00172c0201007387 */ /* 0x000fe20000100800 */
[----:B-1----:R-:W-:-:S03]  /*b5b0*/  IMAD.WIDE R4, R6, 0x2, R18 ;  /* 0x0000000206047825 */ /* 0x002fc600078e0212 */
[----:B------:R1:W-:Y:S01]  /*b5c0*/  STL [R1+0x1728], R3 ;  /* 0x0017280301007387 */ /* 0x0003e20000100800 */
[----:B------:R-:W-:-:S03]  /*b5d0*/  IMAD.WIDE R6, R6, 0x2, R16 ;  /* 0x0000000206067825 */ /* 0x000fc600078e0210 */
[----:B------:R-:W-:Y:S04]  /*b5e0*/  STL [R1+0x1734], R4 ;  /* 0x0017340401007387 */ /* 0x000fe80000100800 */
[----:B------:R3:W-:Y:S01]  /*b5f0*/  STL [R1+0x1730], R5 ;  /* 0x0017300501007387 */ /* 0x0007e20000100800 */
[----:B-1----:R-:W-:-:S03]  /*b600*/  IMAD.WIDE R2, R0, 0x2, R22 ;  /* 0x0000000200027825 */ /* 0x002fc600078e0216 */
[----:B------:R-:W-:Y:S04]  /*b610*/  STL [R1+0x173c], R6 ;  /* 0x00173c0601007387 */ /* 0x000fe80000100800 */
[----:B------:R1:W-:Y:S04]  /*b620*/  STL [R1+0x1738], R7 ;  /* 0x0017380701007387 */ /* 0x0003e80000100800 */
[----:B------:R-:W-:Y:S01]  /*b630*/  STL [R1+0x1744], R2 ;  /* 0x0017440201007387 */ /* 0x000fe20000100800 */
[----:B---3--:R-:W-:-:S03]  /*b640*/  IMAD.WIDE R4, R0, 0x2, R18 ;  /* 0x0000000200047825 */ /* 0x008fc600078e0212 */
[----:B------:R3:W-:Y:S01]  /*b650*/  STL [R1+0x1740], R3 ;  /* 0x0017400301007387 */ /* 0x0007e20000100800 */
[----:B0-----:R-:W-:Y:S02]  /*b660*/  IMAD.SHL.U32 R8, R8, 0x2, RZ ;  /* 0x0000000208087824 */ /* 0x001fe400078e00ff */
[----:B-1----:R-:W-:-:S04]  /*b670*/  IMAD.WIDE R6, R0, 0x2, R16 ;  /* 0x0000000200067825 */ /* 0x002fc800078e0210 */
[----:B---3--:R-:W-:-:S05]  /*b680*/  IMAD.WIDE R2, R0, 0x2, R20 ;  /* 0x0000000200027825 */ /* 0x008fca00078e0214 */
[----:B------:R-:W-:Y:S04]  /*b690*/  STL [R1+0x174c], R2 ;  /* 0x00174c0201007387 */ /* 0x000fe80000100800 */
        /* <DEDUP_REMOVED lines=10> */
[----:B------:R-:W-:Y:S01]  /*b740*/  STL [R1+0x176c], R4 ;  /* 0x00176c0401007387 */ /* 0x000fe20000100800 */
[----:B------:R-:W-:-:S03]  /*b750*/  IMAD.WIDE R8, R8, 0x2, R16 ;  /* 0x0000000208087825 */ /* 0x000fc600078e0210 */
[----:B------:R0:W-:Y:S01]  /*b760*/  STL [R1+0x1768], R5 ;  /* 0x0017680501007387 */ /* 0x0001e20000100800 */
[----:B--2---:R-:W-:-:S03]  /*b770*/  IMAD.WIDE R2, R11, 0x2, R22 ;  /* 0x000000020b027825 */ /* 0x004fc600078e0216 */
[----:B------:R-:W-:Y:S04]  /*b780*/  STL [R1+0x1774], R6 ;  /* 0x0017740601007387 */ /* 0x000fe80000100800 */
[----:B------:R4:W-:Y:S01]  /*b790*/  STL [R1+0x1770], R7 ;  /* 0x0017700701007387 */ /* 0x0009e20000100800 */
[----:B0-----:R-:W-:-:S03]  /*b7a0*/  IMAD.WIDE R4, R12, 0x2, R20 ;  /* 0x000000020c047825 */ /* 0x001fc600078e0214 */
[----:B------:R-:W-:Y:S04]  /*b7b0*/  STL [R1+0x177c], R8 ;  /* 0x00177c0801007387 */ /* 0x000fe80000100800 */
[----:B------:R-:W-:Y:S01]  /*b7c0*/  STL [R1+0x1778], R9 ;  /* 0x0017780901007387 */ /* 0x000fe20000100800 */
[----:B----4-:R-:W-:-:S03]  /*b7d0*/  IMAD.WIDE R6, R13, 0x2, R18 ;  /* 0x000000020d067825 */ /* 0x010fc600078e0212 */
[----:B------:R-:W-:Y:S04]  /*b7e0*/  STL [R1+0x1784], R2 ;  /* 0x0017840201007387 */ /* 0x000fe80000100800 */
[----:B------:R0:W-:Y:S04]  /*b7f0*/  STL [R1+0x1780], R3 ;  /* 0x0017800301007387 */ /* 0x0001e80000100800 */
[----:B------:R-:W-:Y:S04]  /*b800*/  STL [R1+0x178c], R4 ;  /* 0x00178c0401007387 */ /* 0x000fe80000100800 */
[----:B------:R-:W-:Y:S01]  /*b810*/  STL [R1+0x1788], R5 ;  /* 0x0017880501007387 */ /* 0x000fe20000100800 */
[----:B0-----:R-:W-:-:S03]  /*b820*/  IMAD.WIDE R2, R14, 0x2, R16 ;  /* 0x000000020e027825 */ /* 0x001fc600078e0210 */
[----:B------:R-:W-:Y:S04]  /*b830*/  STL [R1+0x1794], R6 ;  /* 0x0017940601007387 */ /* 0x000fe80000100800 */
[----:B------:R-:W-:Y:S04]  /*b840*/  STL [R1+0x1790], R7 ;  /* 0x0017900701007387 */ /* 0x000fe80000100800 */
[----:B------:R0:W-:Y:S04]  /*b850*/  STL [R1+0x179c], R2 ;  /* 0x00179c0201007387 */ /* 0x0001e80000100800 */
[----:B------:R1:W-:Y:S04]  /*b860*/  STL [R1+0x1798], R3 ;  /* 0x0017980301007387 */ /* 0x0003e80000100800 */
[----:B------:R2:W-:Y:S04]  /*b870*/  STL [R1+0x9cc], RZ ;  /* 0x0009ccff01007387 */ /* 0x0005e80000100800 */
        /* <DEDUP_REMOVED lines=22> */
[----:B------:R2:W-:Y:S01]  /*b9e0*/  STL [R1+0x388], RZ ;  /* 0x000388ff01007387 */ /* 0x0005e20000100800 */
[----:B------:R-:W3:Y:S03]  /*b9f0*/  S2R R29, SR_TID.X ;  /* 0x00000000001d7919 */ /* 0x000ee60000002100 */
        /* <DEDUP_REMOVED lines=29> */
[----:B---3--:R-:W-:-:S03]  /*bbd0*/  LOP3.LUT R29, R29, 0x3f, RZ, 0xc0, !PT ;  /* 0x0000003f1d1d7812 */ /* 0x008fc600078ec0ff */
[----:B------:R2:W-:Y:S01]  /*bbe0*/  STL [R1+0x350], RZ ;  /* 0x000350ff01007387 */ /* 0x0005e20000100800 */
[----:B------:R-:W-:-:S03]  /*bbf0*/  VIADD R28, R28, 0x7f ;  /* 0x0000007f1c1c7836 */ /* 0x000fc60000000000 */
[----:B------:R2:W-:Y:S04]  /*bc00*/  STL [R1+0x354], RZ ;  /* 0x000354ff01007387 */ /* 0x0005e80000100800 */
[----:B------:R2:W-:Y:S04]  /*bc10*/  STL [R1+0x358], RZ ;  /* 0x000358ff01007387 */ /* 0x0005e80000100800 */
[----:B------:R2:W-:Y:S04]  /*bc20*/  STL [R1+0x35c], RZ ;  /* 0x00035cff01007387 */ /* 0x0005e80000100800 */
[----:B------:R2:W-:Y:S01]  /*bc30*/  STL [R1+0x2e0], RZ ;  /* 0x0002e0ff01007387 */ /* 0x0005e20000100800 */
[----:B0-----:R-:W-:-:S03]  /*bc40*/  IMAD.SHL.U32 R2, R29, 0x2, RZ ;  /* 0x000000021d027824 */ /* 0x001fc600078e00ff */
[----:B------:R2:W-:Y:S01]  /*bc50*/  STL [R1+0x2e4], RZ ;  /* 0x0002e4ff01007387 */ /* 0x0005e20000100800 */
[----:B------:R-:W-:-:S03]  /*bc60*/  SHF.R.S32.HI R29, RZ, 0x1f, R28 ;  /* 0x0000001fff1d7819 */ /* 0x000fc6000001141c */
[----:B------:R2:W-:Y:S04]  /*bc70*/  STL [R1+0x2e8], RZ ;  /* 0x0002e8ff01007387 */ /* 0x0005e80000100800 */
[----:B------:R2:W-:Y:S04]  /*bc80*/  STL [R1+0x2ec], RZ ;  /* 0x0002ecff01007387 */ /* 0x0005e80000100800 */
[----:B------:R2:W-:Y:S04]  /*bc90*/  STL [R1+0x240], RZ ;  /* 0x000240ff01007387 */ /* 0x0005e80000100800 */
[----:B------:R2:W-:Y:S01]  /*bca0*/  STL [R1+0x244], RZ ;  /* 0x000244ff01007387 */ /* 0x0005e20000100800 */
[----:B------:R-:W-:-:S03]  /*bcb0*/  LEA.HI R29, R29, R28, RZ, 0x7 ;  /* 0x0000001c1d1d7211 */ /* 0x000fc600078f38ff */
[----:B------:R2:W-:Y:S04]  /*bcc0*/  STL [R1+0x248], RZ ;  /* 0x000248ff01007387 */ /* 0x0005e80000100800 */
[----:B------:R2:W-:Y:S04]  /*bcd0*/  STL [R1+0x24c], RZ ;  /* 0x00024cff01007387 */ /* 0x0005e80000100800 */
[----:B------:R2:W-:Y:S04]  /*bce0*/  STL [R1+0x390], RZ ;  /* 0x000390ff01007387 */ /* 0x0005e80000100800 */
[----:B------:R2:W-:Y:S04]  /*bcf0*/  STL [R1+0x394], RZ ;  /* 0x000394ff01007387 */ /* 0x0005e80000100800 */
[----:B------:R2:W-:Y:S01]  /*bd00*/  STL [R1+0x398], RZ ;  /* 0x000398ff01007387 */ /* 0x0005e20000100800 */
[----:B-1----:R-:W-:-:S03]  /*bd10*/  SHF.R.S32.HI R3, RZ, 0x7, R29 ;  /* 0x00000007ff037819 */ /* 0x002fc6000001141d */
[----:B------:R2:W-:Y:S04]  /*bd20*/  STL [R1+0x39c], RZ ;  /* 0x00039cff01007387 */ /* 0x0005e80000100800 */
[----:B------:R2:W-:Y:S01]  /*bd30*/  STL [R1+0x310], RZ ;  /* 0x000310ff01007387 */ /* 0x0005e20000100800 */
[----:B------:R-:W0:Y:S03]  /*bd40*/  S2R R28, SR_TID.X ;  /* 0x00000000001c7919 */ /* 0x000e260000002100 */
[----:B------:R2:W-:Y:S04]  /*bd50*/  STL [R1+0x314], RZ ;  /* 0x000314ff01007387 */ /* 0x0005e80000100800 */
[----:B------:R2:W-:Y:S04]  /*bd60*/  STL [R1+0x318], RZ ;  /* 0x000318ff01007387 */ /* 0x0005e80000100800 */
[----:B------:R2:W-:Y:S01]  /*bd70*/  STL [R1+0x31c], RZ ;  /* 0x00031cff01007387 */ /* 0x0005e20000100800 */
[----:B------:R-:W1:Y:S03]  /*bd80*/  S2R R29, SR_TID.X ;  /* 0x00000000001d7919 */ /* 0x000e660000002100 */
        /* <DEDUP_REMOVED lines=25> */
[----:B0-----:R-:W-:-:S03]  /*bf20*/  IMAD.SHL.U32 R17, R28, 0x2, RZ ;  /* 0x000000021c117824 */ /* 0x001fc600078e00ff */
[----:B------:R2:W-:Y:S04]  /*bf30*/  STL [R1+0x404], RZ ;  /* 0x000404ff01007387 */ /* 0x0005e80000100800 */
[----:B------:R2:W-:Y:S04]  /*bf40*/  STL [R1+0x408], RZ ;  /* 0x000408ff01007387 */ /* 0x0005e80000100800 */
[----:B------:R2:W-:Y:S01]  /*bf50*/  STL [R1+0x40c], RZ ;  /* 0x00040cff01007387 */ /* 0x0005e20000100800 */
[----:B-1----:R-:W-:-:S03]  /*bf60*/  LOP3.LUT R15, R29, 0x7, RZ, 0xc0, !PT ;  /* 0x000000071d0f7812 */ /* 0x002fc600078ec0ff */
[----:B------:R2:W-:Y:S04]  /*bf70*/  STL [R1+0x340], RZ ;  /* 0x000340ff01007387 */ /* 0x0005e80000100800 */
[----:B------:R2:W-:Y:S01]  /*bf80*/  STL [R1+0x344], RZ ;  /* 0x000344ff01007387 */ /* 0x0005e20000100800 */
[----:B------:R-:W-:-:S03]  /*bf90*/  LOP3.LUT R29, R17, 0x10, RZ, 0xc0, !PT ;  /* 0x00000010111d7812 */ /* 0x000fc600078ec0ff */
[----:B------:R2:W-:Y:S04]  /*bfa0*/  STL [R1+0x348], RZ ;  /* 0x000348ff01007387 */ /* 0x0005e80000100800 */
[----:B------:R2:W-:Y:S04]  /*bfb0*/  STL [R1+0x34c], RZ ;  /* 0x00034cff01007387 */ /* 0x0005e80000100800 */
[----:B------:R2:W-:Y:S01]  /*bfc0*/  STL [R1+0x2d0], RZ ;  /* 0x0002d0ff01007387 */ /* 0x0005e20000100800 */
[----:B------:R-:W-:-:S03]  /*bfd0*/  IMAD R15, R15, 0x210, RZ ;  /* 0x000002100f0f7824 */ /* 0x000fc600078e02ff */
[----:B------:R2:W-:Y:S01]  /*bfe0*/  STL [R1+0x2d4], RZ ;  /* 0x0002d4ff01007387 */ /* 0x0005e20000100800 */
[----:B------:R-:W-:-:S03]  /*bff0*/  LOP3.LUT R29, R29, 0x20, R28, 0xf8, !PT ;  /* 0x000000201d1d7812 */ /* 0x000fc600078ef81c */
[----:B------:R2:W-:Y:S04]  /*c000*/  STL [R1+0x2d8], RZ ;  /* 0x0002d8ff01007387 */ /* 0x0005e80000100800 */
[----:B------:R2:W-:Y:S04]  /*c010*/  STL [R1+0x2dc], RZ ;  /* 0x0002dcff01007387 */ /* 0x0005e80000100800 */
[----:B------:R2:W-:Y:S04]  /*c020*/  STL [R1+0x270], RZ ;  /* 0x000270ff01007387 */ /* 0x0005e80000100800 */
[----:B------:R2:W-:Y:S01]  /*c030*/  STL [R1+0x274], RZ ;  /* 0x000274ff01007387 */ /* 0x0005e20000100800 */
[----:B------:R-:W-:-:S03]  /*c040*/  LOP3.LUT R29, R15, R29, RZ, 0x3c, !PT ;  /* 0x0000001d0f1d7212 */ /* 0x000fc600078e3cff */
[----:B------:R2:W-:Y:S01]  /*c050*/  STL [R1+0x278], RZ ;  /* 0x000278ff01007387 */ /* 0x0005e20000100800 */
[----:B------:R-:W-:-:S03]  /*c060*/  IMAD.SHL.U32 R15, R28, 0x100, RZ ;  /* 0x000001001c0f7824 */ /* 0x000fc600078e00ff */
[----:B------:R2:W-:Y:S04]  /*c070*/  STL [R1+0x27c], RZ ;  /* 0x00027cff01007387 */ /* 0x0005e80000100800 */
[----:B------:R2:W-:Y:S04]  /*c080*/  STL [R1+0x370], RZ ;  /* 0x000370ff01007387 */ /* 0x0005e80000100800 */
[----:B------:R2:W-:Y:S04]  /*c090*/  STL [R1+0x374], RZ ;  /* 0x000374ff01007387 */ /* 0x0005e80000100800 */
[----:B------:R2:W-:Y:S04]  /*c0a0*/  STL [R1+0x378], RZ ;  /* 0x000378ff01007387 */ /* 0x0005e80000100800 */
[----:B------:R2:W-:Y:S01]  /*c0b0*/  STL [R1+0x37c], RZ ;  /* 0x00037cff01007387 */ /* 0x0005e20000100800 */
[----:B------:R-:W-:-:S03]  /*c0c0*/  LOP3.LUT R3, R2, 0x20, RZ, 0x3c, !PT ;  /* 0x0000002002037812 */ /* 0x000fc600078e3cff */
[----:B------:R2:W-:Y:S01]  /*c0d0*/  STL [R1+0x2c0], RZ ;  /* 0x0002c0ff01007387 */ /* 0x0005e20000100800 */
[----:B------:R-:W-:-:S03]  /*c0e0*/  LOP3.LUT R29, R29, 0x1000, R15, 0xf8, !PT ;  /* 0x000010001d1d7812 */ /* 0x000fc600078ef80f */
[----:B------:R2:W-:Y:S01]  /*c0f0*/  STL [R1+0x2c4], RZ ;  /* 0x0002c4ff01007387 */ /* 0x0005e20000100800 */
[----:B------:R-:W-:-:S03]  /*c100*/  LOP3.LUT R3, R2, 0x40, RZ, 0x3c, !PT ;  /* 0x0000004002037812 */ /* 0x000fc600078e3cff */
[----:B------:R2:W-:Y:S01]  /*c110*/  STL [R1+0x2c8], RZ ;  /* 0x0002c8ff01007387 */ /* 0x0005e20000100800 */
[----:B------:R-:W-:-:S03]  /*c120*/  LOP3.LUT R3, R2, 0x50, RZ, 0x3c, !PT ;  /* 0x0000005002037812 */ /* 0x000fc600078e3cff */
[----:B------:R2:W-:Y:S01]  /*c130*/  STL [R1+0x2cc], RZ ;  /* 0x0002ccff01007387 */ /* 0x0005e20000100800 */
[----:B------:R-:W-:-:S03]  /*c140*/  LOP3.LUT R3, R2, 0x60, RZ, 0x3c, !PT ;  /* 0x0000006002037812 */ /* 0x000fc600078e3cff */
[----:B------:R2:W-:Y:S01]  /*c150*/  STL [R1+0x220], RZ ;  /* 0x000220ff01007387 */ /* 0x0005e20000100800 */
[----:B------:R-:W-:-:S03]  /*c160*/  LOP3.LUT R3, R29, 0x40, RZ, 0x3c, !PT ;  /* 0x000000401d037812 */ /* 0x000fc600078e3cff */
[----:B------:R2:W-:Y:S04]  /*c170*/  STL [R1+0x224], RZ ;  /* 0x000224ff01007387 */ /* 0x0005e80000100800 */
[----:B------:R2:W-:Y:S04]  /*c180*/  STL [R1+0x228], RZ ;  /* 0x000228ff01007387 */ /* 0x0005e80000100800 */
[----:B------:R2:W-:Y:S04]  /*c190*/  STL [R1+0x22c], RZ ;  /* 0x00022cff01007387 */ /* 0x0005e80000100800 */
[----:B------:R2:W-:Y:S04]  /*c1a0*/  STL [R1+0x200], RZ ;  /* 0x000200ff01007387 */ /* 0x0005e80000100800 */
[----:B------:R2:W-:Y:S04]  /*c1b0*/  STL [R1+0x204], RZ ;  /* 0x000204ff01007387 */ /* 0x0005e80000100800 */
[----:B------:R2:W-:Y:S04]  /*c1c0*/  STL [R1+0x208], RZ ;  /* 0x000208ff01007387 */ /* 0x0005e80000100800 */
[----:B------:R2:W-:Y:S04]  /*c1d0*/  STL [R1+0x20c], RZ ;  /* 0x00020cff01007387 */ /* 0x0005e80000100800 */
[----:B------:R2:W-:Y:S01]  /*c1e0*/  STL [R1+0x1be0], R3 ;  /* 0x001be00301007387 */ /* 0x0005e20000100800 */
[----:B------:R-:W-:Y:S01]  /*c1f0*/  LOP3.LUT R28, R28, 0x7, RZ, 0xc0, !PT ;  /* 0x000000071c1c7812 */ /* 0x000fe200078ec0ff */
[----:B------:R-:W-:-:S04]  /*c200*/  IMAD.SHL.U32 R10, R10, 0x80, RZ ;  /* 0x000000800a0a7824 */ /* 0x000fc800078e00ff */
[----:B------:R-:W-:Y:S01]  /*c210*/  IMAD R28, R28, 0x110, RZ ;  /* 0x000001101c1c7824 */ /* 0x000fe200078e02ff */
[----:B------:R-:W-:Y:S01]  /*c220*/  USHF.L.U32 UR5, UR5, 0x7, URZ ;  /* 0x0000000705057899 */ /* 0x000fe2000800063f */
[----:B------:R-:W-:-:S03]  /*c230*/  SHF.R.S32.HI R0, RZ, 0x1f, R10 ;  /* 0x0000001fff007819 */ /* 0x000fc6000001140a */
[----:B------:R-:W-:Y:S01]  /*c240*/  LOP3.LUT R28, R28, 0x30, R17, 0x78, !PT ;  /* 0x000000301c1c7812 */ /* 0x000fe200078e7811 */
[----:B------:R-:W-:Y:S01]  /*c250*/  USHF.R.S32.HI UR6, URZ, 0x1f, UR5 ;  /* 0x0000001f3f067899 */ /* 0x000fe20008011405 */
[C---:B------:R-:W-:Y:S02]  /*c260*/  LOP3.LUT R4, R2.reuse, 0x10, RZ, 0x3c, !PT ;  /* 0x0000001002047812 */ /* 0x040fe400078e3cff */
[----:B------:R-:W-:Y:S02]  /*c270*/  LOP3.LUT R4, R2, 0x30, RZ, 0x3c, !PT ;  /* 0x0000003002047812 */ /* 0x000fe400078e3cff */
[----:B------:R-:W-:Y:S02]  /*c280*/  SHF.L.U64.HI R0, R10, 0x1, R0 ;  /* 0x000000010a007819 */ /* 0x000fe40000010200 */
[----:B------:R-:W-:Y:S02]  /*c290*/  LOP3.LUT R5, R2, 0x70, RZ, 0x3c, !PT ;  /* 0x0000007002057812 */ /* 0x000fe400078e3cff */
[----:B------:R-:W-:Y:S01]  /*c2a0*/  LOP3.LUT R4, R28, 0x40, RZ, 0x3c, !PT ;  /* 0x000000401c047812 */ /* 0x000fe200078e3cff */
[----:B------:R-:W-:-:S02]  /*c2b0*/  USHF.L.U32 UR7, UR5, 0x1, URZ ;  /* 0x0000000105077899 */ /* 0x000fc4000800063f */
[----:B--2---:R-:W-:-:S12]  /*c2c0*/  USHF.L.U64.HI UR6, UR5, 0x1, UR6 ;  /* 0x0000000105067899 */ /* 0x004fd80008010206 */
.L_x_1:
[----:B0-----:R-:W2:Y:S01]  /*c2d0*/  LDL.64 R4, [R1+0x3e0] ;  /* 0x0003e00001047983 */ /* 0x001ea20000100a00 */
[----:B-----5:R-:W0:Y:S03]  /*c2e0*/  LDC R13, c[0x0][0x230] ;  /* 0x00008c00ff0d7b82 */ /* 0x020e260000000800 */
[----:B--2---:R1:W-:Y:S04]  /*c2f0*/  STL [R1+0x38c8], R5 ;  /* 0x0038c80501007387 */ /* 0x0043e80000100800 */
[----:B-1----:R-:W0:Y:S04]  /*c300*/  LDL R5, [R1+0x9cc] ;  /* 0x0009cc0001057983 */ /* 0x002e280000100800 */
[----:B------:R-:W-:Y:S04]  /*c310*/  STL [R1+0x31cc], R15 ;  /* 0x0031cc0f01007387 */ /* 0x000fe80000100800 */
        /* <DEDUP_REMOVED lines=73> */
[----:B------:R-:W-:Y:S01]  /*c7b0*/  STL [R1+0x3374], R15 ;  /* 0x0033740f01007387 */ /* 0x000fe20000100800 */
[----:B0-----:R-:W-:-:S03]  /*c7c0*/  IMAD R13, R5, -0x80, R13 ;  /* 0xffffff80050d7824 */ /* 0x001fc600078e020d */
        /* <DEDUP_REMOVED lines=372> */
[----:B------:R0:W-:Y:S04]  /*df10*/  STL [R1+0x38c4], R29 ;  /* 0x0038c41d01007387 */ /* 0x0001e80000100800 */
        /* <DEDUP_REMOVED lines=30> */
[----:B------:R-:W2:Y:S01]  /*e100*/  LDL.LU R5, [R1+0x38c8] ;  /* 0x0038c80001057983 */ /* 0x000ea20000300800 */
[----:B------:R-:W-:-:S02]  /*e110*/  ISETP.GT.AND P0, PT, R13, RZ, PT ;  /* 0x000000ff0d00720c */ /* 0x000fc40003f04270 */
[----:B0-----:R-:W-:Y:S02]  /*e120*/  PRMT R29, RZ, 0x7610, R29 ;  /* 0x00007610ff1d7816 */ /* 0x001fe4000000001d */
[----:B------:R-:W-:Y:S02]  /*e130*/  PRMT R15, RZ, 0x7610, R15 ;  /* 0x00007610ff0f7816 */ /* 0x000fe4000000000f */
[----:B------:R-:W-:-:S07]  /*e140*/  ISETP.GT.AND P1, PT, R13, 0x1, PT ;  /* 0x000000010d00780c */ /* 0x000fce0003f24270 */
[----:B--2---:R-:W2:Y:S04]  /*e150*/  @P0 LDG.E.U16 R29, desc[UR8][R4.64] ;  /* 0x00000008041d0981 */ /* 0x004ea8000c1e1500 */
[----:B--2---:R0:W-:Y:S04]  /*e160*/  STL [R1+0x998], R29 ;  /* 0x0009981d01007387 */ /* 0x0041e80000100800 */
[----:B0-----:R-:W2:Y:S04]  /*e170*/  LDL.LU R29, [R1+0x38c4] ;  /* 0x0038c400011d7983 */ /* 0x001ea80000300800 */
[----:B------:R-:W3:Y:S01]  /*e180*/  LDL.64 R4, [R1+0x3d8] ;  /* 0x0003d80001047983 */ /* 0x000ee20000100a00 */
[----:B--2---:R-:W-:-:S03]  /*e190*/  PRMT R29, RZ, 0x7610, R29 ;  /* 0x00007610ff1d7816 */ /* 0x004fc6000000001d */
[----:B---3--:R-:W2:Y:S04]  /*e1a0*/  @P0 LDG.E.U16 R15, desc[UR8][R4.64] ;  /* 0x00000008040f0981 */ /* 0x008ea8000c1e1500 */
        /* <DEDUP_REMOVED lines=12> */
[----:B------:R-:W3:Y:S04]  /*e270*/  LDL R4, [R1+0x1798] ;  /* 0x0017980001047983 */ /* 0x000ee80000100800 */
[----:B------:R-:W3:Y:S01]  /*e280*/  LDL R5, [R1+0x179c] ;  /* 0x00179c0001057983 */ /* 0x000ee20000100800 */
[----:B------:R-:W-:-:S02]  /*e290*/  ISETP.GT.AND P0, PT, R13, 0x2, PT ;  /* 0x000000020d00780c */ /* 0x000fc40003f04270 */
[----:B--2---:R-:W-:Y:S02]  /*e2a0*/  PRMT R15, RZ, 0x7610, R15 ;  /* 0x00007610ff0f7816 */ /* 0x004fe4000000000f */
[----:B---3--:R-:W-:-:S04]  /*e2b0*/  @P1 LOP3.LUT R5, R5, R4, RZ, 0x3c, !PT ;  /* 0x0000000405051212 */ /* 0x008fc800078e3cff */
[----:B------:R-:W-:-:S04]  /*e2c0*/  @P1 LOP3.LUT R4, R5, R4, RZ, 0x3c, !PT ;  /* 0x0000000405041212 */ /* 0x000fc800078e3cff */
[----:B------:R-:W-:-:S05]  /*e2d0*/  @P1 LOP3.LUT R5, R5, R4, RZ, 0x3c, !PT ;  /* 0x0000000405051212 */ /* 0x000fca00078e3cff */
[----:B------:R-:W2:Y:S04]  /*e2e0*/  @P1 LDG.E.U16 R29, desc[UR8][R4.64] ;  /* 0x00000008041d1981 */ /* 0x000ea8000c1e1500 */
[----:B--2---:R0:W-:Y:S04]  /*e2f0*/  STL [R1+0x988], R29 ;  /* 0x0009881d01007387 */ /* 0x0041e80000100800 */
[----:B0-----:R-:W2:Y:S04]  /*e300*/  LDL.LU R29, [R1+0x38b4] ;  /* 0x0038b400011d7983 */ /* 0x001ea80000300800 */
[----:B------:R-:W3:Y:S04]  /*e310*/  LDL R4, [R1+0x1790] ;  /* 0x0017900001047983 */ /* 0x000ee80000100800 */
[----:B------:R-:W3:Y:S01]  /*e320*/  LDL R5, [R1+0x1794] ;  /* 0x0017940001057983 */ /* 0x000ee20000100800 */
[----:B--2---:R-:W-:-:S02]  /*e330*/  PRMT R29, RZ, 0x7610, R29 ;  /* 0x00007610ff1d7816 */ /* 0x004fc4000000001d */
        /* <DEDUP_REMOVED lines=1349> */
[----:B------:R-:W-:-:S02]  /*13790*/  PRMT R0, RZ, 0x7610, R0 ;  /* 0x00007610ff007816 */ /* 0x000fc40000000000 */
[----:B---3--:R-:W-:-:S04]  /*137a0*/  @P1 LOP3.LUT R5, R5, R4, RZ, 0x3c, !PT ;  /* 0x0000000405051212 */ /* 0x008fc800078e3cff */
[----:B------:R-:W-:-:S04]  /*137b0*/  @P1 LOP3.LUT R4, R5, R4, RZ, 0x3c, !PT ;  /* 0x0000000405041212 */ /* 0x000fc800078e3cff */
[----:B------:R-:W-:-:S05]  /*137c0*/  @P1 LOP3.LUT R5, R5, R4, RZ, 0x3c, !PT ;  /* 0x0000000405051212 */ /* 0x000fca00078e3cff */
[----:B------:R-:W3:Y:S04]  /*137d0*/  @P1 LDG.E.U16 R15, desc[UR8][R4.64] ;  /* 0x00000008040f1981 */ /* 0x000ee8000c1e1500 */
[----:B---3--:R0:W-:Y:S04]  /*137e0*/  STL [R1+0x710], R15 ;  /* 0x0007100f01007387 */ /* 0x0081e80000100800 */
[----:B0-----:R-:W3:Y:S04]  /*137f0*/  LDL.LU R15, [R1+0x3668] ;  /* 0x00366800010f7983 */ /* 0x001ee80000300800 */
[----:B------:R-:W4:Y:S04]  /*13800*/  LDL R4, [R1+0x12f8] ;  /* 0x0012f80001047983 */ /* 0x000f280000100800 */
[----:B------:R-:W4:Y:S01]  /*13810*/  LDL R5, [R1+0x12fc] ;  /* 0x0012fc0001057983 */ /* 0x000f220000100800 */
[----:B--2---:R-:W-:-:S02]  /*13820*/  PRMT R29, RZ, 0x7610, R29 ;  /* 0x00007610ff1d7816 */ /* 0x004fc4000000001d */
[----:B------:R-:W-:Y:S02]  /*13830*/  ISETP.GT.AND P1, PT, R13, 0x27, PT ;  /* 0x000000270d00780c */ /* 0x000fe40003f24270 */
[----:B---3--:R-:W-:Y:S02]  /*13840*/  PRMT R15, RZ, 0x7610, R15 ;  /* 0x00007610ff0f7816 */ /* 0x008fe4000000000f */
[----:B----4-:R-:W-:-:S04]  /*13850*/  @P0 LOP3.LUT R5, R5, R4, RZ, 0x3c, !PT ;  /* 0x0000000405050212 */ /* 0x010fc800078e3cff */
[----:B------:R-:W-:-:S04]  /*13860*/  @P0 LOP3.LUT R4, R5, R4, RZ, 0x3c, !PT ;  /* 0x0000000405040212 */ /* 0x000fc800078e3cff */
[----:B------:R-:W-:-:S05]  /*13870*/  @P0 LOP3.LUT R5, R5, R4, RZ, 0x3c, !PT ;  /* 0x0000000405050212 */ /* 0x000fca00078e3cff */
[----:B------:R-:W2:Y:S04]  /*13880*/  @P0 LDG.E.U16 R0, desc[UR8][R4.64] ;  /* 0x0000000804000981 */ /* 0x000ea8000c1e1500 */
[----:B------:R-:W3:Y:S04]  /*13890*/  LDL R4, [R1+0x12f0] ;  /* 0x0012f00001047983 */ /* 0x000ee80000100800 */
[----:B------:R-:W3:Y:S04]  /*138a0*/  LDL R5, [R1+0x12f4] ;  /* 0x0012f40001057983 */ /* 0x000ee80000100800 */
[----:B--2---:R-:W-:Y:S01]  /*138b0*/  STL [R1+0x3060], R0 ;  /* 0x0030600001007387 */ /* 0x004fe20000100800 */
        /* <DEDUP_REMOVED lines=2328> */
[----:B------:R-:W3:Y:S02]  /*1ca40*/  LDL R5, [R1+0xb14] ;  /* 0x000b140001057983 */ /* 0x000ee40000100800 */
        /* <DEDUP_REMOVED lines=8> */
[----:B---3--:R-:W-:-:S02]  /*1cad0*/  PRMT R15, RZ, 0x7610, R15 ;  /* 0x00007610ff0f7816 */ /* 0x008fc4000000000f */
[----:B----4-:R-:W-:-:S04]  /*1cae0*/  @P1 LOP3.LUT R5, R5, R4, RZ, 0x3c, !PT ;  /* 0x0000000405051212 */ /* 0x010fc800078e3cff */
[----:B------:R-:W-:-:S04]  /*1caf0*/  @P1 LOP3.LUT R4, R5, R4, RZ, 0x3c, !PT ;  /* 0x0000000405041212 */ /* 0x000fc800078e3cff */
[----:B------:R-:W-:-:S05]  /*1cb00*/  @P1 LOP3.LUT R5, R5, R4, RZ, 0x3c, !PT ;  /* 0x0000000405051212 */ /* 0x000fca00078e3cff */
[----:B------:R-:W3:Y:S04]  /*1cb10*/  @P1 LDG.E.U16 R15, desc[UR8][R4.64] ;  /* 0x00000008040f1981 */ /* 0x000ee8000c1e1500 */
[----:B---3--:R0:W-:Y:S04]  /*1cb20*/  STL [R1+0xe4], R15 ;  /* 0x0000e40f01007387 */ /* 0x0081e80000100800 */
[----:B0-----:R-:W3:Y:S04]  /*1cb30*/  LDL.LU R15, [R1+0x3270] ;  /* 0x00327000010f7983 */ /* 0x001ee80000300800 */
[----:B------:R-:W4:Y:S04]  /*1cb40*/  LDL R4, [R1+0xb00] ;  /* 0x000b000001047983 */ /* 0x000f280000100800 */
[----:B------:R-:W4:Y:S01]  /*1cb50*/  LDL R5, [R1+0xb04] ;  /* 0x000b040001057983 */ /* 0x000f220000100800 */
[----:B------:R-:W-:-:S02]  /*1cb60*/  ISETP.GT.AND P0, PT, R13, 0x66, PT ;  /* 0x000000660d00780c */ /* 0x000fc40003f04270 */
[----:B---3--:R-:W-:Y:S02]  /*1cb70*/  PRMT R15, RZ, 0x7610, R15 ;  /* 0x00007610ff0f7816 */ /* 0x008fe4000000000f */
        /* <DEDUP_REMOVED lines=276> */
[----:B------:R-:W-:-:S02]  /*1dcc0*/  PRMT R0, RZ, 0x7610, R0 ;  /* 0x00007610ff007816 */ /* 0x000fc40000000000 */
[----:B----4-:R-:W-:-:S04]  /*1dcd0*/  @P1 LOP3.LUT R5, R5, R4, RZ, 0x3c, !PT ;  /* 0x0000000405051212 */ /* 0x010fc800078e3cff */
[----:B------:R-:W-:-:S04]  /*1dce0*/  @P1 LOP3.LUT R4, R5, R4, RZ, 0x3c, !PT ;  /* 0x0000000405041212 */ /* 0x000fc800078e3cff */
[----:B------:R-:W-:-:S05]  /*1dcf0*/  @P1 LOP3.LUT R5, R5, R4, RZ, 0x3c, !PT ;  /* 0x0000000405051212 */ /* 0x000fca00078e3cff */
[----:B------:R-:W4:Y:S04]  /*1dd00*/  @P1 LDG.E.U16 R0, desc[UR8][R4.64] ;  /* 0x0000000804001981 */ /* 0x000f28000c1e1500 */
[----:B------:R-:W2:Y:S04]  /*1dd10*/  LDL R4, [R1+0xa08] ;  /* 0x000a080001047983 */ /* 0x000ea80000100800 */
[----:B------:R-:W2:Y:S01]  /*1dd20*/  LDL R5, [R1+0xa0c] ;  /* 0x000a0c0001057983 */ /* 0x000ea20000100800 */
[----:B---3--:R-:W-:-:S03]  /*1dd30*/  PRMT R15, RZ, 0x7610, R15 ;  /* 0x00007610ff0f7816 */ /* 0x008fc6000000000f */
[----:B----4-:R-:W-:Y:S01]  /*1dd40*/  STL [R1+0x30b4], R0 ;  /* 0x0030b40001007387 */ /* 0x010fe20000100800 */
[----:B--2---:R-:W-:-:S04]  /*1dd50*/  @P1 LOP3.LUT R5, R5, R4, RZ, 0x3c, !PT ;  /* 0x0000000405051212 */ /* 0x004fc800078e3cff */
        /* <DEDUP_REMOVED lines=114> */
[----:B----4-:R0:W-:Y:S04]  /*1e480*/  STL [R1+0x54], R28 ;  /* 0x0000541c01007387 */ /* 0x0101e80000100800 */
[----:B0-----:R-:W4:Y:S04]  /*1e490*/  LDL.LU R28, [R1+0x31c4] ;  /* 0x0031c400011c7983 */ /* 0x001f280000300800 */
[----:B------:R-:W2:Y:S04]  /*1e4a0*/  LDL R4, [R1+0x17dc] ;  /* 0x0017dc0001047983 */ /* 0x000ea80000100800 */
[----:B------:R-:W2:Y:S01]  /*1e4b0*/  LDL R5, [R1+0x17e8] ;  /* 0x0017e80001057983 */ /* 0x000ea20000100800 */
[----:B------:R-:W-:-:S02]  /*1e4c0*/  PRMT R27, RZ, 0x7610, R27 ;  /* 0x00007610ff1b7816 */ /* 0x000fc4000000001b */
[----:B------:R-:W-:Y:S02]  /*1e4d0*/  ISETP.GT.AND P1, PT, R13, 0x71, PT ;  /* 0x000000710d00780c */ /* 0x000fe40003f24270 */
        /* <DEDUP_REMOVED lines=36> */
[----:B------:R-:W-:Y:S02]  /*1e720*/  ISETP.GT.AND P0, PT, R13, 0x72, PT ;  /* 0x000000720d00780c */ /* 0x000fe40003f04270 */
        /* <DEDUP_REMOVED lines=36> */
[----:B------:R-:W-:Y:S02]  /*1e970*/  ISETP.GT.AND P1, PT, R13, 0x73, PT ;  /* 0x000000730d00780c */ /* 0x000fe40003f24270 */
        /* <DEDUP_REMOVED lines=78> */
[----:B------:R-:W4:Y:S04]  /*1ee60*/  LDL R4, [R1+0x1864] ;  /* 0x0018640001047983 */ /* 0x000f280000100800 */
[----:B------:R-:W4:Y:S01]  /*1ee70*/  LDL R5, [R1+0x186c] ;  /* 0x00186c0001057983 */ /* 0x000f220000100800 */
[----:B------:R-:W-:-:S03]  /*1ee80*/  PRMT R10, RZ, 0x7610, R10 ;  /* 0x00007610ff0a7816 */ /* 0x000fc6000000000a */
[----:B---3--:R-:W-:Y:S01]  /*1ee90*/  STL [R1+0x30c8], R0 ;  /* 0x0030c80001007387 */ /* 0x008fe20000100800 */
        /* <DEDUP_REMOVED lines=22> */
[----:B------:R-:W3:Y:S04]  /*1f000*/  LDL R4, [R1+0x187c] ;  /* 0x00187c0001047983 */ /* 0x000ee80000100800 */
[----:B------:R-:W3:Y:S01]  /*1f010*/  LDL R5, [R1+0x1888] ;  /* 0x0018880001057983 */ /* 0x000ee20000100800 */
[----:B------:R-:W-:-:S03]  /*1f020*/  PRMT R8, RZ, 0x7610, R8 ;  /* 0x00007610ff087816 */ /* 0x000fc60000000008 */
[----:B--2---:R0:W-:Y:S04]  /*1f030*/  STL [R1+0x4], R15 ;  /* 0x0000040f01007387 */ /* 0x0041e80000100800 */
[----:B0-----:R-:W2:Y:S01]  /*1f040*/  LDL R15, [R1+0x18e0] ;  /* 0x0018e000010f7983 */ /* 0x001ea20000100800 */
[-C--:B---3--:R-:W-:Y:S02]  /*1f050*/  @P1 LOP3.LUT R5, R5, R4.reuse, RZ, 0x3c, !PT ;  /* 0x0000000405051212 */ /* 0x088fe400078e3cff */
[----:B------:R-:W-:Y:S02]  /*1f060*/  ISETP.GT.AND P0, PT, R13, 0x76, PT ;  /* 0x000000760d00780c */ /* 0x000fe40003f04270 */
[----:B------:R-:W-:-:S04]  /*1f070*/  @P1 LOP3.LUT R4, R5, R4, RZ, 0x3c, !PT ;  /* 0x0000000405041212 */ /* 0x000fc800078e3cff */
[----:B------:R-:W-:-:S05]  /*1f080*/  @P1 LOP3.LUT R5, R5, R4, RZ, 0x3c, !PT ;  /* 0x0000000405051212 */ /* 0x000fca00078e3cff */
[----:B------:R-:W3:Y:S04]  /*1f090*/  @P1 LDG.E.U16 R8, desc[UR8][R4.64] ;  /* 0x0000000804081981 */ /* 0x000ee8000c1e1500 */
[----:B---3--:R0:W-:Y:S04]  /*1f0a0*/  STL [R1], R8 ;  /* 0x0000000801007387 */ /* 0x0081e80000100800 */
        /* <DEDUP_REMOVED lines=21> */
[----:B--2---:R-:W-:Y:S01]  /*1f200*/  STL [R1+0x314c], R29 ;  /* 0x00314c1d01007387 */ /* 0x004fe20000100800 */
[----:B---3--:R-:W-:-:S04]  /*1f210*/  @P1 LOP3.LUT R5, R5, R4, RZ, 0x3c, !PT ;  /* 0x0000000405051212 */ /* 0x008fc800078e3cff */
[----:B------:R-:W-:-:S04]  /*1f220*/  @P1 LOP3.LUT R4, R5, R4, RZ, 0x3c, !PT ;  /* 0x0000000405041212 */ /* 0x000fc800078e3cff */
[----:B------:R-:W-:-:S05]  /*1f230*/  @P1 LOP3.LUT R5, R5, R4, RZ, 0x3c, !PT ;  /* 0x0000000405051212 */ /* 0x000fca00078e3cff */
[----:B------:R0:W2:Y:S04]  /*1f240*/  @P1 LDG.E.U16 R28, desc[UR8][R4.64] ;  /* 0x00000008041c1981 */ /* 0x0000a8000c1e1500 */
[----:B------:R-:W3:Y:S01]  /*1f250*/  LDL R5, [R1+0x18d0] ;  /* 0x0018d00001057983 */ /* 0x000ee20000100800 */
[----:B------:R-:W-:Y:S01]  /*1f260*/  PRMT R27, RZ, 0x7610, R27 ;  /* 0x00007610ff1b7816 */ /* 0x000fe2000000001b */
[----:B0-----:R-:W-:Y:S02]  /*1f270*/  @P1 IMAD.MOV.U32 R4, RZ, RZ, R15 ;  /* 0x000000ffff041224 */ /* 0x001fe400078e000f */
[----:B--2---:R0:W-:Y:S01]  /*1f280*/  STL [R1+0x3150], R28 ;  /* 0x0031501c01007387 */ /* 0x0041e20000100800 */
[----:B------:R-:W-:-:S03]  /*1f290*/  PRMT R26, RZ, 0x7610, R26 ;  /* 0x00007610ff1a7816 */ /* 0x000fc6000000001a */
[----:B------:R-:W2:Y:S04]  /*1f2a0*/  LDL R15, [R1+0x18a8] ;  /* 0x0018a800010f7983 */ /* 0x000ea80000100800 */
[----:B---3--:R1:W3:Y:S04]  /*1f2b0*/  @P1 LDG.E.U16 R27, desc[UR8][R4.64] ;  /* 0x00000008041b1981 */ /* 0x0082e8000c1e1500 */
[----:B0-----:R-:W4:Y:S04]  /*1f2c0*/  LDL R28, [R1+0x189c] ;  /* 0x00189c00011c7983 */ /* 0x001f280000100800 */
[----:B------:R-:W1:Y:S04]  /*1f2d0*/  LDL R4, [R1+0x18dc] ;  /* 0x0018dc0001047983 */ /* 0x000e680000100800 */
[----:B------:R-:W1:Y:S02]  /*1f2e0*/  LDL R5, [R1+0x18e8] ;  /* 0x0018e80001057983 */ /* 0x000e640000100800 */
[----:B-1----:R-:W-:-:S04]  /*1f2f0*/  @P1 LOP3.LUT R5, R5, R4, RZ, 0x3c, !PT ;  /* 0x0000000405051212 */ /* 0x002fc800078e3cff */
[----:B------:R-:W-:-:S04]  /*1f300*/  @P1 LOP3.LUT R4, R5, R4, RZ, 0x3c, !PT ;  /* 0x0000000405041212 */ /* 0x000fc800078e3cff */
[----:B------:R-:W-:Y:S01]  /*1f310*/  @P1 LOP3.LUT R5, R5, R4, RZ, 0x3c, !PT ;  /* 0x0000000405051212 */ /* 0x000fe200078e3cff */
[----:B---3--:R0:W-:Y:S04]  /*1f320*/  STL [R1+0x3154], R27 ;  /* 0x0031541b01007387 */ /* 0x0081e80000100800 */
[----:B------:R1:W3:Y:S01]  /*1f330*/  @P1 LDG.E.U16 R26, desc[UR8][R4.64] ;  /* 0x00000008041a1981 */ /* 0x0002e2000c1e1500 */
[----:B------:R-:W-:-:S03]  /*1f340*/  PRMT R6, RZ, 0x7610, R6 ;  /* 0x00007610ff067816 */ /* 0x000fc60000000006 */
[----:B0-----:R-:W4:Y:S04]  /*1f350*/  LDL R27, [R1+0x18ac] ;  /* 0x0018ac00011b7983 */ /* 0x001f280000100800 */
[----:B------:R-:W1:Y:S04]  /*1f360*/  LDL R4, [R1+0x1878] ;  /* 0x0018780001047983 */ /* 0x000e680000100800 */
[----:B------:R-:W1:Y:S02]  /*1f370*/  LDL R5, [R1+0x1894] ;  /* 0x0018940001057983 */ /* 0x000e640000100800 */
[----:B-1----:R-:W-:-:S04]  /*1f380*/  @P0 LOP3.LUT R5, R5, R4, RZ, 0x3c, !PT ;  /* 0x0000000405050212 */ /* 0x002fc800078e3cff */
[----:B------:R-:W-:-:S04]  /*1f390*/  @P0 LOP3.LUT R4, R5, R4, RZ, 0x3c, !PT ;  /* 0x0000000405040212 */ /* 0x000fc800078e3cff */
[----:B------:R-:W-:-:S05]  /*1f3a0*/  @P0 LOP3.LUT R5, R5, R4, RZ, 0x3c, !PT ;  /* 0x0000000405050212 */ /* 0x000fca00078e3cff */
[----:B------:R-:W2:Y:S04]  /*1f3b0*/  @P0 LDG.E.U16 R6, desc[UR8][R4.64] ;  /* 0x0000000804060981 */ /* 0x000ea8000c1e1500 */
[----:B---3--:R-:W-:Y:S04]  /*1f3c0*/  STL [R1+0x3158], R26 ;  /* 0x0031581a01007387 */ /* 0x008fe80000100800 */
[----:B--2---:R0:W-:Y:S04]  /*1f3d0*/  STL [R1+0x158], R6 ;  /* 0x0001580601007387 */ /* 0x0041e80000100800 */
[----:B0-----:R-:W2:Y:S04]  /*1f3e0*/  LDL.LU R6, [R1+0x3170] ;  /* 0x0031700001067983 */ /* 0x001ea80000300800 */
[----:B------:R-:W3:Y:S04]  /*1f3f0*/  LDL R4, [R1+0x1890] ;  /* 0x0018900001047983 */ /* 0x000ee80000100800 */
[----:B------:R-:W3:Y:S01]  /*1f400*/  LDL R5, [R1+0x18a0] ;  /* 0x0018a00001057983 */ /* 0x000ee20000100800 */
[----:B------:R-:W-:-:S02]  /*1f410*/  PRMT R29, RZ, 0x7610, R29 ;  /* 0x00007610ff1d7816 */ /* 0x000fc4000000001d */
[----:B------:R-:W-:Y:S02]  /*1f420*/  PRMT R3, RZ, 0x7610, R3 ;  /* 0x00007610ff037816 */ /* 0x000fe40000000003 */
[----:B---3--:R-:W-:-:S04]  /*1f430*/  @P0 LOP3.LUT R5, R5, R4, RZ, 0x3c, !PT ;  /* 0x0000000405050212 */ /* 0x008fc800078e3cff */
[----:B------:R-:W-:-:S04]  /*1f440*/  @P0 LOP3.LUT R4, R5, R4, RZ, 0x3c, !PT ;  /* 0x0000000405040212 */ /* 0x000fc800078e3cff */
[----:B------:R-:W-:-:S05]  /*1f450*/  @P0 LOP3.LUT R5, R5, R4, RZ, 0x3c, !PT ;  /* 0x0000000405050212 */ /* 0x000fca00078e3cff */
[----:B------:R0:W3:Y:S02]  /*1f460*/  @P0 LDG.E.U16 R29, desc[UR8][R4.64] ;  /* 0x00000008041d0981 */ /* 0x0000e4000c1e1500 */
[----:B0-----:R-:W-:Y:S02]  /*1f470*/  @P0 IMAD.MOV.U32 R4, RZ, RZ, R15 ;  /* 0x000000ffff040224 */ /* 0x001fe400078e000f */
[----:B----4-:R-:W-:-:S05]  /*1f480*/  @P0 IMAD.MOV.U32 R5, RZ, RZ, R28 ;  /* 0x000000ffff050224 */ /* 0x010fca00078e001c */
[----:B------:R-:W4:Y:S04]  /*1f490*/  @P0 LDG.E.U16 R3, desc[UR8][R4.64] ;  /* 0x0000000804030981 */ /* 0x000f28000c1e1500 */
[----:B---3--:R0:W-:Y:S04]  /*1f4a0*/  STL [R1+0x154], R29 ;  /* 0x0001541d01007387 */ /* 0x0081e80000100800 */
[----:B------:R-:W3:Y:S04]  /*1f4b0*/  LDL R28, [R1+0x18d8] ;  /* 0x0018d800011c7983 */ /* 0x000ee80000100800 */
[----:B------:R-:W2:Y:S04]  /*1f4c0*/  LDL R15, [R1+0x18f4] ;  /* 0x0018f400010f7983 */ /* 0x000ea80000100800 */
[----:B0-----:R-:W3:Y:S04]  /*1f4d0*/  LDL R29, [R1+0x18ec] ;  /* 0x0018ec00011d7983 */ /* 0x001ee80000100800 */
[----:B----4-:R0:W-:Y:S04]  /*1f4e0*/  STL [R1+0x14c], R3 ;  /* 0x00014c0301007387 */ /* 0x0101e80000100800 */
[----:B0-----:R-:W4:Y:S04]  /*1f4f0*/  LDL.LU R3, [R1+0x316c] ;  /* 0x00316c0001037983 */ /* 0x001f280000300800 */
[----:B------:R-:W2:Y:S01]  /*1f500*/  LDL R5, [R1+0x18a4] ;  /* 0x0018a40001057983 */ /* 0x000ea20000100800 */
[----:B------:R-:W-:-:S02]  /*1f510*/  ISETP.GT.AND P1, PT, R13, 0x77, PT ;  /* 0x000000770d00780c */ /* 0x000fc40003f24270 */
[----:B------:R-:W-:-:S11]  /*1f520*/  PRMT R26, RZ, 0x7610, R26 ;  /* 0x00007610ff1a7816 */ /* 0x000fd6000000001a */
[----:B------:R-:W-:Y:S01]  /*1f530*/  @P1 IMAD.MOV.U32 R4, RZ, RZ, R27 ;  /* 0x000000ffff041224 */ /* 0x000fe200078e001b */
[----:B------:R-:W-:Y:S01]  /*1f540*/  PRMT R2, RZ, 0x7610, R2 ;  /* 0x00007610ff027816 */ /* 0x000fe20000000002 */
[----:B------:R-:W4:Y:S04]  /*1f550*/  LDL R27, [R1+0x18f0] ;  /* 0x0018f000011b7983 */ /* 0x000f280000100800 */
[----:B--2---:R0:W2:Y:S04]  /*1f560*/  @P1 LDG.E.U16 R26, desc[UR8][R4.64] ;  /* 0x00000008041a1981 */ /* 0x0040a8000c1e1500 */
[----:B------:R-:W0:Y:S04]  /*1f570*/  LDL R4, [R1+0x1898] ;  /* 0x0018980001047983 */ /* 0x000e280000100800 */
[----:B------:R-:W0:Y:S02]  /*1f580*/  LDL R5, [R1+0x18b4] ;  /* 0x0018b40001057983 */ /* 0x000e240000100800 */
[----:B0-----:R-:W-:-:S04]  /*1f590*/  @P1 LOP3.LUT R5, R5, R4, RZ, 0x3c, !PT ;  /* 0x0000000405051212 */ /* 0x001fc800078e3cff */
[----:B------:R-:W-:-:S04]  /*1f5a0*/  @P1 LOP3.LUT R4, R5, R4, RZ, 0x3c, !PT ;  /* 0x0000000405041212 */ /* 0x000fc800078e3cff */
[----:B------:R-:W-:-:S05]  /*1f5b0*/  @P1 LOP3.LUT R5, R5, R4, RZ, 0x3c, !PT ;  /* 0x0000000405051212 */ /* 0x000fca00078e3cff */
[----:B------:R-:W3:Y:S04]  /*1f5c0*/  @P1 LDG.E.U16 R2, desc[UR8][R4.64] ;  /* 0x0000000804021981 */ /* 0x000ee8000c1e1500 */
[----:B--2---:R0:W-:Y:S04]  /*1f5d0*/  STL [R1+0x144], R26 ;  /* 0x0001441a01007387 */ /* 0x0041e80000100800 */
[----:B0-----:R-:W2:Y:S01]  /*1f5e0*/  LDL R26, [R1+0x1900] ;  /* 0x00190000011a7983 */ /* 0x001ea20000100800 */
[----:B------:R-:W-:-:S03]  /*1f5f0*/  ISETP.GT.AND P0, PT, R13, 0x79, PT ;  /* 0x000000790d00780c */ /* 0x000fc60003f04270 */
[----:B---3--:R-:W-:Y:S04]  /*1f600*/  STL [R1+0x13c], R2 ;  /* 0x00013c0201007387 */ /* 0x008fe80000100800 */
[----:B------:R-:W3:Y:S01]  /*1f610*/  LDL R5, [R1+0x18e4] ;  /* 0x0018e40001057983 */ /* 0x000ee20000100800 */
[----:B------:R-:W-:-:S05]  /*1f620*/  PRMT R25, RZ, 0x7610, R25 ;  /* 0x00007610ff197816 */ /* 0x000fca0000000019 */
[----:B------:R-:W-:Y:S01]  /*1f630*/  @P0 IMAD.MOV.U32 R4, RZ, RZ, R29 ;  /* 0x000000ffff040224 */ /* 0x000fe200078e001d */
[----:B------:R-:W-:-:S04]  /*1f640*/  PRMT R24, RZ, 0x7610, R24 ;  /* 0x00007610ff187816 */ /* 0x000fc80000000018 */
[----:B---3--:R0:W3:Y:S02]  /*1f650*/  @P0 LDG.E.U16 R25, desc[UR8][R4.64] ;  /* 0x0000000804190981 */ /* 0x0080e4000c1e1500 */
[----:B0-----:R-:W-:Y:S02]  /*1f660*/  @P0 IMAD.MOV.U32 R4, RZ, RZ, R15 ;  /* 0x000000ffff040224 */ /* 0x001fe400078e000f */
[----:B------:R-:W-:-:S05]  /*1f670*/  @P0 IMAD.MOV.U32 R5, RZ, RZ, R28 ;  /* 0x000000ffff050224 */ /* 0x000fca00078e001c */
[----:B------:R2:W3:Y:S01]  /*1f680*/  @P0 LDG.E.U16 R24, desc[UR8][R4.64] ;  /* 0x0000000804180981 */ /* 0x0004e2000c1e1500 */
[----:B------:R-:W-:Y:S01]  /*1f690*/  PRMT R23, RZ, 0x7610, R23 ;  /* 0x00007610ff177816 */ /* 0x000fe20000000017 */
[----:B--2---:R-:W-:Y:S02]  /*1f6a0*/  @P0 IMAD.MOV.U32 R4, RZ, RZ, R26 ;  /* 0x000000ffff040224 */ /* 0x004fe400078e001a */
[----:B----4-:R-:W-:-:S05]  /*1f6b0*/  @P0 IMAD.MOV.U32 R5, RZ, RZ, R27 ;  /* 0x000000ffff050224 */ /* 0x010fca00078e001b */
[----:B------:R-:W2:Y:S04]  /*1f6c0*/  @P0 LDG.E.U16 R23, desc[UR8][R4.64] ;  /* 0x0000000804170981 */ /* 0x000ea8000c1e1500 */
[----:B---3--:R0:W-:Y:S04]  /*1f6d0*/  STL [R1+0x3130], R25 ;  /* 0x0031301901007387 */ /* 0x0081e80000100800 */
[----:B------:R-:W3:Y:S04]  /*1f6e0*/  LDL R15, [R1+0x18c0] ;  /* 0x0018c000010f7983 */ /* 0x000ee80000100800 */
[----:B0-----:R-:W4:Y:S04]  /*1f6f0*/  LDL R25, [R1+0x1908] ;  /* 0x0019080001197983 */ /* 0x001f280000100800 */
[----:B------:R0:W-:Y:S01]  /*1f700*/  STL [R1+0x3134], R24 ;  /* 0x0031341801007387 */ /* 0x0001e20000100800 */
[----:B------:R-:W-:-:S03]  /*1f710*/  PRMT R22, RZ, 0x7610, R22 ;  /* 0x00007610ff167816 */ /* 0x000fc60000000016 */
[----:B------:R-:W3:Y:S04]  /*1f720*/  LDL R29, [R1+0x18bc] ;  /* 0x0018bc00011d7983 */ /* 0x000ee80000100800 */
[----:B------:R-:W3:Y:S04]  /*1f730*/  LDL R28, [R1+0x18c8] ;  /* 0x0018c800011c7983 */ /* 0x000ee80000100800 */
[----:B------:R-:W3:Y:S04]  /*1f740*/  LDL R27, [R1+0x1904] ;  /* 0x00190400011b7983 */ /* 0x000ee80000100800 */
[----:B------:R-:W3:Y:S04]  /*1f750*/  LDL R26, [R1+0x190c] ;  /* 0x00190c00011a7983 */ /* 0x000ee80000100800 */
[----:B0-----:R-:W3:Y:S04]  /*1f760*/  LDL R24, [R1+0x18fc] ;  /* 0x0018fc0001187983 */ /* 0x001ee80000100800 */
[----:B--2---:R-:W-:Y:S01]  /*1f770*/  STL [R1+0x3138], R23 ;  /* 0x0031381701007387 */ /* 0x004fe20000100800 */
[----:B----4-:R-:W-:Y:S01]  /*1f780*/  @P0 IMAD.MOV.U32 R4, RZ, RZ, R25 ;  /* 0x000000ffff040224 */ /* 0x010fe200078e0019 */
[----:B------:R-:W-:-:S02]  /*1f790*/  PRMT R14, RZ, 0x7610, R14 ;  /* 0x00007610ff0e7816 */ /* 0x000fc4000000000e */
[----:B------:R-:W2:Y:S01]  /*1f7a0*/  LDL R25, [R1+0x18f8] ;  /* 0x0018f80001197983 */ /* 0x000ea20000100800 */
[----:B---3--:R-:W-:-:S03]  /*1f7b0*/  @P0 IMAD.MOV.U32 R5, RZ, RZ, R24 ;  /* 0x000000ffff050224 */ /* 0x008fc600078e0018 */
[----:B------:R-:W3:Y:S04]  /*1f7c0*/  LDL R24, [R1+0x1914] ;  /* 0x0019140001187983 */ /* 0x000ee80000100800 */
[----:B------:R0:W4:Y:S04]  /*1f7d0*/  @P0 LDG.E.U16 R22, desc[UR8][R4.64] ;  /* 0x0000000804160981 */ /* 0x000128000c1e1500 */
[----:B------:R-:W2:Y:S01]  /*1f7e0*/  LDL R5, [R1+0x18b0] ;  /* 0x0018b00001057983 */ /* 0x000ea20000100800 */
[----:B0-----:R-:W-:Y:S01]  /*1f7f0*/  @P1 IMAD.MOV.U32 R4, RZ, RZ, R15 ;  /* 0x000000ffff041224 */ /* 0x001fe200078e000f */
[----:B------:R-:W-:-:S02]  /*1f800*/  ISETP.GT.AND P0, PT, R13, 0x7a, PT ;  /* 0x0000007a0d00780c */ /* 0x000fc40003f04270 */
[----:B------:R-:W-:Y:S02]  /*1f810*/  PRMT R21, RZ, 0x7610, R21 ;  /* 0x00007610ff157816 */ /* 0x000fe40000000015 */
[----:B--2---:R0:W2:Y:S04]  /*1f820*/  @P1 LDG.E.U16 R14, desc[UR8][R4.64] ;  /* 0x00000008040e1981 */ /* 0x0040a8000c1e1500 */
[----:B----4-:R1:W-:Y:S04]  /*1f830*/  STL [R1+0x313c], R22 ;  /* 0x00313c1601007387 */ /* 0x0103e80000100800 */
[----:B------:R-:W4:Y:S01]  /*1f840*/  LDL R15, [R1+0x1910] ;  /* 0x00191000010f7983 */ /* 0x000f220000100800 */
[----:B0-----:R-:W-:Y:S01]  /*1f850*/  @P1 IMAD.MOV.U32 R4, RZ, RZ, R28 ;  /* 0x000000ffff041224 */ /* 0x001fe200078e001c */
[----:B-1----:R-:W-:Y:S01]  /*1f860*/  PRMT R22, RZ, 0x7610, R22 ;  /* 0x00007610ff167816 */ /* 0x002fe20000000016 */
[----:B------:R-:W-:-:S05]  /*1f870*/  @P1 IMAD.MOV.U32 R5, RZ, RZ, R29 ;  /* 0x000000ffff051224 */ /* 0x000fca00078e001d */
[----:B------:R0:W4:Y:S02]  /*1f880*/  @P1 LDG.E.U16 R22, desc[UR8][R4.64] ;  /* 0x0000000804161981 */ /* 0x000124000c1e1500 */
[----:B0-----:R-:W-:Y:S02]  /*1f890*/  @P0 IMAD.MOV.U32 R4, RZ, RZ, R26 ;  /* 0x000000ffff040224 */ /* 0x001fe400078e001a */
[----:B------:R-:W-:-:S05]  /*1f8a0*/  @P0 IMAD.MOV.U32 R5, RZ, RZ, R27 ;  /* 0x000000ffff050224 */ /* 0x000fca00078e001b */
[----:B------:R3:W4:Y:S01]  /*1f8b0*/  @P0 LDG.E.U16 R21, desc[UR8][R4.64] ;  /* 0x0000000804150981 */ /* 0x000722000c1e1500 */
[----:B------:R-:W-:Y:S01]  /*1f8c0*/  PRMT R20, RZ, 0x7610, R20 ;  /* 0x00007610ff147816 */ /* 0x000fe20000000014 */
[----:B---3--:R-:W-:Y:S02]  /*1f8d0*/  @P0 IMAD.MOV.U32 R4, RZ, RZ, R24 ;  /* 0x000000ffff040224 */ /* 0x008fe400078e0018 */
[----:B------:R-:W-:-:S05]  /*1f8e0*/  @P0 IMAD.MOV.U32 R5, RZ, RZ, R25 ;  /* 0x000000ffff050224 */ /* 0x000fca00078e0019 */
[----:B------:R0:W3:Y:S04]  /*1f8f0*/  @P0 LDG.E.U16 R20, desc[UR8][R4.64] ;  /* 0x0000000804140981 */ /* 0x0000e8000c1e1500 */
[----:B--2---:R1:W-:Y:S04]  /*1f900*/  STL [R1+0x124], R14 ;  /* 0x0001240e01007387 */ /* 0x0043e80000100800 */
[----:B------:R-:W2:Y:S04]  /*1f910*/  LDL R27, [R1+0x191c] ;  /* 0x00191c00011b7983 */ /* 0x000ea80000100800 */
[----:B------:R-:W2:Y:S04]  /*1f920*/  LDL R26, [R1+0x1928] ;  /* 0x00192800011a7983 */ /* 0x000ea80000100800 */
[----:B-1----:R-:W2:Y:S04]  /*1f930*/  LDL R14, [R1+0x1920] ;  /* 0x00192000010e7983 */ /* 0x002ea80000100800 */
[----:B----4-:R1:W-:Y:S04]  /*1f940*/  STL [R1+0x3110], R21 ;  /* 0x0031101501007387 */ /* 0x0103e80000100800 */
[----:B------:R-:W4:Y:S04]  /*1f950*/  LDL R25, [R1+0x1924] ;  /* 0x0019240001197983 */ /* 0x000f280000100800 */
[----:B------:R-:W4:Y:S01]  /*1f960*/  LDL R24, [R1+0x192c] ;  /* 0x00192c0001187983 */ /* 0x000f220000100800 */
[----:B------:R-:W-:Y:S01]  /*1f970*/  PRMT R19, RZ, 0x7610, R19 ;  /* 0x00007610ff137816 */ /* 0x000fe20000000013 */
[----:B0-----:R-:W-:Y:S01]  /*1f980*/  @P0 IMAD.MOV.U32 R5, RZ, RZ, R15 ;  /* 0x000000ffff050224 */ /* 0x001fe200078e000f */
[----:B------:R-:W-:-:S02]  /*1f990*/  PRMT R18, RZ, 0x7610, R18 ;  /* 0x00007610ff127816 */ /* 0x000fc40000000012 */
[----:B------:R-:W-:Y:S02]  /*1f9a0*/  ISETP.GT.AND P1, PT, R13, 0x7b, PT ;  /* 0x0000007b0d00780c */ /* 0x000fe40003f24270 */
[----:B------:R-:W-:Y:S01]  /*1f9b0*/  PRMT R17, RZ, 0x7610, R17 ;  /* 0x00007610ff117816 */ /* 0x000fe20000000011 */
[----:B---3--:R-:W-:Y:S04]  /*1f9c0*/  STL [R1+0x3114], R20 ;  /* 0x0031141401007387 */ /* 0x008fe80000100800 */
[----:B------:R0:W-:Y:S04]  /*1f9d0*/  STL [R1+0x11c], R22 ;  /* 0x00011c1601007387 */ /* 0x0001e80000100800 */
[----:B------:R-:W3:Y:S04]  /*1f9e0*/  LDL R15, [R1+0x1934] ;  /* 0x00193400010f7983 */ /* 0x000ee80000100800 */
[----:B-1----:R-:W3:Y:S04]  /*1f9f0*/  LDL R21, [R1+0x1930] ;  /* 0x0019300001157983 */ /* 0x002ee80000100800 */
[----:B0-----:R-:W3:Y:S01]  /*1fa00*/  LDL R22, [R1+0x1918] ;  /* 0x0019180001167983 */ /* 0x001ee20000100800 */
[----:B--2---:R-:W-:-:S03]  /*1fa10*/  @P0 IMAD.MOV.U32 R4, RZ, RZ, R14 ;  /* 0x000000ffff040224 */ /* 0x004fc600078e000e */
[----:B------:R-:W2:Y:S04]  /*1fa20*/  LDL R14, [R1+0x1940] ;  /* 0x00194000010e7983 */ /* 0x000ea80000100800 */
[----:B------:R0:W2:Y:S02]  /*1fa30*/  @P0 LDG.E.U16 R19, desc[UR8][R4.64] ;  /* 0x0000000804130981 */ /* 0x0000a4000c1e1500 */
[----:B0-----:R-:W-:Y:S02]  /*1fa40*/  @P0 IMAD.MOV.U32 R4, RZ, RZ, R26 ;  /* 0x000000ffff040224 */ /* 0x001fe400078e001a */
[----:B------:R-:W-:-:S05]  /*1fa50*/  @P0 IMAD.MOV.U32 R5, RZ, RZ, R27 ;  /* 0x000000ffff050224 */ /* 0x000fca00078e001b */
[----:B------:R4:W2:Y:S02]  /*1fa60*/  @P0 LDG.E.U16 R18, desc[UR8][R4.64] ;  /* 0x0000000804120981 */ /* 0x0008a4000c1e1500 */
[----:B----4-:R-:W-:Y:S02]  /*1fa70*/  @P1 IMAD.MOV.U32 R4, RZ, RZ, R24 ;  /* 0x000000ffff041224 */ /* 0x010fe400078e0018 */
[----:B------:R-:W-:-:S05]  /*1fa80*/  @P1 IMAD.MOV.U32 R5, RZ, RZ, R25 ;  /* 0x000000ffff051224 */ /* 0x000fca00078e0019 */
[----:B------:R3:W4:Y:S01]  /*1fa90*/  @P1 LDG.E.U16 R17, desc[UR8][R4.64] ;  /* 0x0000000804111981 */ /* 0x000722000c1e1500 */
[----:B------:R-:W-:Y:S01]  /*1faa0*/  PRMT R16, RZ, 0x7610, R16 ;  /* 0x00007610ff107816 */ /* 0x000fe20000000010 */
[----:B---3--:R-:W-:Y:S02]  /*1fab0*/  @P1 IMAD.MOV.U32 R4, RZ, RZ, R15 ;  /* 0x000000ffff041224 */ /* 0x008fe400078e000f */
[----:B------:R-:W-:-:S05]  /*1fac0*/  @P1 IMAD.MOV.U32 R5, RZ, RZ, R22 ;  /* 0x000000ffff051224 */ /* 0x000fca00078e0016 */
[----:B------:R0:W3:Y:S04]  /*1fad0*/  @P1 LDG.E.U16 R16, desc[UR8][R4.64] ;  /* 0x0000000804101981 */ /* 0x0000e8000c1e1500 */
[----:B--2---:R1:W-:Y:S04]  /*1fae0*/  STL [R1+0x3118], R19 ;  /* 0x0031181301007387 */ /* 0x0043e80000100800 */
[----:B------:R2:W-:Y:S04]  /*1faf0*/  STL [R1+0x311c], R18 ;  /* 0x00311c1201007387 */ /* 0x0005e80000100800 */
[----:B------:R-:W2:Y:S04]  /*1fb00*/  LDL R25, [R1+0x193c] ;  /* 0x00193c0001197983 */ /* 0x000ea80000100800 */
[----:B------:R-:W2:Y:S04]  /*1fb10*/  LDL R24, [R1+0x1948] ;  /* 0x0019480001187983 */ /* 0x000ea80000100800 */
[----:B----4-:R-:W-:Y:S04]  /*1fb20*/  STL [R1+0x30e8], R17 ;  /* 0x0030e81101007387 */ /* 0x010fe80000100800 */
[----:B------:R-:W4:Y:S04]  /*1fb30*/  LDL R22, [R1+0x1944] ;  /* 0x0019440001167983 */ /* 0x000f280000100800 */
[----:B------:R-:W4:Y:S01]  /*1fb40*/  LDL R15, [R1+0x194c] ;  /* 0x00194c00010f7983 */ /* 0x000f220000100800 */
[----:B------:R-:W-:Y:S01]  /*1fb50*/  PRMT R12, RZ, 0x7610, R12 ;  /* 0x00007610ff0c7816 */ /* 0x000fe2000000000c */
[----:B0-----:R-:W-:-:S02]  /*1fb60*/  @P1 IMAD.MOV.U32 R4, RZ, RZ, R14 ;  /* 0x000000ffff041224 */ /* 0x001fc400078e000e */
[----:B------:R-:W-:Y:S01]  /*1fb70*/  @P1 IMAD.MOV.U32 R5, RZ, RZ, R21 ;  /* 0x000000ffff051224 */ /* 0x000fe200078e0015 */
[----:B------:R-:W-:-:S04]  /*1fb80*/  PRMT R11, RZ, 0x7610, R11 ;  /* 0x00007610ff0b7816 */ /* 0x000fc8000000000b */
[----:B------:R0:W4:Y:S01]  /*1fb90*/  @P1 LDG.E.U16 R12, desc[UR8][R4.64] ;  /* 0x00000008040c1981 */ /* 0x000122000c1e1500 */
[----:B------:R-:W-:Y:S02]  /*1fba0*/  ISETP.GT.AND P0, PT, R13, 0x7c, PT ;  /* 0x0000007c0d00780c */ /* 0x000fe40003f04270 */
[----:B------:R-:W-:Y:S01]  /*1fbb0*/  PRMT R10, RZ, 0x7610, R10 ;  /* 0x00007610ff0a7816 */ /* 0x000fe2000000000a */
[----:B---3--:R3:W-:Y:S04]  /*1fbc0*/  STL [R1+0x30ec], R16 ;  /* 0x0030ec1001007387 */ /* 0x0087e80000100800 */
[----:B------:R-:W3:Y:S04]  /*1fbd0*/  LDL R21, [R1+0x1938] ;  /* 0x0019380001157983 */ /* 0x000ee80000100800 */
[----:B------:R-:W3:Y:S04]  /*1fbe0*/  LDL R14, [R1+0x1954] ;  /* 0x00195400010e7983 */ /* 0x000ee80000100800 */
[----:B-1----:R-:W3:Y:S04]  /*1fbf0*/  LDL R19, [R1+0x1950] ;  /* 0x0019500001137983 */ /* 0x002ee80000100800 */
[----:B--2---:R-:W2:Y:S01]  /*1fc00*/  LDL R18, [R1+0x1960] ;  /* 0x0019600001127983 */ /* 0x004ea20000100800 */
[----:B0-----:R-:W-:-:S02]  /*1fc10*/  @P1 IMAD.MOV.U32 R5, RZ, RZ, R25 ;  /* 0x000000ffff051224 */ /* 0x001fc400078e0019 */
[----:B------:R-:W-:-:S05]  /*1fc20*/  @P1 IMAD.MOV.U32 R4, RZ, RZ, R24 ;  /* 0x000000ffff041224 */ /* 0x000fca00078e0018 */
[----:B------:R4:W2:Y:S02]  /*1fc30*/  @P1 LDG.E.U16 R11, desc[UR8][R4.64] ;  /* 0x00000008040b1981 */ /* 0x0008a4000c1e1500 */
[----:B----4-:R-:W-:Y:S02]  /*1fc40*/  @P0 IMAD.MOV.U32 R5, RZ, RZ, R22 ;  /* 0x000000ffff050224 */ /* 0x010fe400078e0016 */
[----:B------:R-:W-:-:S05]  /*1fc50*/  @P0 IMAD.MOV.U32 R4, RZ, RZ, R15 ;  /* 0x000000ffff040224 */ /* 0x000fca00078e000f */
[----:B------:R3:W4:Y:S04]  /*1fc60*/  @P0 LDG.E.U16 R10, desc[UR8][R4.64] ;  /* 0x00000008040a0981 */ /* 0x000728000c1e1500 */
[----:B------:R0:W-:Y:S01]  /*1fc70*/  STL [R1+0x30f0], R12 ;  /* 0x0030f00c01007387 */ /* 0x0001e20000100800 */
[----:B------:R-:W-:Y:S01]  /*1fc80*/  PRMT R9, RZ, 0x7610, R9 ;  /* 0x00007610ff097816 */ /* 0x000fe20000000009 */
[----:B---3--:R-:W-:Y:S02]  /*1fc90*/  @P0 IMAD.MOV.U32 R5, RZ, RZ, R21 ;  /* 0x000000ffff050224 */ /* 0x008fe400078e0015 */
[----:B------:R-:W-:-:S05]  /*1fca0*/  @P0 IMAD.MOV.U32 R4, RZ, RZ, R14 ;  /* 0x000000ffff040224 */ /* 0x000fca00078e000e */
[----:B------:R1:W3:Y:S04]  /*1fcb0*/  @P0 LDG.E.U16 R9, desc[UR8][R4.64] ;  /* 0x0000000804090981 */ /* 0x0002e8000c1e1500 */
[----:B--2---:R-:W-:Y:S04]  /*1fcc0*/  STL [R1+0x30f4], R11 ;  /* 0x0030f40b01007387 */ /* 0x004fe80000100800 */
[----:B------:R-:W2:Y:S04]  /*1fcd0*/  LDL R16, [R1+0x195c] ;  /* 0x00195c0001107983 */ /* 0x000ea80000100800 */
[----:B------:R-:W2:Y:S04]  /*1fce0*/  LDL R15, [R1+0x1968] ;  /* 0x00196800010f7983 */ /* 0x000ea80000100800 */
[----:B----4-:R4:W-:Y:S04]  /*1fcf0*/  STL [R1+0x30cc], R10 ;  /* 0x0030cc0a01007387 */ /* 0x0109e80000100800 */
[----:B------:R-:W2:Y:S04]  /*1fd00*/  LDL R14, [R1+0x1964] ;  /* 0x00196400010e7983 */ /* 0x000ea80000100800 */
[----:B0-----:R-:W2:Y:S01]  /*1fd10*/  LDL R12, [R1+0x196c] ;  /* 0x00196c00010c7983 */ /* 0x001ea20000100800 */
[----:B------:R-:W-:Y:S01]  /*1fd20*/  PRMT R8, RZ, 0x7610, R8 ;  /* 0x00007610ff087816 */ /* 0x000fe20000000008 */
[----:B-1----:R-:W-:-:S02]  /*1fd30*/  @P0 IMAD.MOV.U32 R4, RZ, RZ, R18 ;  /* 0x000000ffff040224 */ /* 0x002fc400078e0012 */
[----:B------:R-:W-:Y:S01]  /*1fd40*/  @P0 IMAD.MOV.U32 R5, RZ, RZ, R19 ;  /* 0x000000ffff050224 */ /* 0x000fe200078e0013 */
[----:B------:R-:W-:-:S04]  /*1fd50*/  PRMT R7, RZ, 0x7610, R7 ;  /* 0x00007610ff077816 */ /* 0x000fc80000000007 */
[----:B------:R2:W2:Y:S01]  /*1fd60*/  @P0 LDG.E.U16 R8, desc[UR8][R4.64] ;  /* 0x0000000804080981 */ /* 0x0004a2000c1e1500 */
[----:B------:R-:W-:Y:S02]  /*1fd70*/  ISETP.GT.AND P1, PT, R13, 0x7d, PT ;  /* 0x0000007d0d00780c */ /* 0x000fe40003f24270 */
[----:B------:R-:W-:Y:S01]  /*1fd80*/  PRMT R6, RZ, 0x7610, R6 ;  /* 0x00007610ff067816 */ /* 0x000fe20000000006 */
[----:B---3--:R0:W-:Y:S04]  /*1fd90*/  STL [R1+0x30d0], R9 ;  /* 0x0030d00901007387 */ /* 0x0081e80000100800 */
[----:B----4-:R-:W3:Y:S04]  /*1fda0*/  LDL R10, [R1+0x1958] ;  /* 0x00195800010a7983 */ /* 0x010ee80000100800 */
[----:B------:R-:W4:Y:S04]  /*1fdb0*/  LDL R19, [R1+0x1970] ;  /* 0x0019700001137983 */ /* 0x000f280000100800 */
[----:B------:R-:W4:Y:S04]  /*1fdc0*/  LDL R18, [R1+0x1980] ;  /* 0x0019800001127983 */ /* 0x000f280000100800 */
[----:B0-----:R-:W4:Y:S01]  /*1fdd0*/  LDL R9, [R1+0x1974] ;  /* 0x0019740001097983 */ /* 0x001f220000100800 */
[----:B--2---:R-:W-:-:S02]  /*1fde0*/  @P0 IMAD.MOV.U32 R5, RZ, RZ, R16 ;  /* 0x000000ffff050224 */ /* 0x004fc400078e0010 */
[----:B------:R-:W-:-:S05]  /*1fdf0*/  @P0 IMAD.MOV.U32 R4, RZ, RZ, R15 ;  /* 0x000000ffff040224 */ /* 0x000fca00078e000f */
[----:B------:R0:W2:Y:S02]  /*1fe00*/  @P0 LDG.E.U16 R7, desc[UR8][R4.64] ;  /* 0x0000000804070981 */ /* 0x0000a4000c1e1500 */
[----:B0-----:R-:W-:Y:S02]  /*1fe10*/  @P1 IMAD.MOV.U32 R5, RZ, RZ, R14 ;  /* 0x000000ffff051224 */ /* 0x001fe400078e000e */
[----:B------:R-:W-:-:S05]  /*1fe20*/  @P1 IMAD.MOV.U32 R4, RZ, RZ, R12 ;  /* 0x000000ffff041224 */ /* 0x000fca00078e000c */
[----:B------:R0:W2:Y:S04]  /*1fe30*/  @P1 LDG.E.U16 R6, desc[UR8][R4.64] ;  /* 0x0000000804061981 */ /* 0x0000a8000c1e1500 */
[----:B------:R-:W-:Y:S01]  /*1fe40*/  STL [R1+0x30d4], R8 ;  /* 0x0030d40801007387 */ /* 0x000fe20000100800 */
[----:B0-----:R-:W-:Y:S01]  /*1fe50*/  PRMT R5, RZ, 0x7610, R5 ;  /* 0x00007610ff057816 */ /* 0x001fe20000000005 */
[----:B---3--:R-:W-:Y:S01]  /*1fe60*/  @P1 IMAD.MOV.U32 R15, RZ, RZ, R10 ;  /* 0x000000ffff0f1224 */ /* 0x008fe200078e000a */
[----:B------:R-:W-:Y:S01]  /*1fe70*/  PRMT R4, RZ, 0x7610, R4 ;  /* 0x00007610ff047816 */ /* 0x000fe20000000004 */
[----:B----4-:R-:W-:-:S05]  /*1fe80*/  @P1 IMAD.MOV.U32 R14, RZ, RZ, R9 ;  /* 0x000000ffff0e1224 */ /* 0x010fca00078e0009 */
[----:B------:R0:W3:Y:S02]  /*1fe90*/  @P1 LDG.E.U16 R5, desc[UR8][R14.64] ;  /* 0x000000080e051981 */ /* 0x0000e4000c1e1500 */
[----:B0-----:R-:W-:Y:S02]  /*1fea0*/  @P1 IMAD.MOV.U32 R14, RZ, RZ, R18 ;  /* 0x000000ffff0e1224 */ /* 0x001fe400078e0012 */
[----:B------:R-:W-:-:S05]  /*1feb0*/  @P1 IMAD.MOV.U32 R15, RZ, RZ, R19 ;  /* 0x000000ffff0f1224 */ /* 0x000fca00078e0013 */
[----:B------:R-:W4:Y:S04]  /*1fec0*/  @P1 LDG.E.U16 R4, desc[UR8][R14.64] ;  /* 0x000000080e041981 */ /* 0x000f28000c1e1500 */
[----:B--2---:R0:W-:Y:S04]  /*1fed0*/  STL [R1+0x30d8], R7 ;  /* 0x0030d80701007387 */ /* 0x0041e80000100800 */
[----:B------:R-:W2:Y:S04]  /*1fee0*/  LDL R16, [R1+0x197c] ;  /* 0x00197c0001107983 */ /* 0x000ea80000100800 */
[----:B------:R-:W2:Y:S04]  /*1fef0*/  LDL R12, [R1+0x1988] ;  /* 0x00198800010c7983 */ /* 0x000ea80000100800 */
[----:B------:R1:W-:Y:S04]  /*1ff00*/  STL [R1+0x309c], R6 ;  /* 0x00309c0601007387 */ /* 0x0003e80000100800 */
[----:B------:R-:W2:Y:S04]  /*1ff10*/  LDL R10, [R1+0x1984] ;  /* 0x00198400010a7983 */ /* 0x000ea80000100800 */
[----:B------:R-:W2:Y:S01]  /*1ff20*/  LDL R9, [R1+0x198c] ;  /* 0x00198c0001097983 */ /* 0x000ea20000100800 */
[----:B------:R-:W-:-:S02]  /*1ff30*/  PRMT R3, RZ, 0x7610, R3 ;  /* 0x00007610ff037816 */ /* 0x000fc40000000003 */
[----:B------:R-:W-:Y:S01]  /*1ff40*/  ISETP.GT.AND P0, PT, R13, 0x7e, PT ;  /* 0x0000007e0d00780c */ /* 0x000fe20003f04270 */
[----:B---3--:R-:W-:Y:S04]  /*1ff50*/  STL [R1+0x30a0], R5 ;  /* 0x0030a00501007387 */ /* 0x008fe80000100800 */
[----:B0-----:R-:W3:Y:S04]  /*1ff60*/  LDL R7, [R1+0x1978] ;  /* 0x0019780001077983 */ /* 0x001ee80000100800 */
[----:B-1----:R-:W3:Y:S04]  /*1ff70*/  LDL R6, [R1+0x1994] ;  /* 0x0019940001067983 */ /* 0x002ee80000100800 */
[----:B----4-:R0:W-:Y:S04]  /*1ff80*/  STL [R1+0x30a4], R4 ;  /* 0x0030a40401007387 */ /* 0x0101e80000100800 */
[----:B------:R-:W4:Y:S04]  /*1ff90*/  LDL R22, [R1+0x1990] ;  /* 0x0019900001167983 */ /* 0x000f280000100800 */
[----:B------:R-:W4:Y:S01]  /*1ffa0*/  LDL R21, [R1+0x19a0] ;  /* 0x0019a00001157983 */ /* 0x000f220000100800 */
[----:B0-----:R-:W-:Y:S01]  /*1ffb0*/  PRMT R4, RZ, 0x7610, R4 ;  /* 0x00007610ff047816 */ /* 0x001fe20000000004 */
[----:B--2---:R-:W-:-:S02]  /*1ffc0*/  @P1 IMAD.MOV.U32 R15, RZ, RZ, R16 ;  /* 0x000000ffff0f1224 */ /* 0x004fc400078e0010 */
[----:B------:R-:W-:-:S05]  /*1ffd0*/  @P1 IMAD.MOV.U32 R14, RZ, RZ, R12 ;  /* 0x000000ffff0e1224 */ /* 0x000fca00078e000c */
[----:B------:R0:W2:Y:S02]  /*1ffe0*/  @P1 LDG.E.U16 R3, desc[UR8][R14.64] ;  /* 0x000000080e031981 */ /* 0x0000a4000c1e1500 */
[----:B0-----:R-:W-:Y:S02]  /*1fff0*/  @P0 IMAD.MOV.U32 R15, RZ, RZ, R10 ;  /* 0x000000ffff0f0224 */ /* 0x001fe400078e000a */
[----:B------:R-:W-:-:S05]  /*20000*/  @P0 IMAD.MOV.U32 R14, RZ, RZ, R9 ;  /* 0x000000ffff0e0224 */ /* 0x000fca00078e0009 */
[----:B------:R3:W4:Y:S02]  /*20010*/  @P0 LDG.E.U16 R4, desc[UR8][R14.64] ;  /* 0x000000080e040981 */ /* 0x000724000c1e1500 */
[----:B---3--:R-:W-:Y:S02]  /*20020*/  @P0 IMAD.MOV.U32 R15, RZ, RZ, R7 ;  /* 0x000000ffff0f0224 */ /* 0x008fe400078e0007 */
[----:B------:R-:W-:Y:S01]  /*20030*/  @P0 IMAD.MOV.U32 R14, RZ, RZ, R6 ;  /* 0x000000ffff0e0224 */ /* 0x000fe200078e0006 */
[----:B--2---:R0:W-:Y:S04]  /*20040*/  STL [R1+0x30a8], R3 ;  /* 0x0030a80301007387 */ /* 0x0041e80000100800 */
[----:B------:R-:W2:Y:S04]  /*20050*/  LDL R19, [R1+0x199c] ;  /* 0x00199c0001137983 */ /* 0x000ea80000100800 */
[----:B------:R-:W3:Y:S04]  /*20060*/  LDL R18, [R1+0x19a8] ;  /* 0x0019a80001127983 */ /* 0x000ee80000100800 */
[----:B------:R-:W3:Y:S04]  /*20070*/  LDL R16, [R1+0x19a4] ;  /* 0x0019a40001107983 */ /* 0x000ee80000100800 */
[----:B------:R-:W3:Y:S04]  /*20080*/  LDL R12, [R1+0x19ac] ;  /* 0x0019ac00010c7983 */ /* 0x000ee80000100800 */
[----:B------:R-:W3:Y:S04]  /*20090*/  LDL R10, [R1+0x1998] ;  /* 0x00199800010a7983 */ /* 0x000ee80000100800 */
[----:B------:R-:W3:Y:S04]  /*200a0*/  LDL R9, [R1+0x19b4] ;  /* 0x0019b40001097983 */ /* 0x000ee80000100800 */
[----:B------:R-:W3:Y:S04]  /*200b0*/  LDL R7, [R1+0x9e0] ;  /* 0x0009e00001077983 */ /* 0x000ee80000100800 */
[----:B------:R-:W3:Y:S04]  /*200c0*/  LDL R6, [R1+0x19b0] ;  /* 0x0019b00001067983 */ /* 0x000ee80000100800 */
[----:B----4-:R1:W-:Y:S04]  /*200d0*/  STL [R1+0xdc], R4 ;  /* 0x0000dc0401007387 */ /* 0x0103e80000100800 */
[----:B0-----:R-:W4:Y:S04]  /*200e0*/  LDL R3, [R1+0x9dc] ;  /* 0x0009dc0001037983 */ /* 0x001f280000100800 */
[----:B-1----:R-:W4:Y:S01]  /*200f0*/  LDL R4, [R1+0x9d8] ;  /* 0x0009d80001047983 */ /* 0x002f220000100800 */
[----:B------:R-:W-:-:S02]  /*20100*/  PRMT R23, RZ, 0x7610, R23 ;  /* 0x00007610ff177816 */ /* 0x000fc40000000017 */
[----:B------:R-:W-:Y:S02]  /*20110*/  PRMT R20, RZ, 0x7610, R20 ;  /* 0x00007610ff147816 */ /* 0x000fe40000000014 */
[----:B------:R-:W-:Y:S02]  /*20120*/  ISETP.GT.AND P1, PT, R13, 0x7f, PT ;  /* 0x0000007f0d00780c */ /* 0x000fe40003f24270 */
[----:B------:R0:W4:Y:S01]  /*20130*/  @P0 LDG.E.U16 R23, desc[UR8][R14.64] ;  /* 0x000000080e170981 */ /* 0x000122000c1e1500 */
[----:B------:R-:W-:Y:S01]  /*20140*/  PRMT R17, RZ, 0x7610, R17 ;  /* 0x00007610ff117816 */ /* 0x000fe20000000011 */
[----:B0-----:R-:W-:Y:S02]  /*20150*/  @P0 IMAD.MOV.U32 R14, RZ, RZ, R21 ;  /* 0x000000ffff0e0224 */ /* 0x001fe400078e0015 */
[----:B------:R-:W-:-:S05]  /*20160*/  @P0 IMAD.MOV.U32 R15, RZ, RZ, R22 ;  /* 0x000000ffff0f0224 */ /* 0x000fca00078e0016 */
[----:B------:R2:W4:Y:S01]  /*20170*/  @P0 LDG.E.U16 R20, desc[UR8][R14.64] ;  /* 0x000000080e140981 */ /* 0x000522000c1e1500 */
[----:B------:R-:W-:Y:S02]  /*20180*/  PRMT R11, RZ, 0x7610, R11 ;  /* 0x00007610ff0b7816 */ /* 0x000fe4000000000b */
[----:B------:R-:W-:Y:S02]  /*20190*/  PRMT R8, RZ, 0x7610, R8 ;  /* 0x00007610ff087816 */ /* 0x000fe40000000008 */
[----:B------:R-:W-:Y:S02]  /*201a0*/  PRMT R5, RZ, 0x7610, R5 ;  /* 0x00007610ff057816 */ /* 0x000fe40000000005 */
[----:B------:R-:W-:Y:S01]  /*201b0*/  PRMT R0, RZ, 0x7610, R0 ;  /* 0x00007610ff007816 */ /* 0x000fe20000000000 */
[----:B--2---:R-:W-:Y:S02]  /*201c0*/  @P0 IMAD.MOV.U32 R15, RZ, RZ, R19 ;  /* 0x000000ffff0f0224 */ /* 0x004fe400078e0013 */
[----:B---3--:R-:W-:-:S05]  /*201d0*/  @P0 IMAD.MOV.U32 R14, RZ, RZ, R18 ;  /* 0x000000ffff0e0224 */ /* 0x008fca00078e0012 */
[----:B------:R0:W2:Y:S02]  /*201e0*/  @P0 LDG.E.U16 R17, desc[UR8][R14.64] ;  /* 0x000000080e110981 */ /* 0x0000a4000c1e1500 */
[----:B0-----:R-:W-:Y:S02]  /*201f0*/  @P1 IMAD.MOV.U32 R14, RZ, RZ, R12 ;  /* 0x000000ffff0e1224 */ /* 0x001fe400078e000c */
[----:B------:R-:W-:-:S05]  /*20200*/  @P1 IMAD.MOV.U32 R15, RZ, RZ, R16 ;  /* 0x000000ffff0f1224 */ /* 0x000fca00078e0010 */
[----:B------:R0:W3:Y:S02]  /*20210*/  @P1 LDG.E.U16 R11, desc[UR8][R14.64] ;  /* 0x000000080e0b1981 */ /* 0x0000e4000c1e1500 */
[----:B0-----:R-:W-:Y:S02]  /*20220*/  @P1 IMAD.MOV.U32 R14, RZ, RZ, R9 ;  /* 0x000000ffff0e1224 */ /* 0x001fe400078e0009 */
[----:B------:R-:W-:-:S05]  /*20230*/  @P1 IMAD.MOV.U32 R15, RZ, RZ, R10 ;  /* 0x000000ffff0f1224 */ /* 0x000fca00078e000a */
[----:B------:R0:W3:Y:S02]  /*20240*/  @P1 LDG.E.U16 R8, desc[UR8][R14.64] ;  /* 0x000000080e081981 */ /* 0x0000e4000c1e1500 */
[----:B0-----:R-:W-:Y:S02]  /*20250*/  @P1 IMAD.MOV.U32 R14, RZ, RZ, R6 ;  /* 0x000000ffff0e1224 */ /* 0x001fe400078e0006 */
[----:B------:R-:W-:-:S05]  /*20260*/  @P1 IMAD.MOV.U32 R15, RZ, RZ, R7 ;  /* 0x000000ffff0f1224 */ /* 0x000fca00078e0007 */
[----:B------:R4:W3:Y:S02]  /*20270*/  @P1 LDG.E.U16 R5, desc[UR8][R14.64] ;  /* 0x000000080e051981 */ /* 0x0008e4000c1e1500 */
[----:B----4-:R-:W-:Y:S02]  /*20280*/  @P1 IMAD.MOV.U32 R14, RZ, RZ, R3 ;  /* 0x000000ffff0e1224 */ /* 0x010fe400078e0003 */
[----:B------:R-:W-:-:S05]  /*20290*/  @P1 IMAD.MOV.U32 R15, RZ, RZ, R4 ;  /* 0x000000ffff0f1224 */ /* 0x000fca00078e0004 */
[----:B------:R-:W4:Y:S04]  /*202a0*/  @P1 LDG.E.U16 R0, desc[UR8][R14.64] ;  /* 0x000000080e001981 */ /* 0x000f28000c1e1500 */
[----:B------:R-:W-:Y:S01]  /*202b0*/  STL [R1+0x3054], R14 ;  /* 0x0030540e01007387 */ /* 0x000fe20000100800 */
[----:B------:R-:W0:Y:S01]  /*202c0*/  S2R R2, SR_TID.X ;  /* 0x0000000000027919 */ /* 0x000e220000002100 */
[----:B------:R-:W-:Y:S06]  /*202d0*/  BAR.SYNC.DEFER_BLOCKING 0x0 ;  /* 0x0000000000007b1d */ /* 0x000fec0000010000 */
[----:B----4-:R1:W-:Y:S02]  /*202e0*/  STL [R1+0xc0], R0 ;  /* 0x0000c00001007387 */ /* 0x0103e40000100800 */
[----:B-1----:R-:W1:Y:S02]  /*202f0*/  S2R R0, SR_TID.X ;  /* 0x0000000000007919 */ /* 0x002e640000002100 */
[----:B------:R-:W-:Y:S04]  /*20300*/  STL [R1+0x3064], R14 ;  /* 0x0030640e01007387 */ /* 0x000fe80000100800 */
[----:B------:R-:W-:Y:S04]  /*20310*/  STL [R1+0x3034], R15 ;  /* 0x0030340f01007387 */ /* 0x000fe80000100800 */
[----:B------:R-:W-:Y:S04]  /*20320*/  STL [R1+0x303c], R15 ;  /* 0x00303c0f01007387 */ /* 0x000fe80000100800 */
[----:B------:R-:W-:Y:S04]  /*20330*/  STL [R1+0x3044], R15 ;  /* 0x0030440f01007387 */ /* 0x000fe80000100800 */
[----:B------:R-:W-:Y:S04]  /*20340*/  STL [R1+0x304c], R15 ;  /* 0x00304c0f01007387 */ /* 0x000fe80000100800 */
[----:B------:R4:W-:Y:S04]  /*20350*/  STL [R1+0x305c], R15 ;  /* 0x00305c0f01007387 */ /* 0x0009e80000100800 */
[----:B------:R-:W-:Y:S04]  /*20360*/  STL [R1+0xd8], R23 ;  /* 0x0000d81701007387 */ /* 0x000fe80000100800 */
[----:B-1----:R1:W-:Y:S01]  /*20370*/  STL [R1+0x30f8], R0 ;  /* 0x0030f80001007387 */ /* 0x0023e20000100800 */
[----:B------:R-:W-:-:S02]  /*20380*/  LOP3.LUT R29, R0, 0x3f, RZ, 0xc0, !PT ;  /* 0x0000003f001d7812 */ /* 0x000fc400078ec0ff */
[----:B----4-:R-:W-:Y:S01]  /*20390*/  LOP3.LUT R15, R0, 0x3f, RZ, 0xc0, !PT ;  /* 0x0000003f000f7812 */ /* 0x010fe200078ec0ff */
[----:B------:R-:W-:Y:S04]  /*203a0*/  STL [R1+0xd4], R20 ;  /* 0x0000d41401007387 */ /* 0x000fe80000100800 */
[----:B-1----:R-:W4:Y:S01]  /*203b0*/  LDL.LU R0, [R1+0x98c] ;  /* 0x00098c0001007983 */ /* 0x002f220000300800 */
[----:B------:R-:W-:-:S04]  /*203c0*/  LOP3.LUT R3, R29, 0x40, RZ, 0xfc, !PT ;  /* 0x000000401d037812 */ /* 0x000fc800078efcff */
[----:B------:R-:W-:Y:S01]  /*203d0*/  ISETP.GE.AND P1, PT, R3, R13, PT ;  /* 0x0000000d0300720c */ /* 0x000fe20003f26270 */
[----:B----4-:R1:W-:Y:S04]  /*203e0*/  STL [R1+0x3168], R0 ;  /* 0x0031680001007387 */ /* 0x0103e80000100800 */
[----:B-1----:R-:W4:Y:S04]  /*203f0*/  LDL.LU R0, [R1+0x998] ;  /* 0x0009980001007983 */ /* 0x002f280000300800 */
[----:B------:R-:W4:Y:S04]  /*20400*/  LDL.LU R14, [R1+0x918] ;  /* 0x00091800010e7983 */ /* 0x000f280000300800 */
[----:B--2---:R-:W-:Y:S04]  /*20410*/  STL [R1+0xd0], R17 ;  /* 0x0000d01101007387 */ /* 0x004fe80000100800 */
[----:B------:R-:W2:Y:S04]  /*20420*/  LDL.LU R3, [R1+0x914] ;  /* 0x0009140001037983 */ /* 0x000ea80000300800 */
[----:B------:R-:W2:Y:S04]  /*20430*/  LDL.LU R4, [R1+0x910] ;  /* 0x0009100001047983 */ /* 0x000ea80000300800 */
[----:B---3--:R1:W-:Y:S04]  /*20440*/  STL [R1+0xc4], R5 ;  /* 0x0000c40501007387 */ /* 0x0083e80000100800 */
[----:B------:R-:W-:Y:S04]  /*20450*/  STL [R1+0xcc], R11 ;  /* 0x0000cc0b01007387 */ /* 0x000fe80000100800 */
[----:B-1----:R-:W3:Y:S04]  /*20460*/  LDL.LU R5, [R1+0x90c] ;  /* 0x00090c0001057983 */ /* 0x002ee80000300800 */
[----:B------:R-:W3:Y:S04]  /*20470*/  LDL.LU R6, [R1+0x88c] ;  /* 0x00088c0001067983 */ /* 0x000ee80000300800 */
[----:B------:R-:W3:Y:S04]  /*20480*/  LDL.LU R7, [R1+0x888] ;  /* 0x0008880001077983 */ /* 0x000ee80000300800 */
[----:B------:R1:W-:Y:S04]  /*20490*/  STL [R1+0xc8], R8 ;  /* 0x0000c80801007387 */ /* 0x0003e80000100800 */
[----:B-1----:R-:W3:Y:S04]  /*204a0*/  LDL.LU R8, [R1+0x884] ;  /* 0x0008840001087983 */ /* 0x002ee80000300800 */
[----:B------:R-:W3:Y:S04]  /*204b0*/  LDL.LU R9, [R1+0x880] ;  /* 0x0008800001097983 */ /* 0x000ee80000300800 */
        /* <DEDUP_REMOVED lines=13> */
[----:B------:R-:W2:Y:S01]  /*20590*/  LDL.LU R26, [R1+0x664] ;  /* 0x00066400011a7983 */ /* 0x000ea20000300800 */
[----:B0-----:R-:W-:-:S03]  /*205a0*/  LOP3.LUT R2, R2, 0x3f, RZ, 0xc0, !PT ;  /* 0x0000003f02027812 */ /* 0x001fc600078ec0ff */
[----:B------:R-:W3:Y:S04]  /*205b0*/  LDL.LU R27, [R1+0x660] ;  /* 0x00066000011b7983 */ /* 0x000ee80000300800 */
[----:B------:R-:W3:Y:S04]  /*205c0*/  LDL.LU R28, [R1+0x65c] ;  /* 0x00065c00011c7983 */ /* 0x000ee80000300800 */
[----:B------:R-:W3:Y:S01]  /*205d0*/  LDL.LU R29, [R1+0x5e8] ;  /* 0x0005e800011d7983 */ /* 0x000ee20000300800 */
[----:B------:R-:W-:-:S03]  /*205e0*/  ISETP.GE.AND P0, PT, R15, R13, PT ;  /* 0x0000000d0f00720c */ /* 0x000fc60003f06270 */
[----:B------:R0:W-:Y:S01]  /*205f0*/  STL [R1+0x30dc], R15 ;  /* 0x0030dc0f01007387 */ /* 0x0001e20000100800 */
[----:B------:R-:W-:-:S03]  /*20600*/  IMAD.SHL.U32 R2, R2, 0x2, RZ ;  /* 0x0000000202027824 */ /* 0x000fc600078e00ff */
[----:B0-----:R-:W3:Y:S04]  /*20610*/  LDL.LU R15, [R1+0x990] ;  /* 0x00099000010f7983 */ /* 0x001ee80000300800 */
[----:B------:R-:W-:Y:S04]  /*20620*/  STL [R1+0x3024], R13 ;  /* 0x0030240d01007387 */ /* 0x000fe80000100800 */
[----:B------:R-:W-:Y:S04]  /*20630*/  STL [R1+0x3028], R13 ;  /* 0x0030280d01007387 */ /* 0x000fe80000100800 */
[----:B------:R-:W-:Y:S04]  /*20640*/  STL [R1+0x302c], R13 ;  /* 0x00302c0d01007387 */ /* 0x000fe80000100800 */
[----:B------:R0:W-:Y:S04]  /*20650*/  STL [R1+0x3068], R13 ;  /* 0x0030680d01007387 */ /* 0x0001e80000100800 */
[----:B0-----:R-:W3:Y:S04]  /*20660*/  LDL.LU R13, [R1+0x994] ;  /* 0x00099400010d7983 */ /* 0x001ee80000300800 */
[----:B----4-:R0:W-:Y:S04]  /*20670*/  STS.U16 [R2+UR4], R0 ;  /* 0x0000000002007988 */ /* 0x0101e80008000404 */
[----:B0-----:R-:W4:Y:S04]  /*20680*/  LDL.LU R0, [R1+0x3168] ;  /* 0x0031680001007983 */ /* 0x001f280000300800 */
[----:B--2---:R0:W-:Y:S04]  /*20690*/  STS.U16 [R2+UR4+0x6080], R26 ;  /* 0x0060801a02007988 */ /* 0x0041e80008000404 */
[----:B0-----:R-:W2:Y:S04]  /*206a0*/  LDL.LU R26, [R1+0x568] ;  /* 0x00056800011a7983 */ /* 0x001ea80000300800 */
[----:B--2---:R0:W-:Y:S04]  /*206b0*/  STL [R1+0x315c], R26 ;  /* 0x00315c1a01007387 */ /* 0x0041e80000100800 */
[----:B0-----:R-:W2:Y:S04]  /*206c0*/  LDL.LU R26, [R1+0x5dc] ;  /* 0x0005dc00011a7983 */ /* 0x001ea80000300800 */
[----:B--2---:R0:W-:Y:S04]  /*206d0*/  STL [R1+0x3160], R26 ;  /* 0x0031601a01007387 */ /* 0x0041e80000100800 */
[----:B0-----:R-:W2:Y:S04]  /*206e0*/  LDL.LU R26, [R1+0x5e0] ;  /* 0x0005e000011a7983 */ /* 0x001ea80000300800 */
[----:B---3--:R-:W-:Y:S04]  /*206f0*/  STS.U16 [R2+UR4+0x6100], R27 ;  /* 0x0061001b02007988 */ /* 0x008fe80008000404 */
[----:B------:R-:W-:Y:S04]  /*20700*/  STS.U16 [R2+UR4+0x6180], R28 ;  /* 0x0061801c02007988 */ /* 0x000fe80008000404 */
[----:B------:R-:W-:Y:S04]  /*20710*/  STS.U16 [R2+UR4+0x7000], R29 ;  /* 0x0070001d02007988 */ /* 0x000fe80008000404 */
[----:B------:R-:W-:Y:S04]  /*20720*/  STS.U16 [R2+UR4+0x80], R13 ;  /* 0x0000800d02007988 */ /* 0x000fe80008000404 */
[----:B------:R-:W-:Y:S04]  /*20730*/  STS.U16 [R2+UR4+0x100], R15 ;  /* 0x0001000f02007988 */ /* 0x000fe80008000404 */
[----:B----4-:R-:W-:Y:S04]  /*20740*/  STS.U16 [R2+UR4+0x180], R0 ;  /* 0x0001800002007988 */ /* 0x010fe80008000404 */
[----:B------:R-:W-:Y:S04]  /*20750*/  STS.U16 [R2+UR4+0x1000], R14 ;  /* 0x0010000e02007988 */ /* 0x000fe80008000404 */
[----:B------:R-:W-:Y:S04]  /*20760*/  STS.U16 [R2+UR4+0x1080], R3 ;  /* 0x0010800302007988 */ /* 0x000fe80008000404 */
[----:B------:R-:W-:Y:S04]  /*20770*/  STS.U16 [R2+UR4+0x1100], R4 ;  /* 0x0011000402007988 */ /* 0x000fe80008000404 */
[----:B------:R-:W-:Y:S04]  /*20780*/  STS.U16 [R2+UR4+0x1180], R5 ;  /* 0x0011800502007988 */ /* 0x000fe80008000404 */
[----:B------:R-:W-:Y:S04]  /*20790*/  STS.U16 [R2+UR4+0x2000], R6 ;  /* 0x0020000602007988 */ /* 0x000fe80008000404 */
[----:B------:R-:W-:Y:S04]  /*207a0*/  STS.U16 [R2+UR4+0x2080], R7 ;  /* 0x0020800702007988 */ /* 0x000fe80008000404 */
[----:B------:R-:W-:Y:S04]  /*207b0*/  STS.U16 [R2+UR4+0x2100], R8 ;  /* 0x0021000802007988 */ /* 0x000fe80008000404 */
[----:B--2---:R0:W-:Y:S04]  /*207c0*/  STL [R1+0x3164], R26 ;  /* 0x0031641a01007387 */ /* 0x0041e80000100800 */
[----:B0-----:R-:W2:Y:S04]  /*207d0*/  LDL.LU R26, [R1+0x5e4] ;  /* 0x0005e400011a7983 */ /* 0x001ea80000300800 */
[----:B------:R-:W3:Y:S04]  /*207e0*/  LDL.LU R27, [R1+0x564] ;  /* 0x00056400011b7983 */ /* 0x000ee80000300800 */
[----:B------:R-:W4:Y:S04]  /*207f0*/  LDL.LU R28, [R1+0x560] ;  /* 0x00056000011c7983 */ /* 0x000f280000300800 */
        /* <DEDUP_REMOVED lines=10> */
[----:B------:R0:W-:Y:S04]  /*208a0*/  STS.U16 [R2+UR4+0x2180], R9 ;  /* 0x0021800902007988 */ /* 0x0001e80008000404 */
[----:B------:R-:W4:Y:S04]  /*208b0*/  LDL.LU R8, [R1+0x1b8] ;  /* 0x0001b80001087983 */ /* 0x000f280000300800 */
[----:B------:R1:W-:Y:S04]  /*208c0*/  STS.U16 [R2+UR4+0x3000], R10 ;  /* 0x0030000a02007988 */ /* 0x0003e80008000404 */
[----:B------:R1:W-:Y:S04]  /*208d0*/  STS.U16 [R2+UR4+0x3080], R11 ;  /* 0x0030800b02007988 */ /* 0x0003e80008000404 */
[----:B------:R1:W-:Y:S04]  /*208e0*/  STS.U16 [R2+UR4+0x3100], R12 ;  /* 0x0031000c02007988 */ /* 0x0003e80008000404 */
[----:B------:R1:W-:Y:S04]  /*208f0*/  STS.U16 [R2+UR4+0x3180], R16 ;  /* 0x0031801002007988 */ /* 0x0003e80008000404 */
[----:B------:R1:W-:Y:S04]  /*20900*/  STS.U16 [R2+UR4+0x4000], R17 ;  /* 0x0040001102007988 */ /* 0x0003e80008000404 */
[----:B0-----:R-:W4:Y:S04]  /*20910*/  LDL.LU R9, [R1+0x1b4] ;  /* 0x0001b40001097983 */ /* 0x001f280000300800 */
[----:B-1----:R-:W4:Y:S04]  /*20920*/  LDL.LU R10, [R1+0x1b0] ;  /* 0x0001b000010a7983 */ /* 0x002f280000300800 */
        /* <DEDUP_REMOVED lines=18> */
[----:B0-----:R-:W4:Y:S04]  /*20a50*/  LDL.LU R24, [R1+0x54] ;  /* 0x0000540001187983 */ /* 0x001f280000300800 */
[----:B-1----:R-:W4:Y:S04]  /*20a60*/  LDL.LU R25, [R1+0x50] ;  /* 0x0000500001197983 */ /* 0x002f280000300800 */
[----:B--2---:R0:W-:Y:S04]  /*20a70*/  STS.U16 [R2+UR4+0x7080], R26 ;  /* 0x0070801a02007988 */ /* 0x0041e80008000404 */
[----:B0-----:R-:W2:Y:S04]  /*20a80*/  LDL.LU R26, [R1+0x3164] ;  /* 0x00316400011a7983 */ /* 0x001ea80000300800 */
[----:B--2---:R0:W-:Y:S04]  /*20a90*/  STS.U16 [R2+UR4+0x7100], R26 ;  /* 0x0071001a02007988 */ /* 0x0041e80008000404 */
[----:B0-----:R-:W2:Y:S04]  /*20aa0*/  LDL.LU R26, [R1+0x3160] ;  /* 0x00316000011a7983 */ /* 0x001ea80000300800 */
[----:B--2---:R0:W-:Y:S04]  /*20ab0*/  STS.U16 [R2+UR4+0x7180], R26 ;  /* 0x0071801a02007988 */ /* 0x0041e80008000404 */
[----:B0-----:R-:W2:Y:S04]  /*20ac0*/  LDL.LU R26, [R1+0x315c] ;  /* 0x00315c00011a7983 */ /* 0x001ea80000300800 */
[----:B---3--:R-:W-:Y:S04]  /*20ad0*/  STS.U16 [R2+UR4+0x8080], R27 ;  /* 0x0080801b02007988 */ /* 0x008fe80008000404 */
[----:B----4-:R-:W-:Y:S04]  /*20ae0*/  STS.U16 [R2+UR4+0x8100], R28 ;  /* 0x0081001c02007988 */ /* 0x010fe80008000404 */
[----:B------:R-:W-:Y:S04]  /*20af0*/  STS.U16 [R2+UR4+0x8180], R29 ;  /* 0x0081801d02007988 */ /* 0x000fe80008000404 */
[----:B------:R-:W-:Y:S04]  /*20b00*/  STS.U16 [R2+UR4+0x9000], R13 ;  /* 0x0090000d02007988 */ /* 0x000fe80008000404 */
[----:B--2---:R0:W-:Y:S04]  /*20b10*/  STS.U16 [R2+UR4+0x8000], R26 ;  /* 0x0080001a02007988 */ /* 0x0041e80008000404 */
[----:B0-----:R-:W2:Y:S04]  /*20b20*/  LDL.LU R26, [R1+0x3158] ;  /* 0x00315800011a7983 */ /* 0x001ea80000300800 */
[----:B------:R-:W3:Y:S04]  /*20b30*/  LDL.LU R27, [R1+0x3154] ;  /* 0x00315400011b7983 */ /* 0x000ee80000300800 */
[----:B------:R-:W4:Y:S04]  /*20b40*/  LDL.LU R28, [R1+0x3150] ;  /* 0x00315000011c7983 */ /* 0x000f280000300800 */
[----:B------:R-:W2:Y:S04]  /*20b50*/  LDL.LU R29, [R1+0x314c] ;  /* 0x00314c00011d7983 */ /* 0x000ea80000300800 */
[----:B------:R-:W3:Y:S04]  /*20b60*/  LDL.LU R13, [R1+0x900] ;  /* 0x00090000010d7983 */ /* 0x000ee80000300800 */
[----:B------:R-:W-:Y:S04]  /*20b70*/  STS.U16 [R2+UR4+0x9080], R15 ;  /* 0x0090800f02007988 */ /* 0x000fe80008000404 */
        /* <DEDUP_REMOVED lines=18> */
[----:B---3--:R0:W-:Y:S04]  /*20ca0*/  STL [R1+0x3148], R13 ;  /* 0x0031480d01007387 */ /* 0x0081e80000100800 */
[----:B0-----:R-:W3:Y:S04]  /*20cb0*/  LDL.LU R13, [R1+0x988] ;  /* 0x00098800010d7983 */ /* 0x001ee80000300800 */
        /* <DEDUP_REMOVED lines=18> */
[----:B------:R0:W-:Y:S04]  /*20de0*/  STS.U16 [R2+UR4+0xe080], R23 ;  /* 0x00e0801702007988 */ /* 0x0001e80008000404 */
[----:B------:R-:W3:Y:S04]  /*20df0*/  LDL.LU R22, [R1+0x654] ;  /* 0x0006540001167983 */ /* 0x000ee80000300800 */
[----:B------:R1:W-:Y:S04]  /*20e00*/  STS.U16 [R2+UR4+0xe100], R24 ;  /* 0x00e1001802007988 */ /* 0x0003e80008000404 */
[----:B------:R4:W-:Y:S04]  /*20e10*/  STS.U16 [R2+UR4+0xe180], R25 ;  /* 0x00e1801902007988 */ /* 0x0009e80008000404 */
[----:B--2---:R-:W-:Y:S04]  /*20e20*/  STS.U16 [R2+UR4+0xf000], R29 ;  /* 0x00f0001d02007988 */ /* 0x004fe80008000404 */
[----:B0-----:R-:W2:Y:S04]  /*20e30*/  LDL.LU R23, [R1+0x650] ;  /* 0x0006500001177983 */ /* 0x001ea80000300800 */
[----:B-1----:R-:W2:Y:S04]  /*20e40*/  LDL.LU R24, [R1+0x64c] ;  /* 0x00064c0001187983 */ /* 0x002ea80000300800 */
[----:B----4-:R-:W4:Y:S04]  /*20e50*/  LDL.LU R25, [R1+0x5d8] ;  /* 0x0005d80001197983 */ /* 0x010f280000300800 */
[----:B------:R-:W-:Y:S04]  /*20e60*/  STL [R1+0x301c], R29 ;  /* 0x00301c1d01007387 */ /* 0x000fe80000100800 */
[----:B------:R-:W-:Y:S04]  /*20e70*/  STL [R1+0x3020], R29 ;  /* 0x0030201d01007387 */ /* 0x000fe80000100800 */
[----:B------:R0:W-:Y:S04]  /*20e80*/  STL [R1+0x306c], R29 ;  /* 0x00306c1d01007387 */ /* 0x0001e80000100800 */
[----:B------:R-:W-:Y:S04]  /*20e90*/  STS.U16 [R2+UR4+0xf080], R28 ;  /* 0x00f0801c02007988 */ /* 0x000fe80008000404 */
[----:B------:R-:W-:Y:S04]  /*20ea0*/  STS.U16 [R2+UR4+0xf100], R27 ;  /* 0x00f1001b02007988 */ /* 0x000fe80008000404 */
[----:B------:R-:W-:Y:S04]  /*20eb0*/  STS.U16 [R2+UR4+0xf180], R26 ;  /* 0x00f1801a02007988 */ /* 0x000fe80008000404 */
[----:B------:R1:W-:Y:S04]  /*20ec0*/  STS.U16 [R2+UR4+0x9100], R0 ;  /* 0x0091000002007988 */ /* 0x0003e80008000404 */
[----:B0-----:R-:W2:Y:S04]  /*20ed0*/  LDL.LU R29, [R1+0x904] ;  /* 0x00090400011d7983 */ /* 0x001ea80000300800 */
[----:B------:R0:W-:Y:S01]  /*20ee0*/  STL [R1+0x3070], R28 ;  /* 0x0030701c01007387 */ /* 0x0001e20000100800 */
[----:B-1----:R-:W-:-:S03]  /*20ef0*/  LOP3.LUT R0, R2, 0x10, RZ, 0x3c, !PT ;  /* 0x0000001002007812 */ /* 0x002fc600078e3cff */
[----:B0-----:R-:W4:Y:S04]  /*20f00*/  LDL.LU R28, [R1+0x908] ;  /* 0x00090800011c7983 */ /* 0x001f280000300800 */
[----:B------:R0:W-:Y:S04]  /*20f10*/  STL [R1+0x3074], R27 ;  /* 0x0030741b01007387 */ /* 0x0001e80000100800 */
[----:B0-----:R-:W2:Y:S04]  /*20f20*/  LDL.LU R27, [R1+0x97c] ;  /* 0x00097c00011b7983 */ /* 0x001ea80000300800 */
[----:B------:R0:W-:Y:S04]  /*20f30*/  STL [R1+0x307c], R26 ;  /* 0x00307c1a01007387 */ /* 0x0001e80000100800 */
[----:B0-----:R-:W4:Y:S04]  /*20f40*/  LDL.LU R26, [R1+0x980] ;  /* 0x00098000011a7983 */ /* 0x001f280000300800 */
[----:B------:R0:W-:Y:S04]  /*20f50*/  STL [R1+0x3078], R2 ;  /* 0x0030780201007387 */ /* 0x0001e80000100800 */
[----:B0-----:R-:W2:Y:S04]  /*20f60*/  LDL.LU R2, [R1+0x984] ;  /* 0x0009840001027983 */ /* 0x001ea80000300800 */
[----:B---3--:R0:W-:Y:S04]  /*20f70*/  STS.U16 [R0+UR4+0x200], R13 ;  /* 0x0002000d00007988 */ /* 0x0081e80008000404 */
[----:B0-----:R-:W3:Y:S04]  /*20f80*/  LDL.LU R13, [R1+0x3148] ;  /* 0x00314800010d7983 */ /* 0x001ee80000300800 */
[----:B--2---:R-:W-:Y:S04]  /*20f90*/  STS.U16 [R0+UR4+0x280], R2 ;  /* 0x0002800200007988 */ /* 0x004fe80008000404 */
[----:B----4-:R-:W-:Y:S04]  /*20fa0*/  STS.U16 [R0+UR4+0x300], R26 ;  /* 0x0003001a00007988 */ /* 0x010fe80008000404 */
[----:B------:R-:W-:Y:S04]  /*20fb0*/  STS.U16 [R0+UR4+0x380], R27 ;  /* 0x0003801b00007988 */ /* 0x000fe80008000404 */
[----:B------:R-:W-:Y:S04]  /*20fc0*/  STS.U16 [R0+UR4+0x1200], R28 ;  /* 0x0012001c00007988 */ /* 0x000fe80008000404 */
[----:B------:R-:W-:Y:S04]  /*20fd0*/  STS.U16 [R0+UR4+0x1280], R29 ;  /* 0x0012801d00007988 */ /* 0x000fe80008000404 */
[----:B---3--:R-:W-:Y:S04]  /*20fe0*/  STS.U16 [R0+UR4+0x1300], R13 ;  /* 0x0013000d00007988 */ /* 0x008fe80008000404 */
        /* <DEDUP_REMOVED lines=16> */
[----:B------:R0:W-:Y:S04]  /*210f0*/  STS.U16 [R0+UR4+0x5380], R20 ;  /* 0x0053801400007988 */ /* 0x0001e80008000404 */
[----:B------:R-:W-:Y:S04]  /*21100*/  STS.U16 [R0+UR4+0x6200], R21 ;  /* 0x0062001500007988 */ /* 0x000fe80008000404 */
[----:B------:R1:W-:Y:S04]  /*21110*/  STS.U16 [R0+UR4+0x6280], R22 ;  /* 0x0062801600007988 */ /* 0x0003e80008000404 */
[----:B0-----:R-:W2:Y:S04]  /*21120*/  LDL.LU R20, [R1+0x5d4] ;  /* 0x0005d40001147983 */ /* 0x001ea80000300800 */
[----:B-1----:R-:W3:Y:S04]  /*21130*/  LDL.LU R22, [R1+0x554] ;  /* 0x0005540001167983 */ /* 0x002ee80000300800 */
[----:B---3--:R0:W-:Y:S04]  /*21140*/  STL [R1+0x3140], R22 ;  /* 0x0031401601007387 */ /* 0x0081e80000100800 */
[----:B0-----:R-:W3:Y:S04]  /*21150*/  LDL.LU R22, [R1+0x5cc] ;  /* 0x0005cc0001167983 */ /* 0x001ee80000300800 */
[----:B------:R-:W-:Y:S04]  /*21160*/  STS.U16 [R0+UR4+0x6300], R23 ;  /* 0x0063001700007988 */ /* 0x000fe80008000404 */
[----:B------:R-:W-:Y:S04]  /*21170*/  STS.U16 [R0+UR4+0x6380], R24 ;  /* 0x0063801800007988 */ /* 0x000fe80008000404 */
[----:B------:R-:W-:Y:S04]  /*21180*/  STS.U16 [R0+UR4+0x7200], R25 ;  /* 0x0072001900007988 */ /* 0x000fe80008000404 */
[----:B---3--:R0:W-:Y:S04]  /*21190*/  STL [R1+0x3144], R22 ;  /* 0x0031441601007387 */ /* 0x0081e80000100800 */
[----:B0-----:R-:W3:Y:S04]  /*211a0*/  LDL.LU R22, [R1+0x5d0] ;  /* 0x0005d00001167983 */ /* 0x001ee80000300800 */
        /* <DEDUP_REMOVED lines=26> */
[----:B--2---:R0:W-:Y:S04]  /*21350*/  STS.U16 [R0+UR4+0x7280], R20 ;  /* 0x0072801400007988 */ /* 0x0041e80008000404 */
[----:B0-----:R-:W2:Y:S04]  /*21360*/  LDL.LU R20, [R1+0x40] ;  /* 0x0000400001147983 */ /* 0x001ea80000300800 */
[----:B---3--:R0:W-:Y:S04]  /*21370*/  STS.U16 [R0+UR4+0x7300], R22 ;  /* 0x0073001600007988 */ /* 0x0081e80008000404 */
[----:B0-----:R-:W3:Y:S04]  /*21380*/  LDL.LU R22, [R1+0x3144] ;  /* 0x0031440001167983 */ /* 0x001ee80000300800 */
[----:B---3--:R0:W-:Y:S04]  /*21390*/  STS.U16 [R0+UR4+0x7380], R22 ;  /* 0x0073801600007988 */ /* 0x0081e80008000404 */
[----:B0-----:R-:W3:Y:S04]  /*213a0*/  LDL.LU R22, [R1+0x3140] ;  /* 0x0031400001167983 */ /* 0x001ee80000300800 */
[----:B---3--:R0:W-:Y:S04]  /*213b0*/  STS.U16 [R0+UR4+0x8200], R22 ;  /* 0x0082001600007988 */ /* 0x0081e80008000404 */
[----:B----4-:R1:W-:Y:S04]  /*213c0*/  STS.U16 [R0+UR4+0x8280], R23 ;  /* 0x0082801700007988 */ /* 0x0103e80008000404 */
[----:B------:R3:W-:Y:S04]  /*213d0*/  STS.U16 [R0+UR4+0x8300], R24 ;  /* 0x0083001800007988 */ /* 0x0007e80008000404 */
[----:B------:R4:W-:Y:S04]  /*213e0*/  STS.U16 [R0+UR4+0x8380], R25 ;  /* 0x0083801900007988 */ /* 0x0009e80008000404 */
[----:B0-----:R-:W2:Y:S04]  /*213f0*/  LDL.LU R22, [R1+0x313c] ;  /* 0x00313c0001167983 */ /* 0x001ea80000300800 */
[----:B-1----:R-:W2:Y:S04]  /*21400*/  LDL.LU R23, [R1+0x3138] ;  /* 0x0031380001177983 */ /* 0x002ea80000300800 */
[----:B---3--:R-:W3:Y:S04]  /*21410*/  LDL.LU R24, [R1+0x3134] ;  /* 0x0031340001187983 */ /* 0x008ee80000300800 */
[----:B----4-:R-:W4:Y:S04]  /*21420*/  LDL.LU R25, [R1+0x3130] ;  /* 0x0031300001197983 */ /* 0x010f280000300800 */
        /* <DEDUP_REMOVED lines=23> */
[----:B--2---:R-:W-:Y:S04]  /*215a0*/  STS.U16 [R0+UR4+0xe380], R20 ;  /* 0x00e3801400007988 */ /* 0x004fe80008000404 */
[----:B----4-:R-:W-:Y:S04]  /*215b0*/  STS.U16 [R0+UR4+0xf200], R25 ;  /* 0x00f2001900007988 */ /* 0x010fe80008000404 */
[----:B------:R-:W-:Y:S04]  /*215c0*/  STL [R1+0x3080], R25 ;  /* 0x0030801901007387 */ /* 0x000fe80000100800 */
[----:B---3--:R-:W-:Y:S04]  /*215d0*/  STS.U16 [R0+UR4+0xf280], R24 ;  /* 0x00f2801800007988 */ /* 0x008fe80008000404 */
[----:B------:R0:W-:Y:S04]  /*215e0*/  STL [R1+0x3084], R24 ;  /* 0x0030841801007387 */ /* 0x0001e80000100800 */
[----:B0-----:R-:W2:Y:S01]  /*215f0*/  LDL.LU R24, [R1+0x96c] ;  /* 0x00096c0001187983 */ /* 0x001ea20000300800 */
[----:B------:R-:W0:Y:S03]  /*21600*/  S2R R21, SR_TID.X ;  /* 0x0000000000157919 */ /* 0x000e260000002100 */
[----:B------:R-:W-:Y:S04]  /*21610*/  STS.U16 [R0+UR4+0xf300], R23 ;  /* 0x00f3001700007988 */ /* 0x000fe80008000404 */
[----:B--2---:R1:W-:Y:S04]  /*21620*/  STL [R1+0x3128], R24 ;  /* 0x0031281801007387 */ /* 0x0043e80000100800 */
[----:B-1----:R-:W2:Y:S01]  /*21630*/  LDL.LU R24, [R1+0x978] ;  /* 0x0009780001187983 */ /* 0x002ea20000300800 */
[----:B0-----:R-:W-:-:S05]  /*21640*/  LOP3.LUT R21, R21, 0x3f, RZ, 0xc0, !PT ;  /* 0x0000003f15157812 */ /* 0x001fca00078ec0ff */
[----:B------:R-:W-:Y:S02]  /*21650*/  IMAD.SHL.U32 R0, R21, 0x2, RZ ;  /* 0x0000000215007824 */ /* 0x000fe400078e00ff */
[----:B------:R-:W0:Y:S01]  /*21660*/  S2R R21, SR_TID.X ;  /* 0x0000000000157919 */ /* 0x000e220000002100 */
[----:B--2---:R0:W-:Y:S04]  /*21670*/  STL [R1+0x312c], R24 ;  /* 0x00312c1801007387 */ /* 0x0041e80000100800 */
[----:B------:R-:W2:Y:S04]  /*21680*/  LDL.LU R25, [R1+0x8f8] ;  /* 0x0008f80001197983 */ /* 0x000ea80000300800 */
        /* <DEDUP_REMOVED lines=10> */
[----:B------:R-:W4:Y:S01]  /*21730*/  LDL.LU R5, [R1+0x7d0] ;  /* 0x0007d00001057983 */ /* 0x000f220000300800 */
[----:B0-----:R-:W-:-:S03]  /*21740*/  LOP3.LUT R24, R21, 0x3f, RZ, 0xc0, !PT ;  /* 0x0000003f15187812 */ /* 0x001fc600078ec0ff */
[----:B------:R-:W4:Y:S04]  /*21750*/  LDL.LU R6, [R1+0x74c] ;  /* 0x00074c0001067983 */ /* 0x000f280000300800 */
[----:B------:R-:W4:Y:S04]  /*21760*/  LDL.LU R7, [R1+0x748] ;  /* 0x0007480001077983 */ /* 0x000f280000300800 */
[----:B------:R-:W4:Y:S04]  /*21770*/  LDL.LU R8, [R1+0x744] ;  /* 0x0007440001087983 */ /* 0x000f280000300800 */
[----:B------:R-:W4:Y:S04]  /*21780*/  LDL.LU R9, [R1+0x740] ;  /* 0x0007400001097983 */ /* 0x000f280000300800 */
[----:B------:R-:W4:Y:S01]  /*21790*/  LDL.LU R10, [R1+0x6c8] ;  /* 0x0006c800010a7983 */ /* 0x000f220000300800 */
[----:B------:R-:W-:-:S03]  /*217a0*/  IMAD.SHL.U32 R24, R24, 0x2, RZ ;  /* 0x0000000218187824 */ /* 0x000fc600078e00ff */
[----:B------:R-:W4:Y:S04]  /*217b0*/  LDL.LU R11, [R1+0x6c4] ;  /* 0x0006c400010b7983 */ /* 0x000f280000300800 */
[----:B------:R-:W4:Y:S04]  /*217c0*/  LDL.LU R12, [R1+0x6c0] ;  /* 0x0006c000010c7983 */ /* 0x000f280000300800 */
[----:B------:R-:W4:Y:S04]  /*217d0*/  LDL.LU R16, [R1+0x6bc] ;  /* 0x0006bc0001107983 */ /* 0x000f280000300800 */
[----:B------:R-:W4:Y:S04]  /*217e0*/  LDL.LU R17, [R1+0x648] ;  /* 0x0006480001117983 */ /* 0x000f280000300800 */
[----:B------:R-:W4:Y:S01]  /*217f0*/  LDL.LU R18, [R1+0x644] ;  /* 0x0006440001127983 */ /* 0x000f220000300800 */
[----:B------:R-:W-:-:S03]  /*21800*/  LOP3.LUT R24, R24, 0x10, RZ, 0x3c, !PT ;  /* 0x0000001018187812 */ /* 0x000fc600078e3cff */
[----:B------:R-:W4:Y:S04]  /*21810*/  LDL.LU R19, [R1+0x640] ;  /* 0x0006400001137983 */ /* 0x000f280000300800 */
[----:B------:R-:W4:Y:S04]  /*21820*/  LDL.LU R20, [R1+0x63c] ;  /* 0x00063c0001147983 */ /* 0x000f280000300800 */
[----:B------:R-:W4:Y:S04]  /*21830*/  LDL.LU R21, [R1+0x5c8] ;  /* 0x0005c80001157983 */ /* 0x000f280000300800 */
[----:B------:R0:W-:Y:S04]  /*21840*/  STL [R1+0x3088], R23 ;  /* 0x0030881701007387 */ /* 0x0001e80000100800 */
[----:B------:R1:W-:Y:S04]  /*21850*/  STS.U16 [R24+UR4+0xf380], R22 ;  /* 0x00f3801618007988 */ /* 0x0003e80008000404 */
[----:B0-----:R-:W2:Y:S04]  /*21860*/  LDL.LU R23, [R1+0x970] ;  /* 0x0009700001177983 */ /* 0x001ea80000300800 */
[----:B-1----:R-:W3:Y:S01]  /*21870*/  LDL.LU R24, [R1+0x312c] ;  /* 0x00312c0001187983 */ /* 0x002ee20000300800 */
[----:B------:R-:W-:-:S03]  /*21880*/  LOP3.LUT R0, R0, 0x20, RZ, 0x3c, !PT ;  /* 0x0000002000007812 */ /* 0x000fc600078e3cff */
[----:B------:R0:W-:Y:S04]  /*21890*/  STL [R1+0x308c], R22 ;  /* 0x00308c1601007387 */ /* 0x0001e80000100800 */
[----:B0-----:R-:W4:Y:S04]  /*218a0*/  LDL.LU R22, [R1+0x974] ;  /* 0x0009740001167983 */ /* 0x001f280000300800 */
[----:B---3--:R0:W-:Y:S04]  /*218b0*/  STS.U16 [R0+UR4+0x400], R24 ;  /* 0x0004001800007988 */ /* 0x0081e80008000404 */
[----:B0-----:R-:W3:Y:S04]  /*218c0*/  LDL.LU R24, [R1+0x3128] ;  /* 0x0031280001187983 */ /* 0x001ee80000300800 */
[----:B----4-:R-:W-:Y:S04]  /*218d0*/  STS.U16 [R0+UR4+0x480], R22 ;  /* 0x0004801600007988 */ /* 0x010fe80008000404 */
[----:B--2---:R-:W-:Y:S04]  /*218e0*/  STS.U16 [R0+UR4+0x500], R23 ;  /* 0x0005001700007988 */ /* 0x004fe80008000404 */
        /* <DEDUP_REMOVED lines=102> */
[----:B--2---:R1:W-:Y:S04]  /*21f50*/  STL [R1+0x3108], R20 ;  /* 0x0031081401007387 */ /* 0x0043e80000100800 */
[----:B-1----:R-:W2:Y:S01]  /*21f60*/  LDL.LU R20, [R1+0x968] ;  /* 0x0009680001147983 */ /* 0x002ea20000300800 */
[----:B0-----:R-:W-:-:S05]  /*21f70*/  LOP3.LUT R17, R17, 0x3f, RZ, 0xc0, !PT ;  /* 0x0000003f11117812 */ /* 0x001fca00078ec0ff */
[----:B------:R-:W-:Y:S02]  /*21f80*/  IMAD.SHL.U32 R2, R17, 0x2, RZ ;  /* 0x0000000211027824 */ /* 0x000fe400078e00ff */
[----:B------:R-:W0:Y:S01]  /*21f90*/  S2R R17, SR_TID.X ;  /* 0x0000000000117919 */ /* 0x000e220000002100 */
[----:B------:R1:W-:Y:S04]  /*21fa0*/  STS.U16 [R0+UR4+0xf500], R19 ;  /* 0x00f5001300007988 */ /* 0x0003e80008000404 */
        /* <DEDUP_REMOVED lines=12> */
[----:B-1----:R-:W4:Y:S01]  /*22070*/  LDL.LU R0, [R1+0x7c0] ;  /* 0x0007c00001007983 */ /* 0x002f220000300800 */
        /* <DEDUP_REMOVED lines=40> */
[----:B0-----:R-:W2:Y:S04]  /*22300*/  LDL.LU R0, [R1+0x534] ;  /* 0x0005340001007983 */ /* 0x001ea80000300800 */
[----:B--2---:R0:W-:Y:S04]  /*22310*/  STL [R1+0x30fc], R0 ;  /* 0x0030fc0001007387 */ /* 0x0041e80000100800 */
[----:B0-----:R-:W2:Y:S04]  /*22320*/  LDL.LU R0, [R1+0x5ac] ;  /* 0x0005ac0001007983 */ /* 0x001ea80000300800 */
[----:B--2---:R0:W-:Y:S04]  /*22330*/  STL [R1+0x3100], R0 ;  /* 0x0031000001007387 */ /* 0x0041e80000100800 */
[----:B0-----:R-:W2:Y:S04]  /*22340*/  LDL.LU R0, [R1+0x5b0] ;  /* 0x0005b00001007983 */ /* 0x001ea80000300800 */
        /* <DEDUP_REMOVED lines=44> */
[----:B--2---:R0:W-:Y:S04]  /*22610*/  STS.U16 [R2+UR4+0x7700], R0 ;  /* 0x0077000002007988 */ /* 0x0041e80008000404 */
[----:B0-----:R-:W2:Y:S04]  /*22620*/  LDL.LU R0, [R1+0x3100] ;  /* 0x0031000001007983 */ /* 0x001ea80000300800 */
[----:B--2---:R0:W-:Y:S04]  /*22630*/  STS.U16 [R2+UR4+0x7780], R0 ;  /* 0x0077800002007988 */ /* 0x0041e80008000404 */
[----:B0-----:R-:W2:Y:S04]  /*22640*/  LDL.LU R0, [R1+0x30fc] ;  /* 0x0030fc0001007983 */ /* 0x001ea80000300800 */
[----:B--2---:R0:W-:Y:S04]  /*22650*/  STS.U16 [R2+UR4+0x8600], R0 ;  /* 0x0086000002007988 */ /* 0x0041e80008000404 */
[----:B---3--:R1:W-:Y:S04]  /*22660*/  STS.U16 [R2+UR4+0x8680], R11 ;  /* 0x0086800b02007988 */ /* 0x0083e80008000404 */
[----:B----4-:R2:W-:Y:S04]  /*22670*/  STS.U16 [R2+UR4+0x8700], R12 ;  /* 0x0087000c02007988 */ /* 0x0105e80008000404 */
[----:B------:R3:W-:Y:S04]  /*22680*/  STS.U16 [R2+UR4+0x8780], R16 ;  /* 0x0087801002007988 */ /* 0x0007e80008000404 */
[----:B------:R4:W-:Y:S04]  /*22690*/  STS.U16 [R2+UR4+0x9600], R17 ;  /* 0x0096001102007988 */ /* 0x0009e80008000404 */
[----:B0-----:R-:W4:Y:S04]  /*226a0*/  LDL.LU R0, [R1+0x30f8] ;  /* 0x0030f80001007983 */ /* 0x001f280000300800 */
[----:B-1----:R-:W4:Y:S04]  /*226b0*/  LDL.LU R11, [R1+0x30f4] ;  /* 0x0030f400010b7983 */ /* 0x002f280000300800 */
[----:B--2---:R-:W2:Y:S04]  /*226c0*/  LDL.LU R12, [R1+0x30f0] ;  /* 0x0030f000010c7983 */ /* 0x004ea80000300800 */
[----:B---3--:R-:W3:Y:S04]  /*226d0*/  LDL.LU R16, [R1+0x30ec] ;  /* 0x0030ec0001107983 */ /* 0x008ee80000300800 */
[----:B----4-:R-:W4:Y:S04]  /*226e0*/  LDL.LU R17, [R1+0x30e8] ;  /* 0x0030e80001117983 */ /* 0x010f280000300800 */
[----:B------:R0:W-:Y:S04]  /*226f0*/  STS.U16 [R2+UR4+0x9680], R18 ;  /* 0x0096801202007988 */ /* 0x0001e80008000404 */
[----:B------:R1:W-:Y:S04]  /*22700*/  STS.U16 [R2+UR4+0x9700], R19 ;  /* 0x0097001302007988 */ /* 0x0003e80008000404 */
[----:B------:R1:W-:Y:S04]  /*22710*/  STS.U16 [R2+UR4+0x9780], R20 ;  /* 0x0097801402007988 */ /* 0x0003e80008000404 */
[----:B------:R1:W-:Y:S04]  /*22720*/  STS.U16 [R2+UR4+0xa600], R21 ;  /* 0x00a6001502007988 */ /* 0x0003e80008000404 */
[----:B------:R1:W-:Y:S04]  /*22730*/  STS.U16 [R2+UR4+0xa680], R22 ;  /* 0x00a6801602007988 */ /* 0x0003e80008000404 */
[----:B------:R1:W-:Y:S04]  /*22740*/  STS.U16 [R2+UR4+0xa700], R23 ;  /* 0x00a7001702007988 */ /* 0x0003e80008000404 */
[----:B------:R1:W-:Y:S04]  /*22750*/  STS.U16 [R2+UR4+0xa780], R24 ;  /* 0x00a7801802007988 */ /* 0x0003e80008000404 */
[----:B------:R1:W-:Y:S04]  /*22760*/  STS.U16 [R2+UR4+0xb600], R25 ;  /* 0x00b6001902007988 */ /* 0x0003e80008000404 */
[----:B------:R-:W-:Y:S04]  /*22770*/  STS.U16 [R2+UR4+0xb680], R26 ;  /* 0x00b6801a02007988 */ /* 0x000fe80008000404 */
[----:B------:R-:W-:Y:S04]  /*22780*/  STS.U16 [R2+UR4+0xb700], R27 ;  /* 0x00b7001b02007988 */ /* 0x000fe80008000404 */
[----:B------:R-:W-:Y:S04]  /*22790*/  STS.U16 [R2+UR4+0xb780], R28 ;  /* 0x00b7801c02007988 */ /* 0x000fe80008000404 */
[----:B------:R-:W-:Y:S04]  /*227a0*/  STS.U16 [R2+UR4+0xc600], R29 ;  /* 0x00c6001d02007988 */ /* 0x000fe80008000404 */
[----:B------:R-:W-:Y:S04]  /*227b0*/  STS.U16 [R2+UR4+0xc680], R13 ;  /* 0x00c6800d02007988 */ /* 0x000fe80008000404 */
[----:B------:R-:W-:Y:S04]  /*227c0*/  STS.U16 [R2+UR4+0xc700], R15 ;  /* 0x00c7000f02007988 */ /* 0x000fe80008000404 */
[----:B------:R-:W-:Y:S04]  /*227d0*/  STS.U16 [R2+UR4+0xc780], R14 ;  /* 0x00c7800e02007988 */ /* 0x000fe80008000404 */
[----:B0-----:R-:W2:Y:S04]  /*227e0*/  LDL.LU R18, [R1+0x950] ;  /* 0x0009500001127983 */ /* 0x001ea80000300800 */
[----:B------:R-:W-:Y:S04]  /*227f0*/  STS.U16 [R2+UR4+0xd600], R3 ;  /* 0x00d6000302007988 */ /* 0x000fe80008000404 */
[----:B-1----:R-:W2:Y:S04]  /*22800*/  LDL.LU R19, [R1+0x94c] ;  /* 0x00094c0001137983 */ /* 0x002ea80000300800 */
[----:B------:R-:W-:Y:S04]  /*22810*/  STS.U16 [R2+UR4+0xd680], R4 ;  /* 0x00d6800402007988 */ /* 0x000fe80008000404 */
[----:B------:R-:W2:Y:S04]  /*22820*/  LDL.LU R20, [R1+0x8d8] ;  /* 0x0008d80001147983 */ /* 0x000ea80000300800 */
[----:B------:R0:W-:Y:S04]  /*22830*/  STS.U16 [R2+UR4+0xd700], R5 ;  /* 0x00d7000502007988 */ /* 0x0001e80008000404 */
[----:B------:R-:W2:Y:S04]  /*22840*/  LDL.LU R21, [R1+0x8d4] ;  /* 0x0008d40001157983 */ /* 0x000ea80000300800 */
[----:B------:R-:W-:Y:S04]  /*22850*/  STS.U16 [R2+UR4+0xd780], R6 ;  /* 0x00d7800602007988 */ /* 0x000fe80008000404 */
        /* <DEDUP_REMOVED lines=8> */
[----:B0-----:R-:W2:Y:S04]  /*228e0*/  LDL.LU R5, [R1+0x844] ;  /* 0x0008440001057983 */ /* 0x001ea80000300800 */
[----:B----4-:R-:W-:Y:S04]  /*228f0*/  STS.U16 [R2+UR4+0xf600], R17 ;  /* 0x00f6001102007988 */ /* 0x010fe80008000404 */
[----:B------:R0:W-:Y:S04]  /*22900*/  STL [R1+0x30b0], R17 ;  /* 0x0030b01101007387 */ /* 0x0001e80000100800 */
[----:B---3--:R-:W-:Y:S04]  /*22910*/  STS.U16 [R2+UR4+0xf680], R16 ;  /* 0x00f6801002007988 */ /* 0x008fe80008000404 */
[----:B0-----:R-:W3:Y:S04]  /*22920*/  LDL.LU R17, [R1+0x954] ;  /* 0x0009540001117983 */ /* 0x001ee80000300800 */
[----:B------:R0:W-:Y:S04]  /*22930*/  STL [R1+0x30b8], R16 ;  /* 0x0030b81001007387 */ /* 0x0001e80000100800 */
[----:B--2---:R-:W-:Y:S04]  /*22940*/  STS.U16 [R2+UR4+0xf700], R12 ;  /* 0x00f7000c02007988 */ /* 0x004fe80008000404 */
[----:B0-----:R-:W2:Y:S04]  /*22950*/  LDL.LU R16, [R1+0x958] ;  /* 0x0009580001107983 */ /* 0x001ea80000300800 */
[----:B------:R-:W-:Y:S04]  /*22960*/  STL [R1+0x30bc], R12 ;  /* 0x0030bc0c01007387 */ /* 0x000fe80000100800 */
[----:B------:R0:W-:Y:S04]  /*22970*/  STS.U16 [R2+UR4+0xf780], R11 ;  /* 0x00f7800b02007988 */ /* 0x0001e80008000404 */
[----:B0-----:R-:W4:Y:S04]  /*22980*/  LDL.LU R2, [R1+0x840] ;  /* 0x0008400001027983 */ /* 0x001f280000300800 */
        /* <DEDUP_REMOVED lines=16> */
[----:B------:R0:W-:Y:S02]  /*22a90*/  STL [R1+0x30c0], R11 ;  /* 0x0030c00b01007387 */ /* 0x0001e40000100800 */
[----:B0-----:R-:W-:-:S05]  /*22aa0*/  IMAD.SHL.U32 R11, R12, 0x2, RZ ;  /* 0x000000020c0b7824 */ /* 0x001fca00078e00ff */
[----:B------:R-:W-:-:S05]  /*22ab0*/  LOP3.LUT R11, R11, 0x40, RZ, 0x3c, !PT ;  /* 0x000000400b0b7812 */ /* 0x000fca00078e3cff */
        /* <DEDUP_REMOVED lines=11> */
[----:B----4-:R-:W-:Y:S04]  /*22b70*/  STS.U16 [R11+UR4+0x2980], R2 ;  /* 0x002980020b007988 */ /* 0x010fe80008000404 */
[----:B------:R-:W-:Y:S04]  /*22b80*/  STS.U16 [R11+UR4+0x3800], R26 ;  /* 0x0038001a0b007988 */ /* 0x000fe80008000404 */
[----:B------:R-:W-:Y:S04]  /*22b90*/  STS.U16 [R11+UR4+0x3880], R27 ;  /* 0x0038801b0b007988 */ /* 0x000fe80008000404 */
[----:B------:R-:W-:Y:S04]  /*22ba0*/  STS.U16 [R11+UR4+0x3900], R28 ;  /* 0x0039001c0b007988 */ /* 0x000fe80008000404 */
[----:B------:R-:W-:Y:S04]  /*22bb0*/  STS.U16 [R11+UR4+0x3980], R29 ;  /* 0x0039801d0b007988 */ /* 0x000fe80008000404 */
        /* <DEDUP_REMOVED lines=43> */
[----:B------:R-:W2:Y:S04]  /*22e70*/  LDL.LU R4, [R1+0x1c] ;  /* 0x00001c0001047983 */ /* 0x000ea80000300800 */
        /* <DEDUP_REMOVED lines=9> */
[----:B------:R2:W-:Y:S04]  /*22f10*/  STS.U16 [R11+UR4+0x8900], R10 ;  /* 0x0089000a0b007988 */ /* 0x0005e80008000404 */
[----:B------:R2:W-:Y:S04]  /*22f20*/  STS.U16 [R11+UR4+0x8980], R0 ;  /* 0x008980000b007988 */ /* 0x0005e80008000404 */
[----:B------:R-:W-:Y:S04]  /*22f30*/  STS.U16 [R11+UR4+0x9800], R12 ;  /* 0x0098000c0b007988 */ /* 0x000fe80008000404 */
[----:B------:R-:W-:Y:S04]  /*22f40*/  STS.U16 [R11+UR4+0x9880], R16 ;  /* 0x009880100b007988 */ /* 0x000fe80008000404 */
[----:B0-----:R-:W2:Y:S04]  /*22f50*/  LDL.LU R15, [R1+0x30dc] ;  /* 0x0030dc00010f7983 */ /* 0x001ea80000300800 */
[----:B-1----:R-:W2:Y:S04]  /*22f60*/  LDL.LU R7, [R1+0x30d8] ;  /* 0x0030d80001077983 */ /* 0x002ea80000300800 */
[----:B---3--:R-:W3:Y:S04]  /*22f70*/  LDL.LU R8, [R1+0x30d4] ;  /* 0x0030d40001087983 */ /* 0x008ee80000300800 */
[----:B----4-:R-:W4:Y:S04]  /*22f80*/  LDL.LU R9, [R1+0x30d0] ;  /* 0x0030d00001097983 */ /* 0x010f280000300800 */
[----:B--2---:R-:W2:Y:S04]  /*22f90*/  LDL.LU R10, [R1+0x30cc] ;  /* 0x0030cc00010a7983 */ /* 0x004ea80000300800 */
[----:B------:R-:W-:Y:S04]  /*22fa0*/  STS.U16 [R11+UR4+0x9900], R17 ;  /* 0x009900110b007988 */ /* 0x000fe80008000404 */
[----:B------:R-:W3:Y:S04]  /*22fb0*/  LDL.LU R0, [R1+0x30c8] ;  /* 0x0030c80001007983 */ /* 0x000ee80000300800 */
[----:B------:R0:W-:Y:S04]  /*22fc0*/  STS.U16 [R11+UR4+0x9980], R6 ;  /* 0x009980060b007988 */ /* 0x0001e80008000404 */
[----:B0-----:R-:W4:Y:S04]  /*22fd0*/  LDL.LU R6, [R1+0x14] ;  /* 0x0000140001067983 */ /* 0x001f280000300800 */
[----:B------:R0:W-:Y:S04]  /*22fe0*/  STS.U16 [R11+UR4+0xa800], R18 ;  /* 0x00a800120b007988 */ /* 0x0001e80008000404 */
[----:B------:R-:W-:Y:S04]  /*22ff0*/  STS.U16 [R11+UR4+0xa880], R19 ;  /* 0x00a880130b007988 */ /* 0x000fe80008000404 */
[----:B------:R1:W-:Y:S04]  /*23000*/  STS.U16 [R11+UR4+0xa900], R20 ;  /* 0x00a900140b007988 */ /* 0x0003e80008000404 */
[----:B------:R1:W-:Y:S04]  /*23010*/  STS.U16 [R11+UR4+0xa980], R21 ;  /* 0x00a980150b007988 */ /* 0x0003e80008000404 */
[----:B------:R-:W2:Y:S04]  /*23020*/  LDL.LU R12, [R1+0x948] ;  /* 0x00094800010c7983 */ /* 0x000ea80000300800 */
[----:B------:R-:W-:Y:S04]  /*23030*/  STS.U16 [R11+UR4+0xb800], R22 ;  /* 0x00b800160b007988 */ /* 0x000fe80008000404 */
[----:B------:R-:W2:Y:S04]  /*23040*/  LDL.LU R16, [R1+0x944] ;  /* 0x0009440001107983 */ /* 0x000ea80000300800 */
[----:B------:R-:W-:Y:S04]  /*23050*/  STS.U16 [R11+UR4+0xb880], R23 ;  /* 0x00b880170b007988 */ /* 0x000fe80008000404 */
[----:B------:R-:W2:Y:S04]  /*23060*/  LDL.LU R17, [R1+0x940] ;  /* 0x0009400001117983 */ /* 0x000ea80000300800 */
[----:B------:R-:W-:Y:S04]  /*23070*/  STS.U16 [R11+UR4+0xb900], R24 ;  /* 0x00b900180b007988 */ /* 0x000fe80008000404 */
[----:B0-----:R-:W2:Y:S04]  /*23080*/  LDL.LU R18, [R1+0x93c] ;  /* 0x00093c0001127983 */ /* 0x001ea80000300800 */
[----:B------:R-:W-:Y:S04]  /*23090*/  STS.U16 [R11+UR4+0xb980], R25 ;  /* 0x00b980190b007988 */ /* 0x000fe80008000404 */
[----:B-1----:R-:W2:Y:S04]  /*230a0*/  LDL.LU R20, [R1+0x8c8] ;  /* 0x0008c80001147983 */ /* 0x002ea80000300800 */
[----:B------:R0:W-:Y:S04]  /*230b0*/  STS.U16 [R11+UR4+0xc800], R2 ;  /* 0x00c800020b007988 */ /* 0x0001e80008000404 */
[----:B------:R-:W2:Y:S04]  /*230c0*/  LDL.LU R21, [R1+0x8c4] ;  /* 0x0008c40001157983 */ /* 0x000ea80000300800 */
[----:B------:R1:W-:Y:S04]  /*230d0*/  STS.U16 [R11+UR4+0xc880], R26 ;  /* 0x00c8801a0b007988 */ /* 0x0003e80008000404 */
[----:B------:R1:W-:Y:S04]  /*230e0*/  STS.U16 [R11+UR4+0xc900], R27 ;  /* 0x00c9001b0b007988 */ /* 0x0003e80008000404 */
[----:B------:R1:W-:Y:S04]  /*230f0*/  STS.U16 [R11+UR4+0xc980], R28 ;  /* 0x00c9801c0b007988 */ /* 0x0003e80008000404 */
[----:B------:R1:W-:Y:S04]  /*23100*/  STS.U16 [R11+UR4+0xd800], R29 ;  /* 0x00d8001d0b007988 */ /* 0x0003e80008000404 */
[----:B------:R1:W-:Y:S04]  /*23110*/  STS.U16 [R11+UR4+0xd880], R13 ;  /* 0x00d8800d0b007988 */ /* 0x0003e80008000404 */
[----:B0-----:R-:W2:Y:S04]  /*23120*/  LDL.LU R2, [R1+0x8c0] ;  /* 0x0008c00001027983 */ /* 0x001ea80000300800 */
[----:B-1----:R-:W2:Y:S04]  /*23130*/  LDL.LU R26, [R1+0x8bc] ;  /* 0x0008bc00011a7983 */ /* 0x002ea80000300800 */
[----:B------:R-:W2:Y:S04]  /*23140*/  LDL.LU R27, [R1+0x83c] ;  /* 0x00083c00011b7983 */ /* 0x000ea80000300800 */
[----:B------:R-:W2:Y:S04]  /*23150*/  LDL.LU R28, [R1+0x838] ;  /* 0x00083800011c7983 */ /* 0x000ea80000300800 */
[----:B------:R-:W2:Y:S04]  /*23160*/  LDL.LU R29, [R1+0x834] ;  /* 0x00083400011d7983 */ /* 0x000ea80000300800 */
[----:B------:R-:W2:Y:S04]  /*23170*/  LDL.LU R13, [R1+0x830] ;  /* 0x00083000010d7983 */ /* 0x000ea80000300800 */
[----:B------:R-:W2:Y:S04]  /*23180*/  LDL.LU R22, [R1+0x7ac] ;  /* 0x0007ac0001167983 */ /* 0x000ea80000300800 */
[----:B------:R-:W2:Y:S04]  /*23190*/  LDL.LU R23, [R1+0x7a8] ;  /* 0x0007a80001177983 */ /* 0x000ea80000300800 */
[----:B------:R-:W2:Y:S04]  /*231a0*/  LDL.LU R24, [R1+0x7a4] ;  /* 0x0007a40001187983 */ /* 0x000ea80000300800 */
[----:B------:R0:W-:Y:S04]  /*231b0*/  STS.U16 [R11+UR4+0xd900], R14 ;  /* 0x00d9000e0b007988 */ /* 0x0001e80008000404 */
[----:B------:R-:W2:Y:S04]  /*231c0*/  LDL.LU R25, [R1+0x7a0] ;  /* 0x0007a00001197983 */ /* 0x000ea80000300800 */
[----:B------:R1:W-:Y:S04]  /*231d0*/  STS.U16 [R11+UR4+0xd980], R3 ;  /* 0x00d980030b007988 */ /* 0x0003e80008000404 */
[----:B------:R1:W-:Y:S04]  /*231e0*/  STS.U16 [R11+UR4+0xe800], R4 ;  /* 0x00e800040b007988 */ /* 0x0003e80008000404 */
[----:B------:R1:W-:Y:S04]  /*231f0*/  STS.U16 [R11+UR4+0xe880], R5 ;  /* 0x00e880050b007988 */ /* 0x0003e80008000404 */
[----:B0-----:R-:W2:Y:S04]  /*23200*/  LDL.LU R14, [R1+0x71c] ;  /* 0x00071c00010e7983 */ /* 0x001ea80000300800 */
[----:B-1----:R-:W2:Y:S04]  /*23210*/  LDL.LU R3, [R1+0x718] ;  /* 0x0007180001037983 */ /* 0x002ea80000300800 */
[----:B------:R-:W2:Y:S04]  /*23220*/  LDL.LU R4, [R1+0x714] ;  /* 0x0007140001047983 */ /* 0x000ea80000300800 */
[----:B------:R-:W2:Y:S04]  /*23230*/  LDL.LU R5, [R1+0x710] ;  /* 0x0007100001057983 */ /* 0x000ea80000300800 */
[----:B----4-:R0:W-:Y:S04]  /*23240*/  STS.U16 [R11+UR4+0xe900], R6 ;  /* 0x00e900060b007988 */ /* 0x0101e80008000404 */
[----:B---3--:R1:W-:Y:S04]  /*23250*/  STS.U16 [R11+UR4+0xe980], R0 ;  /* 0x00e980000b007988 */ /* 0x0083e80008000404 */
[----:B0-----:R-:W3:Y:S04]  /*23260*/  LDL.LU R6, [R1+0x698] ;  /* 0x0006980001067983 */ /* 0x001ee80000300800 */
[----:B-1----:R-:W4:Y:S01]  /*23270*/  LDL.LU R0, [R1+0x694] ;  /* 0x0006940001007983 */ /* 0x002f220000300800 */
[----:B------:R-:W-:-:S03]  /*23280*/  IMAD.SHL.U32 R19, R15, 0x2, RZ ;  /* 0x000000020f137824 */ /* 0x000fc600078e00ff */
[----:B--2---:R-:W-:Y:S04]  /*23290*/  STS.U16 [R11+UR4+0xf800], R10 ;  /* 0x00f8000a0b007988 */ /* 0x004fe80008000404 */
[----:B------:R-:W-:Y:S01]  /*232a0*/  STS.U16 [R11+UR4+0xf880], R9 ;  /* 0x00f880090b007988 */ /* 0x000fe20008000404 */
[----:B------:R-:W-:-:S03]  /*232b0*/  LOP3.LUT R19, R19, 0x50, RZ, 0x3c, !PT ;  /* 0x0000005013137812 */ /* 0x000fc600078e3cff */
        /* <DEDUP_REMOVED lines=9> */
[----:B------:R1:W-:Y:S04]  /*23350*/  STS.U16 [R19+UR4+0x1b80], R26 ;  /* 0x001b801a13007988 */ /* 0x0003e80008000404 */
[----:B------:R2:W-:Y:S04]  /*23360*/  STS.U16 [R19+UR4+0x2a00], R27 ;  /* 0x002a001b13007988 */ /* 0x0005e80008000404 */
[----:B------:R2:W-:Y:S04]  /*23370*/  STS.U16 [R19+UR4+0x2a80], R28 ;  /* 0x002a801c13007988 */ /* 0x0005e80008000404 */
[----:B------:R-:W-:Y:S04]  /*23380*/  STL [R1+0x30c4], R10 ;  /* 0x0030c40a01007387 */ /* 0x000fe80000100800 */
[----:B------:R2:W-:Y:S04]  /*23390*/  STS.U16 [R19+UR4+0x2b00], R29 ;  /* 0x002b001d13007988 */ /* 0x0005e80008000404 */
[----:B------:R2:W-:Y:S04]  /*233a0*/  STS.U16 [R19+UR4+0x2b80], R13 ;  /* 0x002b800d13007988 */ /* 0x0005e80008000404 */
[----:B------:R-:W-:Y:S04]  /*233b0*/  STS.U16 [R19+UR4+0x3a00], R22 ;  /* 0x003a001613007988 */ /* 0x000fe80008000404 */
[----:B------:R-:W-:Y:S04]  /*233c0*/  STS.U16 [R19+UR4+0x3a80], R23 ;  /* 0x003a801713007988 */ /* 0x000fe80008000404 */
[----:B0-----:R-:W4:Y:S04]  /*233d0*/  LDL.LU R2, [R1+0x690] ;  /* 0x0006900001027983 */ /* 0x001f280000300800 */
[----:B-1----:R-:W4:Y:S04]  /*233e0*/  LDL.LU R26, [R1+0x68c] ;  /* 0x00068c00011a7983 */ /* 0x002f280000300800 */
[----:B--2---:R-:W2:Y:S04]  /*233f0*/  LDL.LU R27, [R1+0x618] ;  /* 0x00061800011b7983 */ /* 0x004ea80000300800 */
[----:B------:R-:W-:Y:S04]  /*23400*/  STS.U16 [R19+UR4+0x3b00], R24 ;  /* 0x003b001813007988 */ /* 0x000fe80008000404 */
[----:B------:R-:W2:Y:S04]  /*23410*/  LDL.LU R28, [R1+0x614] ;  /* 0x00061400011c7983 */ /* 0x000ea80000300800 */
[----:B------:R-:W2:Y:S04]  /*23420*/  LDL.LU R29, [R1+0x610] ;  /* 0x00061000011d7983 */ /* 0x000ea80000300800 */
[----:B------:R-:W-:Y:S04]  /*23430*/  STS.U16 [R19+UR4+0x3b80], R25 ;  /* 0x003b801913007988 */ /* 0x000fe80008000404 */
[----:B------:R-:W2:Y:S04]  /*23440*/  LDL.LU R13, [R1+0x60c] ;  /* 0x00060c00010d7983 */ /* 0x000ea80000300800 */
[----:B------:R0:W-:Y:S04]  /*23450*/  STS.U16 [R19+UR4+0x4a00], R14 ;  /* 0x004a000e13007988 */ /* 0x0001e80008000404 */
[----:B------:R-:W-:Y:S04]  /*23460*/  STS.U16 [R19+UR4+0x4a80], R3 ;  /* 0x004a800313007988 */ /* 0x000fe80008000404 */
[----:B------:R-:W-:Y:S04]  /*23470*/  STS.U16 [R19+UR4+0x4b00], R4 ;  /* 0x004b000413007988 */ /* 0x000fe80008000404 */
[----:B------:R-:W-:Y:S04]  /*23480*/  STS.U16 [R19+UR4+0x4b80], R5 ;  /* 0x004b800513007988 */ /* 0x000fe80008000404 */
[----:B0-----:R-:W2:Y:S04]  /*23490*/  LDL.LU R14, [R1+0x598] ;  /* 0x00059800010e7983 */ /* 0x001ea80000300800 */
[----:B------:R-:W2:Y:S04]  /*234a0*/  LDL.LU R10, [R1+0x594] ;  /* 0x00059400010a7983 */ /* 0x000ea80000300800 */
[----:B------:R-:W2:Y:S04]  /*234b0*/  LDL.LU R11, [R1+0x590] ;  /* 0x00059000010b7983 */ /* 0x000ea80000300800 */
[----:B------:R-:W2:Y:S04]  /*234c0*/  LDL.LU R12, [R1+0x58c] ;  /* 0x00058c00010c7983 */ /* 0x000ea80000300800 */
[----:B------:R-:W2:Y:S04]  /*234d0*/  LDL.LU R16, [R1+0x514] ;  /* 0x0005140001107983 */ /* 0x000ea80000300800 */
[----:B---3--:R-:W-:Y:S04]  /*234e0*/  STS.U16 [R19+UR4+0x5a00], R6 ;  /* 0x005a000613007988 */ /* 0x008fe80008000404 */
[----:B----4-:R0:W-:Y:S04]  /*234f0*/  STS.U16 [R19+UR4+0x5a80], R0 ;  /* 0x005a800013007988 */ /* 0x0101e80008000404 */
        /* <DEDUP_REMOVED lines=14> */
[----:B------:R1:W-:Y:S04]  /*235e0*/  STS.U16 [R19+UR4+0x5b80], R26 ;  /* 0x005b801a13007988 */ /* 0x0003e80008000404 */
[----:B--2---:R2:W-:Y:S04]  /*235f0*/  STS.U16 [R19+UR4+0x6a00], R27 ;  /* 0x006a001b13007988 */ /* 0x0045e80008000404 */
[----:B------:R2:W-:Y:S04]  /*23600*/  STS.U16 [R19+UR4+0x6a80], R28 ;  /* 0x006a801c13007988 */ /* 0x0005e80008000404 */
[----:B------:R2:W-:Y:S04]  /*23610*/  STS.U16 [R19+UR4+0x6b00], R29 ;  /* 0x006b001d13007988 */ /* 0x0005e80008000404 */
[----:B------:R2:W-:Y:S04]  /*23620*/  STS.U16 [R19+UR4+0x6b80], R13 ;  /* 0x006b800d13007988 */ /* 0x0005e80008000404 */
[----:B0-----:R-:W4:Y:S04]  /*23630*/  LDL.LU R2, [R1+0x164] ;  /* 0x0001640001027983 */ /* 0x001f280000300800 */
[----:B-1----:R-:W4:Y:S04]  /*23640*/  LDL.LU R26, [R1+0x160] ;  /* 0x00016000011a7983 */ /* 0x002f280000300800 */
[----:B--2---:R-:W2:Y:S04]  /*23650*/  LDL.LU R27, [R1+0xec] ;  /* 0x0000ec00011b7983 */ /* 0x004ea80000300800 */
[----:B------:R-:W2:Y:S04]  /*23660*/  LDL.LU R28, [R1+0xe8] ;  /* 0x0000e800011c7983 */ /* 0x000ea80000300800 */
[----:B------:R-:W2:Y:S04]  /*23670*/  LDL.LU R29, [R1+0xe4] ;  /* 0x0000e400011d7983 */ /* 0x000ea80000300800 */
        /* <DEDUP_REMOVED lines=11> */
[----:B---3--:R0:W-:Y:S04]  /*23730*/  STS.U16 [R19+UR4+0x8a80], R0 ;  /* 0x008a800013007988 */ /* 0x0081e80008000404 */
[----:B----4-:R1:W-:Y:S04]  /*23740*/  STS.U16 [R19+UR4+0x8b00], R17 ;  /* 0x008b001113007988 */ /* 0x0103e80008000404 */
[----:B------:R3:W-:Y:S04]  /*23750*/  STS.U16 [R19+UR4+0x8b80], R18 ;  /* 0x008b801213007988 */ /* 0x0007e80008000404 */
[----:B------:R-:W-:Y:S04]  /*23760*/  STS.U16 [R19+UR4+0x9a00], R20 ;  /* 0x009a001413007988 */ /* 0x000fe80008000404 */
[----:B------:R-:W-:Y:S04]  /*23770*/  STS.U16 [R19+UR4+0x9a80], R21 ;  /* 0x009a801513007988 */ /* 0x000fe80008000404 */
[----:B------:R-:W-:Y:S04]  /*23780*/  STS.U16 [R19+UR4+0x9b00], R22 ;  /* 0x009b001613007988 */ /* 0x000fe80008000404 */
[----:B------:R4:W-:Y:S04]  /*23790*/  STS.U16 [R19+UR4+0x9b80], R3 ;  /* 0x009b800313007988 */ /* 0x0009e80008000404 */
[----:B------:R4:W-:Y:S04]  /*237a0*/  STS.U16 [R19+UR4+0xaa00], R4 ;  /* 0x00aa000413007988 */ /* 0x0009e80008000404 */
[----:B0-----:R-:W2:Y:S04]  /*237b0*/  LDL.LU R0, [R1+0x30b4] ;  /* 0x0030b40001007983 */ /* 0x001ea80000300800 */
[----:B-1----:R-:W2:Y:S04]  /*237c0*/  LDL.LU R17, [R1+0x64] ;  /* 0x0000640001117983 */ /* 0x002ea80000300800 */
[----:B---3--:R-:W3:Y:S04]  /*237d0*/  LDL.LU R18, [R1+0x60] ;  /* 0x0000600001127983 */ /* 0x008ee80000300800 */
[----:B------:R0:W-:Y:S04]  /*237e0*/  STS.U16 [R19+UR4+0xaa80], R5 ;  /* 0x00aa800513007988 */ /* 0x0001e80008000404 */
[----:B----4-:R-:W4:Y:S04]  /*237f0*/  LDL.LU R3, [R1+0xc] ;  /* 0x00000c0001037983 */ /* 0x010f280000300800 */
[----:B------:R-:W4:Y:S04]  /*23800*/  LDL.LU R4, [R1+0x8] ;  /* 0x0000080001047983 */ /* 0x000f280000300800 */
[----:B------:R1:W-:Y:S04]  /*23810*/  STS.U16 [R19+UR4+0xab00], R6 ;  /* 0x00ab000613007988 */ /* 0x0003e80008000404 */
[----:B0-----:R-:W4:Y:S04]  /*23820*/  LDL.LU R5, [R1+0x4] ;  /* 0x0000040001057983 */ /* 0x001f280000300800 */
[----:B-1----:R-:W4:Y:S04]  /*23830*/  LDL.LU R6, [R1] ;  /* 0x0000000001067983 */ /* 0x002f280000300800 */
[----:B------:R-:W4:Y:S04]  /*23840*/  LDL.LU R20, [R1+0x938] ;  /* 0x0009380001147983 */ /* 0x000f280000300800 */
[----:B------:R0:W-:Y:S04]  /*23850*/  STS.U16 [R19+UR4+0xab80], R23 ;  /* 0x00ab801713007988 */ /* 0x0001e80008000404 */
[----:B------:R-:W4:Y:S04]  /*23860*/  LDL.LU R21, [R1+0x92c] ;  /* 0x00092c0001157983 */ /* 0x000f280000300800 */
[----:B------:R1:W-:Y:S04]  /*23870*/  STS.U16 [R19+UR4+0xba00], R24 ;  /* 0x00ba001813007988 */ /* 0x0003e80008000404 */
[----:B------:R-:W4:Y:S04]  /*23880*/  LDL.LU R22, [R1+0x8b8] ;  /* 0x0008b80001167983 */ /* 0x000f280000300800 */
[----:B------:R2:W-:Y:S04]  /*23890*/  STS.U16 [R19+UR4+0xba80], R25 ;  /* 0x00ba801913007988 */ /* 0x0005e80008000404 */
[----:B------:R-:W-:Y:S04]  /*238a0*/  STS.U16 [R19+UR4+0xbb00], R2 ;  /* 0x00bb000213007988 */ /* 0x000fe80008000404 */
[----:B------:R2:W-:Y:S04]  /*238b0*/  STS.U16 [R19+UR4+0xbb80], R26 ;  /* 0x00bb801a13007988 */ /* 0x0005e80008000404 */
[----:B0-----:R-:W4:Y:S04]  /*238c0*/  LDL.LU R23, [R1+0x8b4] ;  /* 0x0008b40001177983 */ /* 0x001f280000300800 */
[----:B-1----:R-:W4:Y:S04]  /*238d0*/  LDL.LU R24, [R1+0x8ac] ;  /* 0x0008ac0001187983 */ /* 0x002f280000300800 */
[----:B--2---:R0:W-:Y:S04]  /*238e0*/  STS.U16 [R19+UR4+0xca00], R27 ;  /* 0x00ca001b13007988 */ /* 0x0041e80008000404 */
[----:B------:R-:W2:Y:S04]  /*238f0*/  LDL.LU R25, [R1+0x8a4] ;  /* 0x0008a40001197983 */ /* 0x000ea80000300800 */
[----:B------:R-:W2:Y:S04]  /*23900*/  LDL.LU R26, [R1+0x82c] ;  /* 0x00082c00011a7983 */ /* 0x000ea80000300800 */
[----:B------:R-:W2:Y:S04]  /*23910*/  LDL.LU R2, [R1+0x824] ;  /* 0x0008240001027983 */ /* 0x000ea80000300800 */
[----:B------:R1:W-:Y:S04]  /*23920*/  STS.U16 [R19+UR4+0xca80], R28 ;  /* 0x00ca801c13007988 */ /* 0x0003e80008000404 */
[----:B------:R1:W-:Y:S04]  /*23930*/  STS.U16 [R19+UR4+0xcb00], R29 ;  /* 0x00cb001d13007988 */ /* 0x0003e80008000404 */
[----:B------:R1:W-:Y:S04]  /*23940*/  STS.U16 [R19+UR4+0xcb80], R13 ;  /* 0x00cb800d13007988 */ /* 0x0003e80008000404 */
[----:B0-----:R-:W2:Y:S04]  /*23950*/  LDL.LU R27, [R1+0x81c] ;  /* 0x00081c00011b7983 */ /* 0x001ea80000300800 */
[----:B------:R0:W-:Y:S04]  /*23960*/  STS.U16 [R19+UR4+0xda00], R14 ;  /* 0x00da000e13007988 */ /* 0x0001e80008000404 */
[----:B-1----:R-:W2:Y:S04]  /*23970*/  LDL.LU R28, [R1+0x814] ;  /* 0x00081400011c7983 */ /* 0x002ea80000300800 */
[----:B------:R-:W2:Y:S04]  /*23980*/  LDL.LU R29, [R1+0x79c] ;  /* 0x00079c00011d7983 */ /* 0x000ea80000300800 */
[----:B------:R-:W2:Y:S04]  /*23990*/  LDL.LU R13, [R1+0x794] ;  /* 0x00079400010d7983 */ /* 0x000ea80000300800 */
[----:B0-----:R-:W2:Y:S04]  /*239a0*/  LDL.LU R14, [R1+0x78c] ;  /* 0x00078c00010e7983 */ /* 0x001ea80000300800 */
[----:B------:R0:W-:Y:S04]  /*239b0*/  STS.U16 [R19+UR4+0xda80], R0 ;  /* 0x00da800013007988 */ /* 0x0001e80008000404 */
[----:B------:R1:W-:Y:S04]  /*239c0*/  STS.U16 [R19+UR4+0xdb00], R17 ;  /* 0x00db001113007988 */ /* 0x0003e80008000404 */
[----:B---3--:R3:W-:Y:S04]  /*239d0*/  STS.U16 [R19+UR4+0xdb80], R18 ;  /* 0x00db801213007988 */ /* 0x0087e80008000404 */
[----:B----4-:R4:W-:Y:S04]  /*239e0*/  STS.U16 [R19+UR4+0xea00], R3 ;  /* 0x00ea000313007988 */ /* 0x0109e80008000404 */
[----:B------:R4:W-:Y:S04]  /*239f0*/  STS.U16 [R19+UR4+0xea80], R4 ;  /* 0x00ea800413007988 */ /* 0x0009e80008000404 */
[----:B0-----:R-:W2:Y:S04]  /*23a00*/  LDL.LU R0, [R1+0x784] ;  /* 0x0007840001007983 */ /* 0x001ea80000300800 */
[----:B-1----:R-:W2:Y:S04]  /*23a10*/  LDL.LU R17, [R1+0x30b0] ;  /* 0x0030b00001117983 */ /* 0x002ea80000300800 */
[----:B---3--:R-:W3:Y:S04]  /*23a20*/  LDL.LU R18, [R1+0x30ac] ;  /* 0x0030ac0001127983 */ /* 0x008ee80000300800 */
[----:B------:R0:W-:Y:S04]  /*23a30*/  STS.U16 [R19+UR4+0xeb00], R5 ;  /* 0x00eb000513007988 */ /* 0x0001e80008000404 */
[----:B----4-:R-:W4:Y:S04]  /*23a40*/  LDL.LU R3, [R1+0x30a8] ;  /* 0x0030a80001037983 */ /* 0x010f280000300800 */
[----:B------:R-:W2:Y:S04]  /*23a50*/  LDL.LU R4, [R1+0x30a4] ;  /* 0x0030a40001047983 */ /* 0x000ea80000300800 */
[----:B------:R1:W-:Y:S04]  /*23a60*/  STS.U16 [R19+UR4+0xeb80], R6 ;  /* 0x00eb800613007988 */ /* 0x0003e80008000404 */
[----:B0-----:R-:W3:Y:S04]  /*23a70*/  LDL.LU R5, [R1+0x30a0] ;  /* 0x0030a00001057983 */ /* 0x001ee80000300800 */
[----:B-1----:R-:W4:Y:S01]  /*23a80*/  LDL.LU R6, [R1+0x309c] ;  /* 0x00309c0001067983 */ /* 0x002f220000300800 */
[----:B------:R-:W-:-:S03]  /*23a90*/  IMAD.SHL.U32 R15, R15, 0x2, RZ ;  /* 0x000000020f0f7824 */ /* 0x000fc600078e00ff */
[----:B----4-:R-:W-:Y:S04]  /*23aa0*/  STS.U16 [R19+UR4+0xfa00], R6 ;  /* 0x00fa000613007988 */ /* 0x010fe80008000404 */
[----:B---3--:R0:W-:Y:S04]  /*23ab0*/  STS.U16 [R19+UR4+0xfa80], R5 ;  /* 0x00fa800513007988 */ /* 0x0081e80008000404 */
[----:B--2---:R1:W-:Y:S04]  /*23ac0*/  STS.U16 [R19+UR4+0xfb00], R4 ;  /* 0x00fb000413007988 */ /* 0x0043e80008000404 */
[----:B0-----:R-:W2:Y:S04]  /*23ad0*/  LDL.LU R5, [R1+0x930] ;  /* 0x0009300001057983 */ /* 0x001ea80000300800 */
[----:B-1----:R-:W3:Y:S01]  /*23ae0*/  LDL.LU R4, [R1+0x934] ;  /* 0x0009340001047983 */ /* 0x002ee20000300800 */
[----:B------:R-:W-:-:S03]  /*23af0*/  LOP3.LUT R15, R15, 0x60, RZ, 0x3c, !PT ;  /* 0x000000600f0f7812 */ /* 0x000fc600078e3cff */
[----:B------:R0:W-:Y:S04]  /*23b00*/  STS.U16 [R19+UR4+0xfb80], R3 ;  /* 0x00fb800313007988 */ /* 0x0001e80008000404 */
[----:B------:R1:W-:Y:S04]  /*23b10*/  STS.U16 [R15+UR4+0xc00], R20 ;  /* 0x000c00140f007988 */ /* 0x0003e80008000404 */
[----:B0-----:R-:W4:Y:S04]  /*23b20*/  LDL.LU R19, [R1+0x3098] ;  /* 0x0030980001137983 */ /* 0x001f280000300800 */
[----:B-1----:R-:W4:Y:S04]  /*23b30*/  LDL.LU R20, [R1+0x3094] ;  /* 0x0030940001147983 */ /* 0x002f280000300800 */
[----:B---3--:R0:W-:Y:S04]  /*23b40*/  STS.U16 [R15+UR4+0xc80], R4 ;  /* 0x000c80040f007988 */ /* 0x0081e80008000404 */
[----:B--2---:R1:W-:Y:S04]  /*23b50*/  STS.U16 [R15+UR4+0xd00], R5 ;  /* 0x000d00050f007988 */ /* 0x0043e80008000404 */
[----:B------:R2:W-:Y:S04]  /*23b60*/  STS.U16 [R15+UR4+0xd80], R21 ;  /* 0x000d80150f007988 */ /* 0x0005e80008000404 */
[----:B------:R3:W-:Y:S04]  /*23b70*/  STS.U16 [R15+UR4+0x1c00], R22 ;  /* 0x001c00160f007988 */ /* 0x0007e80008000404 */
[----:B------:R4:W-:Y:S04]  /*23b80*/  STS.U16 [R15+UR4+0x1c80], R23 ;  /* 0x001c80170f007988 */ /* 0x0009e80008000404 */
[----:B------:R4:W-:Y:S04]  /*23b90*/  STS.U16 [R15+UR4+0x1d00], R24 ;  /* 0x001d00180f007988 */ /* 0x0009e80008000404 */
[----:B------:R4:W-:Y:S04]  /*23ba0*/  STS.U16 [R15+UR4+0x1d80], R25 ;  /* 0x001d80190f007988 */ /* 0x0009e80008000404 */
[----:B0-----:R-:W4:Y:S04]  /*23bb0*/  LDL R4, [R1+0x19c0] ;  /* 0x0019c00001047983 */ /* 0x001f280000100800 */
[----:B-1----:R-:W4:Y:S04]  /*23bc0*/  LDL R5, [R1+0x19bc] ;  /* 0x0019bc0001057983 */ /* 0x002f280000100800 */
[----:B--2---:R-:W2:Y:S04]  /*23bd0*/  LDL.LU R21, [R1+0x3090] ;  /* 0x0030900001157983 */ /* 0x004ea80000300800 */
[----:B---3--:R-:W3:Y:S04]  /*23be0*/  LDL.LU R22, [R1+0x308c] ;  /* 0x00308c0001167983 */ /* 0x008ee80000300800 */
[----:B----4-:R-:W4:Y:S04]  /*23bf0*/  LDL.LU R23, [R1+0x3088] ;  /* 0x0030880001177983 */ /* 0x010f280000300800 */
[----:B------:R-:W4:Y:S04]  /*23c00*/  LDL.LU R24, [R1+0x3084] ;  /* 0x0030840001187983 */ /* 0x000f280000300800 */
[----:B------:R-:W4:Y:S04]  /*23c10*/  LDL.LU R25, [R1+0x3080] ;  /* 0x0030800001197983 */ /* 0x000f280000300800 */
[----:B------:R0:W-:Y:S04]  /*23c20*/  STS.U16 [R15+UR4+0x2c00], R26 ;  /* 0x002c001a0f007988 */ /* 0x0001e80008000404 */
[----:B------:R1:W-:Y:S04]  /*23c30*/  STS.U16 [R15+UR4+0x2c80], R2 ;  /* 0x002c80020f007988 */ /* 0x0003e80008000404 */
[----:B------:R1:W-:Y:S04]  /*23c40*/  STS.U16 [R15+UR4+0x2d00], R27 ;  /* 0x002d001b0f007988 */ /* 0x0003e80008000404 */
[----:B------:R1:W-:Y:S04]  /*23c50*/  STS.U16 [R15+UR4+0x2d80], R28 ;  /* 0x002d801c0f007988 */ /* 0x0003e80008000404 */
[----:B------:R1:W-:Y:S04]  /*23c60*/  STS.U16 [R15+UR4+0x3c00], R29 ;  /* 0x003c001d0f007988 */ /* 0x0003e80008000404 */
[----:B------:R1:W-:Y:S04]  /*23c70*/  STS.U16 [R15+UR4+0x3c80], R13 ;  /* 0x003c800d0f007988 */ /* 0x0003e80008000404 */
[----:B0-----:R-:W2:Y:S04]  /*23c80*/  LDL.LU R26, [R1+0x307c] ;  /* 0x00307c00011a7983 */ /* 0x001ea80000300800 */
[----:B-1----:R-:W3:Y:S04]  /*23c90*/  LDL.LU R2, [R1+0x3078] ;  /* 0x0030780001027983 */ /* 0x002ee80000300800 */
[----:B------:R-:W4:Y:S04]  /*23ca0*/  LDL.LU R27, [R1+0x3074] ;  /* 0x00307400011b7983 */ /* 0x000f280000300800 */
[----:B------:R-:W2:Y:S04]  /*23cb0*/  LDL.LU R28, [R1+0x3070] ;  /* 0x00307000011c7983 */ /* 0x000ea80000300800 */
[----:B------:R-:W3:Y:S04]  /*23cc0*/  LDL.LU R29, [R1+0x306c] ;  /* 0x00306c00011d7983 */ /* 0x000ee80000300800 */
[----:B------:R-:W4:Y:S04]  /*23cd0*/  LDL.LU R13, [R1+0x3068] ;  /* 0x00306800010d7983 */ /* 0x000f280000300800 */
[----:B------:R0:W-:Y:S04]  /*23ce0*/  STS.U16 [R15+UR4+0x3d00], R14 ;  /* 0x003d000e0f007988 */ /* 0x0001e80008000404 */
[----:B0-----:R-:W2:Y:S04]  /*23cf0*/  LDL.LU R14, [R1+0x3064] ;  /* 0x00306400010e7983 */ /* 0x001ea80000300800 */
[----:B------:R0:W-:Y:S04]  /*23d00*/  STS.U16 [R15+UR4+0x3d80], R0 ;  /* 0x003d80000f007988 */ /* 0x0001e80008000404 */
[----:B0-----:R-:W3:Y:S01]  /*23d10*/  LDL.LU R0, [R1+0x3060] ;  /* 0x0030600001007983 */ /* 0x001ee20000300800 */
[----:B--2---:R-:W-:-:S06]  /*23d20*/  PRMT R14, RZ, 0x7610, R14 ;  /* 0x00007610ff0e7816 */ /* 0x004fcc000000000e */
[----:B------:R-:W2:Y:S04]  /*23d30*/  @!P1 LDG.E.U16 R14, desc[UR8][R4.64] ;  /* 0x00000008040e9981 */ /* 0x000ea8000c1e1500 */
[----:B---3--:R0:W-:Y:S04]  /*23d40*/  STS.U16 [R15+UR4+0x4c00], R0 ;  /* 0x004c00000f007988 */ /* 0x0081e80008000404 */
[----:B0-----:R-:W3:Y:S04]  /*23d50*/  LDL.LU R15, [R1+0x305c] ;  /* 0x00305c00010f7983 */ /* 0x001ee80000300800 */
[----:B------:R-:W4:Y:S04]  /*23d60*/  LDL.LU R0, [R1+0x3058] ;  /* 0x0030580001007983 */ /* 0x000f280000300800 */
[----:B--2---:R0:W-:Y:S04]  /*23d70*/  STL [R1+0x98], R14 ;  /* 0x0000980e01007387 */ /* 0x0041e80000100800 */
[----:B0-----:R-:W2:Y:S04]  /*23d80*/  LDL.LU R14, [R1+0x3054] ;  /* 0x00305400010e7983 */ /* 0x001ea80000300800 */
[----:B------:R-:W3:Y:S04]  /*23d90*/  LDL R4, [R1+0x19cc] ;  /* 0x0019cc0001047983 */ /* 0x000ee80000100800 */
[----:B------:R-:W3:Y:S01]  /*23da0*/  LDL R5, [R1+0x19d0] ;  /* 0x0019d00001057983 */ /* 0x000ee20000100800 */
[----:B----4-:R-:W-:-:S02]  /*23db0*/  PRMT R0, RZ, 0x7610, R0 ;  /* 0x00007610ff007816 */ /* 0x010fc40000000000 */
[----:B---3--:R-:W-:-:S04]  /*23dc0*/  @!P1 LOP3.LUT R5, R5, R4, RZ, 0x3c, !PT ;  /* 0x0000000405059212 */ /* 0x008fc800078e3cff */
[----:B------:R-:W-:-:S04]  /*23dd0*/  @!P1 LOP3.LUT R4, R5, R4, RZ, 0x3c, !PT ;  /* 0x0000000405049212 */ /* 0x000fc800078e3cff */
[----:B------:R-:W-:-:S05]  /*23de0*/  @!P1 LOP3.LUT R5, R5, R4, RZ, 0x3c, !PT ;  /* 0x0000000405059212 */ /* 0x000fca00078e3cff */
[----:B------:R-:W3:Y:S04]  /*23df0*/  @!P1 LDG.E.U16 R0, desc[UR8][R4.64] ;  /* 0x0000000804009981 */ /* 0x000ee8000c1e1500 */
[----:B---3--:R0:W-:Y:S04]  /*23e00*/  STL [R1+0x94], R0 ;  /* 0x0000940001007387 */ /* 0x0081e80000100800 */
[----:B0-----:R-:W3:Y:S04]  /*23e10*/  LDL.LU R0, [R1+0x3050] ;  /* 0x0030500001007983 */ /* 0x001ee80000300800 */
[----:B------:R-:W4:Y:S04]  /*23e20*/  LDL R4, [R1+0x19dc] ;  /* 0x0019dc0001047983 */ /* 0x000f280000100800 */
[----:B------:R-:W4:Y:S01]  /*23e30*/  LDL R5, [R1+0x19e0] ;  /* 0x0019e00001057983 */ /* 0x000f220000100800 */
[----:B--2---:R-:W-:-:S02]  /*23e40*/  PRMT R14, RZ, 0x7610, R14 ;  /* 0x00007610ff0e7816 */ /* 0x004fc4000000000e */
[----:B----4-:R-:W-:-:S04]  /*23e50*/  @!P1 LOP3.LUT R5, R5, R4, RZ, 0x3c, !PT ;  /* 0x0000000405059212 */ /* 0x010fc800078e3cff */
[----:B------:R-:W-:-:S04]  /*23e60*/  @!P1 LOP3.LUT R4, R5, R4, RZ, 0x3c, !PT ;  /* 0x0000000405049212 */ /* 0x000fc800078e3cff */
[----:B------:R-:W-:-:S05]  /*23e70*/  @!P1 LOP3.LUT R5, R5, R4, RZ, 0x3c, !PT ;  /* 0x0000000405059212 */ /* 0x000fca00078e3cff */
[----:B------:R0:W2:Y:S04]  /*23e80*/  @!P1 LDG.E.U16 R14, desc[UR8][R4.64] ;  /* 0x00000008040e9981 */ /* 0x0000a8000c1e1500 */
[----:B------:R-:W0:Y:S04]  /*23e90*/  LDL R4, [R1+0x19ec] ;  /* 0x0019ec0001047983 */ /* 0x000e280000100800 */
[----:B------:R-:W0:Y:S01]  /*23ea0*/  LDL R5, [R1+0x19f0] ;  /* 0x0019f00001057983 */ /* 0x000e220000100800 */
[----:B------:R-:W-:Y:S02]  /*23eb0*/  PRMT R15, RZ, 0x7610, R15 ;  /* 0x00007610ff0f7816 */ /* 0x000fe4000000000f */
[----:B0-----:R-:W-:-:S04]  /*23ec0*/  @!P1 LOP3.LUT R5, R5, R4, RZ, 0x3c, !PT ;  /* 0x0000000405059212 */ /* 0x001fc800078e3cff */
[----:B------:R-:W-:-:S04]  /*23ed0*/  @!P1 LOP3.LUT R4, R5, R4, RZ, 0x3c, !PT ;  /* 0x0000000405049212 */ /* 0x000fc800078e3cff */
[----:B------:R-:W-:-:S05]  /*23ee0*/  @!P1 LOP3.LUT R5, R5, R4, RZ, 0x3c, !PT ;  /* 0x0000000405059212 */ /* 0x000fca00078e3cff */
[----:B------:R-:W4:Y:S04]  /*23ef0*/  @!P1 LDG.E.U16 R15, desc[UR8][R4.64] ;  /* 0x00000008040f9981 */ /* 0x000f28000c1e1500 */
[----:B--2---:R0:W-:Y:S04]  /*23f00*/  STL [R1+0x90], R14 ;  /* 0x0000900e01007387 */ /* 0x0041e80000100800 */
[----:B0-----:R-:W2:Y:S04]  /*23f10*/  LDL R14, [R1+0x1a44] ;  /* 0x001a4400010e7983 */ /* 0x001ea80000100800 */
[----:B----4-:R0:W-:Y:S04]  /*23f20*/  STL [R1+0x8c], R15 ;  /* 0x00008c0f01007387 */ /* 0x0101e80000100800 */
[----:B0-----:R-:W4:Y:S04]  /*23f30*/  LDL.LU R15, [R1+0x304c] ;  /* 0x00304c00010f7983 */ /* 0x001f280000300800 */
[----:B------:R-:W2:Y:S04]  /*23f40*/  LDL R4, [R1+0x19fc] ;  /* 0x0019fc0001047983 */ /* 0x000ea80000100800 */
[----:B------:R-:W2:Y:S01]  /*23f50*/  LDL R5, [R1+0x1a00] ;  /* 0x001a000001057983 */ /* 0x000ea20000100800 */
[----:B---3--:R-:W-:-:S02]  /*23f60*/  PRMT R0, RZ, 0x7610, R0 ;  /* 0x00007610ff007816 */ /* 0x008fc40000000000 */
[----:B--2---:R-:W-:-:S04]  /*23f70*/  @!P1 LOP3.LUT R5, R5, R4, RZ, 0x3c, !PT ;  /* 0x0000000405059212 */ /* 0x004fc800078e3cff */
[----:B------:R-:W-:-:S04]  /*23f80*/  @!P1 LOP3.LUT R4, R5, R4, RZ, 0x3c, !PT ;  /* 0x0000000405049212 */ /* 0x000fc800078e3cff */
[----:B------:R-:W-:-:S05]  /*23f90*/  @!P1 LOP3.LUT R5, R5, R4, RZ, 0x3c, !PT ;  /* 0x0000000405059212 */ /* 0x000fca00078e3cff */
[----:B------:R-:W2:Y:S04]  /*23fa0*/  @!P1 LDG.E.U16 R0, desc[UR8][R4.64] ;  /* 0x0000000804009981 */ /* 0x000ea8000c1e1500 */
        /* <DEDUP_REMOVED lines=17> */
[----:B------:R-:W2:Y:S04]  /*240c0*/  @!P1 LDG.E.U16 R0, desc[UR8][R4.64] ;  /* 0x0000000804009981 */ /* 0x000ea8000c1e1500 */
[----:B--2---:R0:W-:Y:S04]  /*240d0*/  STL [R1+0x80], R0 ;  /* 0x0000800001007387 */ /* 0x0041e80000100800 */
[----:B0-----:R-:W2:Y:S04]  /*240e0*/  LDL.LU R0, [R1+0x3040] ;  /* 0x0030400001007983 */ /* 0x001ea80000300800 */
[----:B------:R-:W4:Y:S04]  /*240f0*/  LDL R4, [R1+0x1a28] ;  /* 0x001a280001047983 */ /* 0x000f280000100800 */
[----:B------:R-:W4:Y:S01]  /*24100*/  LDL R5, [R1+0x1a34] ;  /* 0x001a340001057983 */ /* 0x000f220000100800 */
[----:B---3--:R-:W-:-:S02]  /*24110*/  PRMT R15, RZ, 0x7610, R15 ;  /* 0x00007610ff0f7816 */ /* 0x008fc4000000000f */
[----:B----4-:R-:W-:-:S04]  /*24120*/  @!P1 LOP3.LUT R5, R5, R4, RZ, 0x3c, !PT ;  /* 0x0000000405059212 */ /* 0x010fc800078e3cff */
[----:B------:R-:W-:-:S04]  /*24130*/  @!P1 LOP3.LUT R4, R5, R4, RZ, 0x3c, !PT ;  /* 0x0000000405049212 */ /* 0x000fc800078e3cff */
[----:B------:R-:W-:-:S05]  /*24140*/  @!P1 LOP3.LUT R5, R5, R4, RZ, 0x3c, !PT ;  /* 0x0000000405059212 */ /* 0x000fca00078e3cff */
[----:B------:R-:W3:Y:S01]  /*24150*/  @!P1 LDG.E.U16 R15, desc[UR8][R4.64] ;  /* 0x00000008040f9981 */ /* 0x000ee2000c1e1500 */
[----:B--2---:R-:W-:-:S03]  /*24160*/  PRMT R0, RZ, 0x7610, R0 ;  /* 0x00007610ff007816 */ /* 0x004fc60000000000 */
[----:B---3--:R0:W-:Y:S04]  /*24170*/  STL [R1+0x7c], R15 ;  /* 0x00007c0f01007387 */ /* 0x0081e80000100800 */
[----:B0-----:R-:W2:Y:S04]  /*24180*/  LDL.LU R15, [R1+0x303c] ;  /* 0x00303c00010f7983 */ /* 0x001ea80000300800 */
[----:B------:R-:W3:Y:S01]  /*24190*/  LDL R5, [R1+0x1a38] ;  /* 0x001a380001057983 */ /* 0x000ee20000100800 */
[----:B------:R-:W-:-:S03]  /*241a0*/  @!P1 IMAD.MOV.U32 R4, RZ, RZ, R14 ;  /* 0x000000ffff049224 */ /* 0x000fc600078e000e */
[----:B------:R-:W4:Y:S04]  /*241b0*/  LDL R14, [R1+0x1a94] ;  /* 0x001a9400010e7983 */ /* 0x000f280000100800 */
[----:B---3--:R-:W3:Y:S04]  /*241c0*/  @!P1 LDG.E.U16 R0, desc[UR8][R4.64] ;  /* 0x0000000804009981 */ /* 0x008ee8000c1e1500 */
        /* <DEDUP_REMOVED lines=17> */
[----:B------:R-:W3:Y:S04]  /*242e0*/  @!P1 LDG.E.U16 R0, desc[UR8][R4.64] ;  /* 0x0000000804009981 */ /* 0x000ee8000c1e1500 */
[----:B---3--:R0:W-:Y:S04]  /*242f0*/  STL [R1+0x70], R0 ;  /* 0x0000700001007387 */ /* 0x0081e80000100800 */
[----:B0-----:R-:W3:Y:S04]  /*24300*/  LDL.LU R0, [R1+0x3030] ;  /* 0x0030300001007983 */ /* 0x001ee80000300800 */
[----:B------:R-:W4:Y:S04]  /*24310*/  LDL R4, [R1+0x1a68] ;  /* 0x001a680001047983 */ /* 0x000f280000100800 */
[----:B------:R-:W4:Y:S01]  /*24320*/  LDL R5, [R1+0x1a74] ;  /* 0x001a740001057983 */ /* 0x000f220000100800 */
[----:B------:R-:W-:-:S02]  /*24330*/  PRMT R11, RZ, 0x7610, R11 ;  /* 0x00007610ff0b7816 */ /* 0x000fc4000000000b */
[----:B----4-:R-:W-:-:S04]  /*24340*/  @!P1 LOP3.LUT R5, R5, R4, RZ, 0x3c, !PT ;  /* 0x0000000405059212 */ /* 0x010fc800078e3cff */
[----:B------:R-:W-:-:S04]  /*24350*/  @!P1 LOP3.LUT R4, R5, R4, RZ, 0x3c, !PT ;  /* 0x0000000405049212 */ /* 0x000fc800078e3cff */
[----:B------:R-:W-:-:S05]  /*24360*/  @!P1 LOP3.LUT R5, R5, R4, RZ, 0x3c, !PT ;  /* 0x0000000405059212 */ /* 0x000fca00078e3cff */
[----:B------:R0:W4:Y:S04]  /*24370*/  @!P1 LDG.E.U16 R11, desc[UR8][R4.64] ;  /* 0x00000008040b9981 */ /* 0x000128000c1e1500 */
[----:B------:R-:W0:Y:S04]  /*24380*/  LDL R4, [R1+0x1a78] ;  /* 0x001a780001047983 */ /* 0x000e280000100800 */
[----:B------:R-:W0:Y:S01]  /*24390*/  LDL R5, [R1+0x1a84] ;  /* 0x001a840001057983 */ /* 0x000e220000100800 */
[----:B--2---:R-:W-:Y:S02]  /*243a0*/  PRMT R15, RZ, 0x7610, R15 ;  /* 0x00007610ff0f7816 */ /* 0x004fe4000000000f */
[----:B0-----:R-:W-:-:S04]  /*243b0*/  @!P1 LOP3.LUT R5, R5, R4, RZ, 0x3c, !PT ;  /* 0x0000000405059212 */ /* 0x001fc800078e3cff */
[----:B------:R-:W-:-:S04]  /*243c0*/  @!P1 LOP3.LUT R4, R5, R4, RZ, 0x3c, !PT ;  /* 0x0000000405049212 */ /* 0x000fc800078e3cff */
[----:B------:R-:W-:Y:S01]  /*243d0*/  @!P1 LOP3.LUT R5, R5, R4, RZ, 0x3c, !PT ;  /* 0x0000000405059212 */ /* 0x000fe200078e3cff */
[----:B----4-:R0:W-:Y:S04]  /*243e0*/  STL [R1+0x6c], R11 ;  /* 0x00006c0b01007387 */ /* 0x0101e80000100800 */
[----:B------:R1:W2:Y:S01]  /*243f0*/  @!P1 LDG.E.U16 R15, desc[UR8][R4.64] ;  /* 0x00000008040f9981 */ /* 0x0002a2000c1e1500 */
[----:B------:R-:W-:-:S03]  /*24400*/  PRMT R9, RZ, 0x7610, R9 ;  /* 0x00007610ff097816 */ /* 0x000fc60000000009 */
[----:B0-----:R-:W4:Y:S04]  /*24410*/  LDL R11, [R1+0x1ac4] ;  /* 0x001ac400010b7983 */ /* 0x001f280000100800 */
[----:B------:R-:W3:Y:S01]  /*24420*/  LDL R5, [R1+0x1a88] ;  /* 0x001a880001057983 */ /* 0x000ee20000100800 */
[----:B-1----:R-:W-:-:S03]  /*24430*/  @!P1 IMAD.MOV.U32 R4, RZ, RZ, R14 ;  /* 0x000000ffff049224 */ /* 0x002fc600078e000e */
[----:B--2---:R0:W-:Y:S01]  /*24440*/  STL [R1+0x68], R15 ;  /* 0x0000680f01007387 */ /* 0x0041e20000100800 */
[----:B------:R-:W-:-:S03]  /*24450*/  PRMT R13, RZ, 0x7610, R13 ;  /* 0x00007610ff0d7816 */ /* 0x000fc6000000000d */
[----:B------:R-:W2:Y:S04]  /*24460*/  LDL R14, [R1+0x1ad8] ;  /* 0x001ad800010e7983 */ /* 0x000ea80000100800 */
[----:B---3--:R1:W3:Y:S04]  /*24470*/  @!P1 LDG.E.U16 R9, desc[UR8][R4.64] ;  /* 0x0000000804099981 */ /* 0x0082e8000c1e1500 */
[----:B0-----:R-:W2:Y:S04]  /*24480*/  LDL R15, [R1+0x1ad4] ;  /* 0x001ad400010f7983 */ /* 0x001ea80000100800 */
[----:B------:R-:W1:Y:S04]  /*24490*/  LDL R4, [R1+0x1a98] ;  /* 0x001a980001047983 */ /* 0x000e680000100800 */
[----:B------:R-:W1:Y:S02]  /*244a0*/  LDL R5, [R1+0x1aa4] ;  /* 0x001aa40001057983 */ /* 0x000e640000100800 */
[----:B-1----:R-:W-:-:S04]  /*244b0*/  @!P1 LOP3.LUT R5, R5, R4, RZ, 0x3c, !PT ;  /* 0x0000000405059212 */ /* 0x002fc800078e3cff */
[----:B------:R-:W-:-:S04]  /*244c0*/  @!P1 LOP3.LUT R4, R5, R4, RZ, 0x3c, !PT ;  /* 0x0000000405049212 */ /* 0x000fc800078e3cff */
[----:B------:R-:W-:-:S05]  /*244d0*/  @!P1 LOP3.LUT R5, R5, R4, RZ, 0x3c, !PT ;  /* 0x0000000405059212 */ /* 0x000fca00078e3cff */
[----:B------:R-:W4:Y:S04]  /*244e0*/  @!P1 LDG.E.U16 R13, desc[UR8][R4.64] ;  /* 0x00000008040d9981 */ /* 0x000f28000c1e1500 */
[----:B---3--:R0:W-:Y:S04]  /*244f0*/  STL [R1+0x64], R9 ;  /* 0x0000640901007387 */ /* 0x0081e80000100800 */
[----:B0-----:R-:W3:Y:S04]  /*24500*/  LDL R9, [R1+0x1ae4] ;  /* 0x001ae40001097983 */ /* 0x001ee80000100800 */
[----:B----4-:R0:W-:Y:S04]  /*24510*/  STL [R1+0x60], R13 ;  /* 0x0000600d01007387 */ /* 0x0101e80000100800 */
[----:B0-----:R-:W4:Y:S04]  /*24520*/  LDL.LU R13, [R1+0x302c] ;  /* 0x00302c00010d7983 */ /* 0x001f280000300800 */
[----:B------:R-:W2:Y:S04]  /*24530*/  LDL R4, [R1+0x1aa8] ;  /* 0x001aa80001047983 */ /* 0x000ea80000100800 */
[----:B------:R-:W2:Y:S01]  /*24540*/  LDL R5, [R1+0x1ab4] ;  /* 0x001ab40001057983 */ /* 0x000ea20000100800 */
[----:B------:R-:W-:-:S02]  /*24550*/  PRMT R0, RZ, 0x7610, R0 ;  /* 0x00007610ff007816 */ /* 0x000fc40000000000 */
[----:B--2---:R-:W-:-:S04]  /*24560*/  @!P1 LOP3.LUT R5, R5, R4, RZ, 0x3c, !PT ;  /* 0x0000000405059212 */ /* 0x004fc800078e3cff */
[----:B------:R-:W-:-:S04]  /*24570*/  @!P1 LOP3.LUT R4, R5, R4, RZ, 0x3c, !PT ;  /* 0x0000000405049212 */ /* 0x000fc800078e3cff */
[----:B------:R-:W-:-:S05]  /*24580*/  @!P1 LOP3.LUT R5, R5, R4, RZ, 0x3c, !PT ;  /* 0x0000000405059212 */ /* 0x000fca00078e3cff */
[----:B------:R0:W2:Y:S04]  /*24590*/  @!P1 LDG.E.U16 R0, desc[UR8][R4.64] ;  /* 0x0000000804009981 */ /* 0x0000a8000c1e1500 */
[----:B------:R-:W3:Y:S01]  /*245a0*/  LDL R5, [R1+0x1ab8] ;  /* 0x001ab80001057983 */ /* 0x000ee20000100800 */
[----:B----4-:R-:W-:Y:S01]  /*245b0*/  PRMT R13, RZ, 0x7610, R13 ;  /* 0x00007610ff0d7816 */ /* 0x010fe2000000000d */
[----:B0-----:R-:W-:-:S05]  /*245c0*/  @!P1 IMAD.MOV.U32 R4, RZ, RZ, R11 ;  /* 0x000000ffff049224 */ /* 0x001fca00078e000b */
[----:B---3--:R-:W3:Y:S04]  /*245d0*/  @!P1 LDG.E.U16 R13, desc[UR8][R4.64] ;  /* 0x00000008040d9981 */ /* 0x008ee8000c1e1500 */
[----:B--2---:R-:W-:Y:S04]  /*245e0*/  STL [R1+0x2fa0], R0 ;  /* 0x002fa00001007387 */ /* 0x004fe80000100800 */
[----:B------:R-:W2:Y:S01]  /*245f0*/  LDL R11, [R1+0x1b04] ;  /* 0x001b0400010b7983 */ /* 0x000ea20000100800 */
[----:B------:R-:W-:-:S03]  /*24600*/  PRMT R7, RZ, 0x7610, R7 ;  /* 0x00007610ff077816 */ /* 0x000fc60000000007 */
[----:B---3--:R0:W-:Y:S04]  /*24610*/  STL [R1+0x58], R13 ;  /* 0x0000580d01007387 */ /* 0x0081e80000100800 */
[----:B0-----:R-:W3:Y:S04]  /*24620*/  LDL.LU R13, [R1+0x3028] ;  /* 0x00302800010d7983 */ /* 0x001ee80000300800 */
[----:B------:R-:W4:Y:S01]  /*24630*/  LDL R5, [R1+0x1ac8] ;  /* 0x001ac80001057983 */ /* 0x000f220000100800 */
[----:B------:R-:W-:Y:S01]  /*24640*/  @!P1 IMAD.MOV.U32 R4, RZ, RZ, R15 ;  /* 0x000000ffff049224 */ /* 0x000fe200078e000f */
[----:B------:R-:W-:-:S04]  /*24650*/  PRMT R8, RZ, 0x7610, R8 ;  /* 0x00007610ff087816 */ /* 0x000fc80000000008 */
[----:B----4-:R0:W4:Y:S02]  /*24660*/  @!P1 LDG.E.U16 R7, desc[UR8][R4.64] ;  /* 0x0000000804079981 */ /* 0x010124000c1e1500 */
[----:B0-----:R-:W-:Y:S02]  /*24670*/  @!P1 IMAD.MOV.U32 R4, RZ, RZ, R9 ;  /* 0x000000ffff049224 */ /* 0x001fe400078e0009 */
[----:B------:R-:W-:-:S05]  /*24680*/  @!P1 IMAD.MOV.U32 R5, RZ, RZ, R14 ;  /* 0x000000ffff059224 */ /* 0x000fca00078e000e */
[----:B------:R0:W2:Y:S04]  /*24690*/  @!P1 LDG.E.U16 R8, desc[UR8][R4.64] ;  /* 0x0000000804089981 */ /* 0x0000a8000c1e1500 */
[----:B----4-:R1:W-:Y:S04]  /*246a0*/  STL [R1+0x54], R7 ;  /* 0x0000540701007387 */ /* 0x0103e80000100800 */
[----:B------:R-:W0:Y:S04]  /*246b0*/  LDL R4, [R1+0x1ae8] ;  /* 0x001ae80001047983 */ /* 0x000e280000100800 */
[----:B------:R-:W0:Y:S01]  /*246c0*/  LDL R5, [R1+0x1af4] ;  /* 0x001af40001057983 */ /* 0x000e220000100800 */
[----:B---3--:R-:W-:-:S03]  /*246d0*/  PRMT R13, RZ, 0x7610, R13 ;  /* 0x00007610ff0d7816 */ /* 0x008fc6000000000d */
[----:B------:R-:W3:Y:S04]  /*246e0*/  LDL R15, [R1+0x1b18] ;  /* 0x001b1800010f7983 */ /* 0x000ee80000100800 */
[----:B------:R-:W4:Y:S04]  /*246f0*/  LDL R14, [R1+0x1b24] ;  /* 0x001b2400010e7983 */ /* 0x000f280000100800 */
[----:B------:R-:W3:Y:S04]  /*24700*/  LDL R9, [R1+0x1b28] ;  /* 0x001b280001097983 */ /* 0x000ee80000100800 */
[----:B-1----:R-:W4:Y:S01]  /*24710*/  LDL R7, [R1+0x1b14] ;  /* 0x001b140001077983 */ /* 0x002f220000100800 */
[----:B0-----:R-:W-:-:S04]  /*24720*/  @!P1 LOP3.LUT R5, R5, R4, RZ, 0x3c, !PT ;  /* 0x0000000405059212 */ /* 0x001fc800078e3cff */
[----:B------:R-:W-:-:S04]  /*24730*/  @!P1 LOP3.LUT R4, R5, R4, RZ, 0x3c, !PT ;  /* 0x0000000405049212 */ /* 0x000fc800078e3cff */
[----:B------:R-:W-:-:S05]  /*24740*/  @!P1 LOP3.LUT R5, R5, R4, RZ, 0x3c, !PT ;  /* 0x0000000405059212 */ /* 0x000fca00078e3cff */
[----:B------:R-:W3:Y:S04]  /*24750*/  @!P1 LDG.E.U16 R13, desc[UR8][R4.64] ;  /* 0x00000008040d9981 */ /* 0x000ee8000c1e1500 */
[----:B--2---:R0:W-:Y:S04]  /*24760*/  STL [R1+0x50], R8 ;  /* 0x0000500801007387 */ /* 0x0041e80000100800 */
[----:B0-----:R-:W2:Y:S04]  /*24770*/  LDL R8, [R1+0x1b34] ;  /* 0x001b340001087983 */ /* 0x001ea80000100800 */
[----:B---3--:R0:W-:Y:S04]  /*24780*/  STL [R1+0x4c], R13 ;  /* 0x00004c0d01007387 */ /* 0x0081e80000100800 */
[----:B0-----:R-:W3:Y:S04]  /*24790*/  LDL.LU R13, [R1+0x3024] ;  /* 0x00302400010d7983 */ /* 0x001ee80000300800 */
[----:B------:R-:W4:Y:S01]  /*247a0*/  LDL R5, [R1+0x1af8] ;  /* 0x001af80001057983 */ /* 0x000f220000100800 */
[----:B------:R-:W-:Y:S01]  /*247b0*/  PRMT R10, RZ, 0x7610, R10 ;  /* 0x00007610ff0a7816 */ /* 0x000fe2000000000a */
[----:B------:R-:W-:Y:S01]  /*247c0*/  @!P1 IMAD.MOV.U32 R4, RZ, RZ, R11 ;  /* 0x000000ffff049224 */ /* 0x000fe200078e000b */
[----:B------:R-:W-:Y:S01]  /*247d0*/  PRMT R6, RZ, 0x7610, R6 ;  /* 0x00007610ff067816 */ /* 0x000fe20000000006 */
[----:B------:R-:W2:Y:S04]  /*247e0*/  LDL R11, [R1+0x1b38] ;  /* 0x001b3800010b7983 */ /* 0x000ea80000100800 */
[----:B----4-:R0:W4:Y:S04]  /*247f0*/  @!P1 LDG.E.U16 R10, desc[UR8][R4.64] ;  /* 0x00000008040a9981 */ /* 0x010128000c1e1500 */
[----:B------:R-:W2:Y:S01]  /*24800*/  LDL R5, [R1+0x1b08] ;  /* 0x001b080001057983 */ /* 0x000ea20000100800 */
[----:B0-----:R-:W-:Y:S01]  /*24810*/  @!P1 IMAD.MOV.U32 R4, RZ, RZ, R7 ;  /* 0x000000ffff049224 */ /* 0x001fe200078e0007 */
[----:B---3--:R-:W-:-:S04]  /*24820*/  PRMT R13, RZ, 0x7610, R13 ;  /* 0x00007610ff0d7816 */ /* 0x008fc8000000000d */
[----:B--2---:R0:W2:Y:S02]  /*24830*/  @!P1 LDG.E.U16 R6, desc[UR8][R4.64] ;  /* 0x0000000804069981 */ /* 0x0040a4000c1e1500 */
[----:B0-----:R-:W-:Y:S02]  /*24840*/  @!P1 IMAD.MOV.U32 R4, RZ, RZ, R14 ;  /* 0x000000ffff049224 */ /* 0x001fe400078e000e */
[----:B------:R-:W-:-:S05]  /*24850*/  @!P1 IMAD.MOV.U32 R5, RZ, RZ, R15 ;  /* 0x000000ffff059224 */ /* 0x000fca00078e000f */
[----:B------:R-:W3:Y:S04]  /*24860*/  @!P1 LDG.E.U16 R13, desc[UR8][R4.64] ;  /* 0x00000008040d9981 */ /* 0x000ee8000c1e1500 */
[----:B----4-:R0:W-:Y:S04]  /*24870*/  STL [R1+0x48], R10 ;  /* 0x0000480a01007387 */ /* 0x0101e80000100800 */
[----:B------:R-:W4:Y:S04]  /*24880*/  LDL R7, [R1+0x1b48] ;  /* 0x001b480001077983 */ /* 0x000f280000100800 */
[----:B0-----:R-:W4:Y:S04]  /*24890*/  LDL R10, [R1+0x1b44] ;  /* 0x001b4400010a7983 */ /* 0x001f280000100800 */
[----:B--2---:R0:W-:Y:S04]  /*248a0*/  STL [R1+0x44], R6 ;  /* 0x0000440601007387 */ /* 0x0041e80000100800 */
[----:B------:R-:W2:Y:S04]  /*248b0*/  LDL R15, [R1+0x1b58] ;  /* 0x001b5800010f7983 */ /* 0x000ea80000100800 */
[----:B0-----:R-:W2:Y:S04]  /*248c0*/  LDL R6, [R1+0x1b54] ;  /* 0x001b540001067983 */ /* 0x001ea80000100800 */
[----:B---3--:R0:W-:Y:S04]  /*248d0*/  STL [R1], R13 ;  /* 0x0000000d01007387 */ /* 0x0081e80000100800 */
[----:B0-----:R-:W3:Y:S01]  /*248e0*/  LDL R13, [R1+0x1b64] ;  /* 0x001b6400010d7983 */ /* 0x001ee20000100800 */
[----:B------:R-:W-:Y:S01]  /*248f0*/  PRMT R27, RZ, 0x7610, R27 ;  /* 0x00007610ff1b7816 */ /* 0x000fe2000000001b */
[----:B------:R-:W-:-:S02]  /*24900*/  @!P1 IMAD.MOV.U32 R4, RZ, RZ, R8 ;  /* 0x000000ffff049224 */ /* 0x000fc400078e0008 */
[----:B------:R-:W-:Y:S01]  /*24910*/  @!P1 IMAD.MOV.U32 R5, RZ, RZ, R9 ;  /* 0x000000ffff059224 */ /* 0x000fe200078e0009 */
[----:B------:R-:W-:Y:S02]  /*24920*/  PRMT R16, RZ, 0x7610, R16 ;  /* 0x00007610ff107816 */ /* 0x000fe40000000010 */
[----:B------:R-:W-:Y:S01]  /*24930*/  PRMT R3, RZ, 0x7610, R3 ;  /* 0x00007610ff037816 */ /* 0x000fe20000000003 */
[----:B------:R-:W3:Y:S04]  /*24940*/  LDL R9, [R1+0x1b68] ;  /* 0x001b680001097983 */ /* 0x000ee80000100800 */
[----:B------:R4:W3:Y:S04]  /*24950*/  @!P1 LDG.E.U16 R27, desc[UR8][R4.64] ;  /* 0x00000008041b9981 */ /* 0x0008e8000c1e1500 */
[----:B------:R-:W3:Y:S01]  /*24960*/  LDL R8, [R1+0x1b74] ;  /* 0x001b740001087983 */ /* 0x000ee20000100800 */
[----:B----4-:R-:W-:-:S02]  /*24970*/  @!P1 IMAD.MOV.U32 R4, RZ, RZ, R10 ;  /* 0x000000ffff049224 */ /* 0x010fc400078e000a */
[----:B------:R-:W-:-:S05]  /*24980*/  @!P1 IMAD.MOV.U32 R5, RZ, RZ, R11 ;  /* 0x000000ffff059224 */ /* 0x000fca00078e000b */
[----:B------:R0:W4:Y:S02]  /*24990*/  @!P1 LDG.E.U16 R16, desc[UR8][R4.64] ;  /* 0x0000000804109981 */ /* 0x000124000c1e1500 */
[----:B0-----:R-:W-:Y:S02]  /*249a0*/  PRMT R4, RZ, 0x7610, R4 ;  /* 0x00007610ff047816 */ /* 0x001fe40000000004 */
[----:B--2---:R0:W2:Y:S02]  /*249b0*/  @!P1 LDG.E.U16 R3, desc[UR8][R6.64] ;  /* 0x0000000806039981 */ /* 0x0040a4000c1e1500 */
[----:B0-----:R-:W-:Y:S02]  /*249c0*/  @!P1 IMAD.MOV.U32 R7, RZ, RZ, R15 ;  /* 0x000000ffff079224 */ /* 0x001fe400078e000f */
[----:B---3--:R-:W-:-:S05]  /*249d0*/  @!P1 IMAD.MOV.U32 R6, RZ, RZ, R13 ;  /* 0x000000ffff069224 */ /* 0x008fca00078e000d */
[----:B------:R-:W3:Y:S04]  /*249e0*/  @!P1 LDG.E.U16 R4, desc[UR8][R6.64] ;  /* 0x0000000806049981 */ /* 0x000ee8000c1e1500 */
[----:B------:R-:W-:Y:S01]  /*249f0*/  STL [R1+0x2fa4], R27 ;  /* 0x002fa41b01007387 */ /* 0x000fe20000100800 */
[----:B------:R-:W-:-:S03]  /*24a00*/  PRMT R5, RZ, 0x7610, R5 ;  /* 0x00007610ff057816 */ /* 0x000fc60000000005 */
[----:B------:R-:W3:Y:S04]  /*24a10*/  LDL R14, [R1+0x1b84] ;  /* 0x001b8400010e7983 */ /* 0x000ee80000100800 */
[----:B------:R0:W3:Y:S04]  /*24a20*/  @!P1 LDG.E.U16 R5, desc[UR8][R8.64] ;  /* 0x0000000808059981 */ /* 0x0000e8000c1e1500 */
[----:B----4-:R-:W-:Y:S04]  /*24a30*/  STL [R1+0x2fe0], R16 ;  /* 0x002fe01001007387 */ /* 0x010fe80000100800 */
[----:B------:R-:W4:Y:S04]  /*24a40*/  LDL R11, [R1+0x1b88] ;  /* 0x001b8800010b7983 */ /* 0x000f280000100800 */
[----:B------:R-:W4:Y:S04]  /*24a50*/  LDL R10, [R1+0x1b94] ;  /* 0x001b9400010a7983 */ /* 0x000f280000100800 */
[----:B--2---:R-:W-:Y:S04]  /*24a60*/  STL [R1+0x2fcc], R3 ;  /* 0x002fcc0301007387 */ /* 0x004fe80000100800 */
[----:B------:R-:W2:Y:S04]  /*24a70*/  LDL R13, [R1+0x1ba4] ;  /* 0x001ba400010d7983 */ /* 0x000ea80000100800 */
[----:B---3--:R-:W-:Y:S04]  /*24a80*/  STL [R1+0x2fbc], R4 ;  /* 0x002fbc0401007387 */ /* 0x008fe80000100800 */
[----:B------:R-:W3:Y:S01]  /*24a90*/  LDL R9, [R1+0x1b78] ;  /* 0x001b780001097983 */ /* 0x000ee20000100800 */
[----:B------:R-:W-:Y:S01]  /*24aa0*/  PRMT R6, RZ, 0x7610, R6 ;  /* 0x00007610ff067816 */ /* 0x000fe20000000006 */
[----:B0-----:R-:W-:Y:S01]  /*24ab0*/  @!P1 IMAD.MOV.U32 R8, RZ, RZ, R14 ;  /* 0x000000ffff089224 */ /* 0x001fe200078e000e */
[----:B------:R-:W-:Y:S01]  /*24ac0*/  PRMT R7, RZ, 0x7610, R7 ;  /* 0x00007610ff077816 */ /* 0x000fe20000000007 */
[----:B------:R-:W2:Y:S04]  /*24ad0*/  LDL R15, [R1+0x19c4] ;  /* 0x0019c400010f7983 */ /* 0x000ea80000100800 */
[----:B---3--:R-:W3:Y:S04]  /*24ae0*/  @!P1 LDG.E.U16 R6, desc[UR8][R8.64] ;  /* 0x0000000808069981 */ /* 0x008ee8000c1e1500 */
[----:B------:R-:W-:Y:S04]  /*24af0*/  STL [R1+0x2fb8], R5 ;  /* 0x002fb80501007387 */ /* 0x000fe80000100800 */
[----:B----4-:R2:W4:Y:S04]  /*24b00*/  @!P1 LDG.E.U16 R7, desc[UR8][R10.64] ;  /* 0x000000080a079981 */ /* 0x010528000c1e1500 */
[----:B---3--:R-:W-:Y:S04]  /*24b10*/  STL [R1+0x2fa8], R6 ;  /* 0x002fa80601007387 */ /* 0x008fe80000100800 */
[----:B------:R-:W3:Y:S01]  /*24b20*/  LDL R11, [R1+0x1b98] ;  /* 0x001b9800010b7983 */ /* 0x000ee20000100800 */
[----:B------:R-:W-:Y:S01]  /*24b30*/  PRMT R8, RZ, 0x7610, R8 ;  /* 0x00007610ff087816 */ /* 0x000fe20000000008 */
[----:B--2---:R-:W-:-:S02]  /*24b40*/  @!P1 IMAD.MOV.U32 R10, RZ, RZ, R13 ;  /* 0x000000ffff0a9224 */ /* 0x004fc400078e000d */
[----:B------:R-:W2:Y:S04]  /*24b50*/  LDL R14, [R1+0x19e4] ;  /* 0x0019e400010e7983 */ /* 0x000ea80000100800 */
[----:B----4-:R-:W-:Y:S01]  /*24b60*/  STL [R1+0x2fac], R7 ;  /* 0x002fac0701007387 */ /* 0x010fe20000100800 */
[----:B------:R-:W-:-:S03]  /*24b70*/  PRMT R12, RZ, 0x7610, R12 ;  /* 0x00007610ff0c7816 */ /* 0x000fc6000000000c */
[----:B------:R-:W4:Y:S04]  /*24b80*/  LDL R13, [R1+0x1a04] ;  /* 0x001a0400010d7983 */ /* 0x000f280000100800 */
[----:B---3--:R0:W3:Y:S04]  /*24b90*/  @!P1 LDG.E.U16 R8, desc[UR8][R10.64] ;  /* 0x000000080a089981 */ /* 0x0080e8000c1e1500 */
[----:B------:R-:W2:Y:S01]  /*24ba0*/  LDL R11, [R1+0x9d4] ;  /* 0x0009d400010b7983 */ /* 0x000ea20000100800 */
[----:B0-----:R-:W-:-:S03]  /*24bb0*/  @!P0 IMAD.MOV.U32 R10, RZ, RZ, R15 ;  /* 0x000000ffff0a8224 */ /* 0x001fc600078e000f */
[----:B---3--:R-:W-:Y:S01]  /*24bc0*/  STL [R1+0x2fb0], R8 ;  /* 0x002fb00801007387 */ /* 0x008fe20000100800 */
[----:B------:R-:W-:-:S03]  /*24bd0*/  PRMT R29, RZ, 0x7610, R29 ;  /* 0x00007610ff1d7816 */ /* 0x000fc6000000001d */
[----:B------:R-:W3:Y:S04]  /*24be0*/  LDL R15, [R1+0x19f8] ;  /* 0x0019f800010f7983 */ /* 0x000ee80000100800 */
[----:B--2---:R0:W2:Y:S04]  /*24bf0*/  @!P0 LDG.E.U16 R12, desc[UR8][R10.64] ;  /* 0x000000080a0c8981 */ /* 0x0040a8000c1e1500 */
[----:B------:R-:W0:Y:S04]  /*24c00*/  LDL R10, [R1+0x19b8] ;  /* 0x0019b800010a7983 */ /* 0x000e280000100800 */
[----:B------:R-:W0:Y:S02]  /*24c10*/  LDL R11, [R1+0x19d4] ;  /* 0x0019d400010b7983 */ /* 0x000e240000100800 */
        /* <DEDUP_REMOVED lines=8> */
[----:B------:R-:W3:Y:S01]  /*24ca0*/  LDL R11, [R1+0x19c8] ;  /* 0x0019c800010b7983 */ /* 0x000ee20000100800 */
[----:B------:R-:W-:Y:S01]  /*24cb0*/  PRMT R3, RZ, 0x7610, R3 ;  /* 0x00007610ff037816 */ /* 0x000fe20000000003 */
[----:B------:R-:W-:-:S02]  /*24cc0*/  @!P0 IMAD.MOV.U32 R10, RZ, RZ, R14 ;  /* 0x000000ffff0a8224 */ /* 0x000fc400078e000e */
[----:B------:R-:W2:Y:S04]  /*24cd0*/  LDL R14, [R1+0x1a10] ;  /* 0x001a1000010e7983 */ /* 0x000ea80000100800 */
[----:B---3--:R0:W3:Y:S04]  /*24ce0*/  @!P0 LDG.E.U16 R3, desc[UR8][R10.64] ;  /* 0x000000080a038981 */ /* 0x0080e8000c1e1500 */
[----:B------:R-:W0:Y:S04]  /*24cf0*/  LDL R10, [R1+0x19d8] ;  /* 0x0019d800010a7983 */ /* 0x000e280000100800 */
[----:B------:R-:W0:Y:S01]  /*24d00*/  LDL R11, [R1+0x19f4] ;  /* 0x0019f400010b7983 */ /* 0x000e220000100800 */
[----:B----4-:R-:W-:-:S02]  /*24d10*/  PRMT R29, RZ, 0x7610, R29 ;  /* 0x00007610ff1d7816 */ /* 0x010fc4000000001d */
[----:B0-----:R-:W-:-:S04]  /*24d20*/  @!P0 LOP3.LUT R11, R11, R10, RZ, 0x3c, !PT ;  /* 0x0000000a0b0b8212 */ /* 0x001fc800078e3cff */
[----:B------:R-:W-:-:S04]  /*24d30*/  @!P0 LOP3.LUT R10, R11, R10, RZ, 0x3c, !PT ;  /* 0x0000000a0b0a8212 */ /* 0x000fc800078e3cff */
[----:B------:R-:W-:-:S05]  /*24d40*/  @!P0 LOP3.LUT R11, R11, R10, RZ, 0x3c, !PT ;  /* 0x0000000a0b0b8212 */ /* 0x000fca00078e3cff */
[----:B------:R-:W4:Y:S04]  /*24d50*/  @!P0 LDG.E.U16 R29, desc[UR8][R10.64] ;  /* 0x000000080a1d8981 */ /* 0x000f28000c1e1500 */
[----:B---3--:R0:W-:Y:S04]  /*24d60*/  STL [R1+0x38], R3 ;  /* 0x0000380301007387 */ /* 0x0081e80000100800 */
[----:B0-----:R-:W3:Y:S04]  /*24d70*/  LDL R3, [R1+0x1a1c] ;  /* 0x001a1c0001037983 */ /* 0x001ee80000100800 */
[----:B----4-:R0:W-:Y:S04]  /*24d80*/  STL [R1+0x34], R29 ;  /* 0x0000341d01007387 */ /* 0x0101e80000100800 */
[----:B0-----:R-:W4:Y:S04]  /*24d90*/  LDL.LU R29, [R1+0x301c] ;  /* 0x00301c00011d7983 */ /* 0x001f280000300800 */
[----:B------:R-:W2:Y:S01]  /*24da0*/  LDL R11, [R1+0x19e8] ;  /* 0x0019e800010b7983 */ /* 0x000ea20000100800 */
[----:B------:R-:W-:Y:S01]  /*24db0*/  PRMT R8, RZ, 0x7610, R8 ;  /* 0x00007610ff087816 */ /* 0x000fe20000000008 */
[----:B------:R-:W-:Y:S01]  /*24dc0*/  @!P0 IMAD.MOV.U32 R10, RZ, RZ, R13 ;  /* 0x000000ffff0a8224 */ /* 0x000fe200078e000d */
[----:B------:R-:W-:-:S02]  /*24dd0*/  PRMT R27, RZ, 0x7610, R27 ;  /* 0x00007610ff1b7816 */ /* 0x000fc4000000001b */
[----:B------:R-:W-:Y:S01]  /*24de0*/  PRMT R0, RZ, 0x7610, R0 ;  /* 0x00007610ff007816 */ /* 0x000fe20000000000 */
[----:B------:R-:W4:Y:S04]  /*24df0*/  LDL R13, [R1+0x1a2c] ;  /* 0x001a2c00010d7983 */ /* 0x000f280000100800 */
[----:B--2---:R0:W2:Y:S02]  /*24e00*/  @!P0 LDG.E.U16 R8, desc[UR8][R10.64] ;  /* 0x000000080a088981 */ /* 0x0040a4000c1e1500 */
[----:B0-----:R-:W-:Y:S02]  /*24e10*/  @!P0 IMAD.MOV.U32 R10, RZ, RZ, R12 ;  /* 0x000000ffff0a8224 */ /* 0x001fe400078e000c */
[----:B------:R-:W-:-:S05]  /*24e20*/  @!P0 IMAD.MOV.U32 R11, RZ, RZ, R15 ;  /* 0x000000ffff0b8224 */ /* 0x000fca00078e000f */
[----:B------:R3:W4:Y:S02]  /*24e30*/  @!P0 LDG.E.U16 R27, desc[UR8][R10.64] ;  /* 0x000000080a1b8981 */ /* 0x000724000c1e1500 */
[----:B---3--:R-:W-:Y:S02]  /*24e40*/  @!P0 IMAD.MOV.U32 R10, RZ, RZ, R3 ;  /* 0x000000ffff0a8224 */ /* 0x008fe400078e0003 */
[----:B------:R-:W-:-:S05]  /*24e50*/  @!P0 IMAD.MOV.U32 R11, RZ, RZ, R14 ;  /* 0x000000ffff0b8224 */ /* 0x000fca00078e000e */
[----:B------:R0:W3:Y:S04]  /*24e60*/  @!P0 LDG.E.U16 R0, desc[UR8][R10.64] ;  /* 0x000000080a008981 */ /* 0x0000e8000c1e1500 */
[----:B--2---:R-:W-:Y:S04]  /*24e70*/  STL [R1+0x2fb4], R8 ;  /* 0x002fb40801007387 */ /* 0x004fe80000100800 */
[----:B------:R-:W2:Y:S04]  /*24e80*/  LDL R15, [R1+0x1a40] ;  /* 0x001a4000010f7983 */ /* 0x000ea80000100800 */
[----:B------:R-:W2:Y:S04]  /*24e90*/  LDL R12, [R1+0x1a4c] ;  /* 0x001a4c00010c7983 */ /* 0x000ea80000100800 */
[----:B----4-:R1:W-:Y:S04]  /*24ea0*/  STL [R1+0x2fc0], R27 ;  /* 0x002fc01b01007387 */ /* 0x0103e80000100800 */
[----:B------:R-:W4:Y:S01]  /*24eb0*/  LDL R11, [R1+0x1a20] ;  /* 0x001a2000010b7983 */ /* 0x000f220000100800 */
[----:B------:R-:W-:Y:S01]  /*24ec0*/  PRMT R2, RZ, 0x7610, R2 ;  /* 0x00007610ff027816 */ /* 0x000fe20000000002 */
[----:B0-----:R-:W-:-:S02]  /*24ed0*/  @!P0 IMAD.MOV.U32 R10, RZ, RZ, R13 ;  /* 0x000000ffff0a8224 */ /* 0x001fc400078e000d */
[----:B------:R-:W2:Y:S04]  /*24ee0*/  LDL R14, [R1+0x1a50] ;  /* 0x001a5000010e7983 */ /* 0x000ea80000100800 */
[----:B------:R-:W2:Y:S04]  /*24ef0*/  LDL R3, [R1+0x1a5c] ;  /* 0x001a5c0001037983 */ /* 0x000ea80000100800 */
[----:B-1----:R-:W2:Y:S04]  /*24f00*/  LDL R27, [R1+0x1a3c] ;  /* 0x001a3c00011b7983 */ /* 0x002ea80000100800 */
[----:B---3--:R0:W-:Y:S04]  /*24f10*/  STL [R1+0x2fc4], R0 ;  /* 0x002fc40001007387 */ /* 0x0081e80000100800 */
[----:B------:R-:W3:Y:S04]  /*24f20*/  LDL R13, [R1+0x1a60] ;  /* 0x001a6000010d7983 */ /* 0x000ee80000100800 */
[----:B----4-:R2:W4:Y:S04]  /*24f30*/  @!P0 LDG.E.U16 R2, desc[UR8][R10.64] ;  /* 0x000000080a028981 */ /* 0x010528000c1e1500 */
[----:B------:R-:W3:Y:S01]  /*24f40*/  LDL R11, [R1+0x1a30] ;  /* 0x001a3000010b7983 */ /* 0x000ee20000100800 */
[----:B------:R-:W-:Y:S01]  /*24f50*/  PRMT R16, RZ, 0x7610, R16 ;  /* 0x00007610ff107816 */ /* 0x000fe20000000010 */
[----:B--2---:R-:W-:Y:S01]  /*24f60*/  @!P0 IMAD.MOV.U32 R10, RZ, RZ, R27 ;  /* 0x000000ffff0a8224 */ /* 0x004fe200078e001b */
[----:B------:R-:W-:Y:S01]  /*24f70*/  PRMT R8, RZ, 0x7610, R8 ;  /* 0x00007610ff087816 */ /* 0x000fe20000000008 */
[----:B----4-:R1:W-:Y:S01]  /*24f80*/  STL [R1+0x24], R2 ;  /* 0x0000240201007387 */ /* 0x0103e20000100800 */
[----:B0-----:R-:W-:-:S03]  /*24f90*/  PRMT R0, RZ, 0x7610, R0 ;  /* 0x00007610ff007816 */ /* 0x001fc60000000000 */
[----:B------:R-:W2:Y:S04]  /*24fa0*/  LDL R27, [R1+0x1ab0] ;  /* 0x001ab000011b7983 */ /* 0x000ea80000100800 */
[----:B-1----:R-:W4:Y:S04]  /*24fb0*/  LDL R2, [R1+0x1a6c] ;  /* 0x001a6c0001027983 */ /* 0x002f280000100800 */
[----:B---3--:R0:W3:Y:S02]  /*24fc0*/  @!P0 LDG.E.U16 R16, desc[UR8][R10.64] ;  /* 0x000000080a108981 */ /* 0x0080e4000c1e1500 */
[----:B0-----:R-:W-:-:S02]  /*24fd0*/  @!P0 IMAD.MOV.U32 R10, RZ, RZ, R12 ;  /* 0x000000ffff0a8224 */ /* 0x001fc400078e000c */
[----:B------:R-:W-:Y:S01]  /*24fe0*/  @!P0 IMAD.MOV.U32 R11, RZ, RZ, R15 ;  /* 0x000000ffff0b8224 */ /* 0x000fe200078e000f */
[----:B------:R-:W2:Y:S04]  /*24ff0*/  LDL R12, [R1+0x1abc] ;  /* 0x001abc00010c7983 */ /* 0x000ea80000100800 */
[----:B------:R0:W3:Y:S02]  /*25000*/  @!P0 LDG.E.U16 R8, desc[UR8][R10.64] ;  /* 0x000000080a088981 */ /* 0x0000e4000c1e1500 */
[----:B0-----:R-:W-:Y:S02]  /*25010*/  @!P0 IMAD.MOV.U32 R10, RZ, RZ, R3 ;  /* 0x000000ffff0a8224 */ /* 0x001fe400078e0003 */
[----:B------:R-:W-:-:S05]  /*25020*/  @!P0 IMAD.MOV.U32 R11, RZ, RZ, R14 ;  /* 0x000000ffff0b8224 */ /* 0x000fca00078e000e */
[----:B------:R0:W2:Y:S01]  /*25030*/  @!P0 LDG.E.U16 R0, desc[UR8][R10.64] ;  /* 0x000000080a008981 */ /* 0x0000a2000c1e1500 */
[----:B------:R-:W-:Y:S01]  /*25040*/  PRMT R5, RZ, 0x7610, R5 ;  /* 0x00007610ff057816 */ /* 0x000fe20000000005 */
[----:B0-----:R-:W-:Y:S02]  /*25050*/  @!P0 IMAD.MOV.U32 R11, RZ, RZ, R13 ;  /* 0x000000ffff0b8224 */ /* 0x001fe400078e000d */
[----:B----4-:R-:W-:-:S05]  /*25060*/  @!P0 IMAD.MOV.U32 R10, RZ, RZ, R2 ;  /* 0x000000ffff0a8224 */ /* 0x010fca00078e0002 */
[----:B------:R2:W4:Y:S01]  /*25070*/  @!P0 LDG.E.U16 R5, desc[UR8][R10.64] ;  /* 0x000000080a058981 */ /* 0x000522000c1e1500 */
[----:B------:R-:W-:-:S03]  /*25080*/  PRMT R7, RZ, 0x7610, R7 ;  /* 0x00007610ff077816 */ /* 0x000fc60000000007 */
[----:B---3--:R-:W-:Y:S04]  /*25090*/  STL [R1+0x2fd8], R8 ;  /* 0x002fd80801007387 */ /* 0x008fe80000100800 */
[----:B------:R0:W-:Y:S04]  /*250a0*/  STL [R1+0x20], R16 ;  /* 0x0000201001007387 */ /* 0x0001e80000100800 */
[----:B------:R-:W3:Y:S01]  /*250b0*/  LDL R3, [R1+0x1b3c] ;  /* 0x001b3c0001037983 */ /* 0x000ee20000100800 */
[----:B--2---:R-:W-:Y:S02]  /*250c0*/  @!P0 IMAD.MOV.U32 R10, RZ, RZ, R12 ;  /* 0x000000ffff0a8224 */ /* 0x004fe400078e000c */
[----:B------:R-:W-:-:S05]  /*250d0*/  @!P0 IMAD.MOV.U32 R11, RZ, RZ, R27 ;  /* 0x000000ffff0b8224 */ /* 0x000fca00078e001b */
[----:B------:R3:W2:Y:S04]  /*250e0*/  @!P0 LDG.E.U16 R7, desc[UR8][R10.64] ;  /* 0x000000080a078981 */ /* 0x0006a8000c1e1500 */
[----:B0-----:R-:W2:Y:S04]  /*250f0*/  LDL R16, [R1+0x1b30] ;  /* 0x001b300001107983 */ /* 0x001ea80000100800 */
[----:B------:R-:W-:Y:S04]  /*25100*/  STL [R1+0x2fc8], R0 ;  /* 0x002fc80001007387 */ /* 0x000fe80000100800 */
[----:B------:R-:W2:Y:S04]  /*25110*/  LDL R15, [R1+0x1ac0] ;  /* 0x001ac000010f7983 */ /* 0x000ea80000100800 */
[----:B------:R-:W2:Y:S04]  /*25120*/  LDL R14, [R1+0x1acc] ;  /* 0x001acc00010e7983 */ /* 0x000ea80000100800 */
[----:B------:R-:W2:Y:S04]  /*25130*/  LDL R13, [R1+0x1b40] ;  /* 0x001b4000010d7983 */ /* 0x000ea80000100800 */
[----:B------:R-:W2:Y:S04]  /*25140*/  LDL R2, [R1+0x1b4c] ;  /* 0x001b4c0001027983 */ /* 0x000ea80000100800 */
[----:B----4-:R0:W-:Y:S04]  /*25150*/  STL [R1+0x2fd0], R5 ;  /* 0x002fd00501007387 */ /* 0x0101e80000100800 */
[----:B------:R-:W4:Y:S04]  /*25160*/  LDL R12, [R1+0x1a70] ;  /* 0x001a7000010c7983 */ /* 0x000f280000100800 */
[----:B------:R-:W4:Y:S01]  /*25170*/  LDL R8, [R1+0x1a7c] ;  /* 0x001a7c0001087983 */ /* 0x000f220000100800 */
[----:B------:R-:W-:Y:S01]  /*25180*/  PRMT R22, RZ, 0x7610, R22 ;  /* 0x00007610ff167816 */ /* 0x000fe20000000016 */
[----:B---3--:R-:W-:Y:S01]  /*25190*/  @!P0 IMAD.MOV.U32 R10, RZ, RZ, R3 ;  /* 0x000000ffff0a8224 */ /* 0x008fe200078e0003 */
[----:B0-----:R-:W-:Y:S01]  /*251a0*/  PRMT R5, RZ, 0x7610, R5 ;  /* 0x00007610ff057816 */ /* 0x001fe20000000005 */
[----:B--2---:R-:W-:Y:S01]  /*251b0*/  @!P0 IMAD.MOV.U32 R11, RZ, RZ, R16 ;  /* 0x000000ffff0b8224 */ /* 0x004fe200078e0010 */
[----:B------:R-:W-:Y:S04]  /*251c0*/  STL [R1+0x2fdc], R7 ;  /* 0x002fdc0701007387 */ /* 0x000fe80000100800 */
[----:B------:R-:W2:Y:S04]  /*251d0*/  LDL R3, [R1+0x1ad0] ;  /* 0x001ad00001037983 */ /* 0x000ea80000100800 */
[----:B------:R-:W3:Y:S04]  /*251e0*/  LDL R0, [R1+0x1adc] ;  /* 0x001adc0001007983 */ /* 0x000ee80000100800 */
[----:B------:R0:W3:Y:S01]  /*251f0*/  @!P0 LDG.E.U16 R22, desc[UR8][R10.64] ;  /* 0x000000080a168981 */ /* 0x0000e2000c1e1500 */
[----:B------:R-:W-:Y:S01]  /*25200*/  PRMT R9, RZ, 0x7610, R9 ;  /* 0x00007610ff097816 */ /* 0x000fe20000000009 */
[----:B0-----:R-:W-:-:S02]  /*25210*/  @!P0 IMAD.MOV.U32 R10, RZ, RZ, R14 ;  /* 0x000000ffff0a8224 */ /* 0x001fc400078e000e */
[----:B------:R-:W-:-:S05]  /*25220*/  @!P0 IMAD.MOV.U32 R11, RZ, RZ, R15 ;  /* 0x000000ffff0b8224 */ /* 0x000fca00078e000f */
[----:B------:R0:W3:Y:S01]  /*25230*/  @!P0 LDG.E.U16 R5, desc[UR8][R10.64] ;  /* 0x000000080a058981 */ /* 0x0000e2000c1e1500 */
[----:B------:R-:W-:Y:S01]  /*25240*/  PRMT R6, RZ, 0x7610, R6 ;  /* 0x00007610ff067816 */ /* 0x000fe20000000006 */
[----:B0-----:R-:W-:Y:S02]  /*25250*/  @!P0 IMAD.MOV.U32 R10, RZ, RZ, R2 ;  /* 0x000000ffff0a8224 */ /* 0x001fe400078e0002 */
[----:B------:R-:W-:-:S05]  /*25260*/  @!P0 IMAD.MOV.U32 R11, RZ, RZ, R13 ;  /* 0x000000ffff0b8224 */ /* 0x000fca00078e000d */
[----:B------:R4:W3:Y:S02]  /*25270*/  @!P0 LDG.E.U16 R9, desc[UR8][R10.64] ;  /* 0x000000080a098981 */ /* 0x0008e4000c1e1500 */
[----:B----4-:R-:W-:Y:S02]  /*25280*/  @!P0 IMAD.MOV.U32 R11, RZ, RZ, R12 ;  /* 0x000000ffff0b8224 */ /* 0x010fe400078e000c */
[----:B------:R-:W-:-:S05]  /*25290*/  @!P0 IMAD.MOV.U32 R10, RZ, RZ, R8 ;  /* 0x000000ffff0a8224 */ /* 0x000fca00078e0008 */
[----:B------:R-:W4:Y:S01]  /*252a0*/  @!P0 LDG.E.U16 R6, desc[UR8][R10.64] ;  /* 0x000000080a068981 */ /* 0x000f22000c1e1500 */
[----:B------:R-:W-:Y:S01]  /*252b0*/  PRMT R4, RZ, 0x7610, R4 ;  /* 0x00007610ff047816 */ /* 0x000fe20000000004 */
[----:B--2---:R-:W-:Y:S02]  /*252c0*/  @!P0 IMAD.MOV.U32 R13, RZ, RZ, R3 ;  /* 0x000000ffff0d8224 */ /* 0x004fe400078e0003 */
[----:B---3--:R-:W-:Y:S01]  /*252d0*/  @!P0 IMAD.MOV.U32 R12, RZ, RZ, R0 ;  /* 0x000000ffff0c8224 */ /* 0x008fe200078e0000 */
[----:B------:R-:W-:Y:S04]  /*252e0*/  STL [R1+0x2fe4], R22 ;  /* 0x002fe41601007387 */ /* 0x000fe80000100800 */
[----:B------:R-:W2:Y:S04]  /*252f0*/  @!P0 LDG.E.U16 R4, desc[UR8][R12.64] ;  /* 0x000000080c048981 */ /* 0x000ea8000c1e1500 */
[----:B------:R0:W-:Y:S04]  /*25300*/  STL [R1+0x2fd4], R5 ;  /* 0x002fd40501007387 */ /* 0x0001e80000100800 */
[----:B------:R-:W3:Y:S04]  /*25310*/  LDL R14, [R1+0x1b50] ;  /* 0x001b5000010e7983 */ /* 0x000ee80000100800 */
[----:B------:R-:W3:Y:S04]  /*25320*/  LDL R2, [R1+0x1b5c] ;  /* 0x001b5c0001027983 */ /* 0x000ee80000100800 */
[----:B------:R1:W-:Y:S04]  /*25330*/  STL [R1+0x2fe8], R9 ;  /* 0x002fe80901007387 */ /* 0x0003e80000100800 */
[----:B0-----:R-:W3:Y:S04]  /*25340*/  LDL R5, [R1+0x1a8c] ;  /* 0x001a8c0001057983 */ /* 0x001ee80000100800 */
[----:B-1----:R-:W3:Y:S04]  /*25350*/  LDL R9, [R1+0x1a80] ;  /* 0x001a800001097983 */ /* 0x002ee80000100800 */
[----:B----4-:R0:W-:Y:S04]  /*25360*/  STL [R1+0x2fec], R6 ;  /* 0x002fec0601007387 */ /* 0x0101e80000100800 */
[----:B------:R-:W4:Y:S04]  /*25370*/  LDL R8, [R1+0x1ae0] ;  /* 0x001ae00001087983 */ /* 0x000f280000100800 */
[----:B------:R-:W4:Y:S04]  /*25380*/  LDL R7, [R1+0x1aec] ;  /* 0x001aec0001077983 */ /* 0x000f280000100800 */
[----:B------:R-:W4:Y:S04]  /*25390*/  LDL R3, [R1+0x1b60] ;  /* 0x001b600001037983 */ /* 0x000f280000100800 */
[----:B------:R-:W4:Y:S01]  /*253a0*/  LDL R0, [R1+0x1b6c] ;  /* 0x001b6c0001007983 */ /* 0x000f220000100800 */
[----:B------:R-:W-:-:S02]  /*253b0*/  PRMT R10, RZ, 0x7610, R10 ;  /* 0x00007610ff0a7816 */ /* 0x000fc4000000000a */
[----:B------:R-:W-:Y:S02]  /*253c0*/  PRMT R29, RZ, 0x7610, R29 ;  /* 0x00007610ff1d7816 */ /* 0x000fe4000000001d */
[----:B------:R-:W-:Y:S01]  /*253d0*/  PRMT R28, RZ, 0x7610, R28 ;  /* 0x00007610ff1c7816 */ /* 0x000fe2000000001c */
[----:B--2---:R1:W-:Y:S04]  /*253e0*/  STL [R1+0x2ff0], R4 ;  /* 0x002ff00401007387 */ /* 0x0043e80000100800 */
[----:B0-----:R-:W2:Y:S01]  /*253f0*/  LDL R6, [R1+0x1af0] ;  /* 0x001af00001067983 */ /* 0x001ea20000100800 */
[----:B---3--:R-:W-:Y:S02]  /*25400*/  @!P0 IMAD.MOV.U32 R13, RZ, RZ, R14 ;  /* 0x000000ffff0d8224 */ /* 0x008fe400078e000e */
[----:B------:R-:W-:-:S02]  /*25410*/  @!P0 IMAD.MOV.U32 R12, RZ, RZ, R2 ;  /* 0x000000ffff0c8224 */ /* 0x000fc400078e0002 */
[----:B------:R-:W3:Y:S04]  /*25420*/  LDL R2, [R1+0x1afc] ;  /* 0x001afc0001027983 */ /* 0x000ee80000100800 */
[----:B------:R0:W3:Y:S02]  /*25430*/  @!P0 LDG.E.U16 R10, desc[UR8][R12.64] ;  /* 0x000000080c0a8981 */ /* 0x0000e4000c1e1500 */
[----:B0-----:R-:W-:Y:S02]  /*25440*/  @!P0 IMAD.MOV.U32 R12, RZ, RZ, R5 ;  /* 0x000000ffff0c8224 */ /* 0x001fe400078e0005 */
[----:B------:R-:W-:-:S05]  /*25450*/  @!P0 IMAD.MOV.U32 R13, RZ, RZ, R9 ;  /* 0x000000ffff0d8224 */ /* 0x000fca00078e0009 */
[----:B------:R4:W3:Y:S02]  /*25460*/  @!P0 LDG.E.U16 R29, desc[UR8][R12.64] ;  /* 0x000000080c1d8981 */ /* 0x0008e4000c1e1500 */
[----:B----4-:R-:W-:Y:S02]  /*25470*/  @!P0 IMAD.MOV.U32 R13, RZ, RZ, R8 ;  /* 0x000000ffff0d8224 */ /* 0x010fe400078e0008 */
[----:B------:R-:W-:-:S05]  /*25480*/  @!P0 IMAD.MOV.U32 R12, RZ, RZ, R7 ;  /* 0x000000ffff0c8224 */ /* 0x000fca00078e0007 */
[----:B------:R0:W4:Y:S01]  /*25490*/  @!P0 LDG.E.U16 R28, desc[UR8][R12.64] ;  /* 0x000000080c1c8981 */ /* 0x000122000c1e1500 */
[----:B------:R-:W-:Y:S02]  /*254a0*/  PRMT R11, RZ, 0x7610, R11 ;  /* 0x00007610ff0b7816 */ /* 0x000fe4000000000b */
[----:B------:R-:W-:Y:S01]  /*254b0*/  PRMT R26, RZ, 0x7610, R26 ;  /* 0x00007610ff1a7816 */ /* 0x000fe2000000001a */
[----:B0-----:R-:W-:Y:S02]  /*254c0*/  @!P0 IMAD.MOV.U32 R12, RZ, RZ, R0 ;  /* 0x000000ffff0c8224 */ /* 0x001fe400078e0000 */
[----:B------:R-:W-:Y:S02]  /*254d0*/  @!P0 IMAD.MOV.U32 R13, RZ, RZ, R3 ;  /* 0x000000ffff0d8224 */ /* 0x000fe400078e0003 */
[----:B--2---:R-:W-:-:S03]  /*254e0*/  @!P0 IMAD.MOV.U32 R15, RZ, RZ, R6 ;  /* 0x000000ffff0f8224 */ /* 0x004fc600078e0006 */
[----:B------:R0:W2:Y:S01]  /*254f0*/  @!P0 LDG.E.U16 R11, desc[UR8][R12.64] ;  /* 0x000000080c0b8981 */ /* 0x0000a2000c1e1500 */
[----:B---3--:R-:W-:-:S05]  /*25500*/  @!P0 IMAD.MOV.U32 R14, RZ, RZ, R2 ;  /* 0x000000ffff0e8224 */ /* 0x008fca00078e0002 */
[----:B------:R-:W3:Y:S04]  /*25510*/  @!P0 LDG.E.U16 R26, desc[UR8][R14.64] ;  /* 0x000000080e1a8981 */ /* 0x000ee8000c1e1500 */
[----:B------:R-:W-:Y:S04]  /*25520*/  STL [R1+0x2ff4], R10 ;  /* 0x002ff40a01007387 */ /* 0x000fe80000100800 */
[----:B------:R-:W3:Y:S04]  /*25530*/  LDL R5, [R1+0x1b70] ;  /* 0x001b700001057983 */ /* 0x000ee80000100800 */
[----:B-1----:R-:W3:Y:S04]  /*25540*/  LDL R4, [R1+0x1b7c] ;  /* 0x001b7c0001047983 */ /* 0x002ee80000100800 */
[----:B------:R-:W-:Y:S04]  /*25550*/  STL [R1+0x2ff8], R29 ;  /* 0x002ff81d01007387 */ /* 0x000fe80000100800 */
[----:B----4-:R-:W-:Y:S04]  /*25560*/  STL [R1+0x2ffc], R28 ;  /* 0x002ffc1c01007387 */ /* 0x010fe80000100800 */
[----:B------:R-:W4:Y:S04]  /*25570*/  LDL R3, [R1+0x1a90] ;  /* 0x001a900001037983 */ /* 0x000f280000100800 */
[----:B------:R-:W4:Y:S01]  /*25580*/  LDL R0, [R1+0x1a9c] ;  /* 0x001a9c0001007983 */ /* 0x000f220000100800 */
[----:B0-----:R-:W-:-:S03]  /*25590*/  PRMT R12, RZ, 0x7610, R12 ;  /* 0x00007610ff0c7816 */ /* 0x001fc6000000000c */
[----:B--2---:R-:W-:Y:S04]  /*255a0*/  STL [R1+0x3000], R11 ;  /* 0x0030000b01007387 */ /* 0x004fe80000100800 */
[----:B------:R-:W2:Y:S04]  /*255b0*/  LDL R9, [R1+0x1b00] ;  /* 0x001b000001097983 */ /* 0x000ea80000100800 */
[----:B------:R-:W2:Y:S01]  /*255c0*/  LDL R2, [R1+0x1b0c] ;  /* 0x001b0c0001027983 */ /* 0x000ea20000100800 */
[----:B------:R-:W-:-:S03]  /*255d0*/  PRMT R20, RZ, 0x7610, R20 ;  /* 0x00007610ff147816 */ /* 0x000fc60000000014 */
[----:B---3--:R-:W-:Y:S04]  /*255e0*/  STL [R1+0x3004], R26 ;  /* 0x0030041a01007387 */ /* 0x008fe80000100800 */
[----:B------:R-:W3:Y:S04]  /*255f0*/  LDL R8, [R1+0x1b80] ;  /* 0x001b800001087983 */ /* 0x000ee80000100800 */
[----:B------:R-:W3:Y:S01]  /*25600*/  LDL R7, [R1+0x1b8c] ;  /* 0x001b8c0001077983 */ /* 0x000ee20000100800 */
[----:B------:R-:W-:Y:S02]  /*25610*/  @!P0 IMAD.MOV.U32 R14, RZ, RZ, R4 ;  /* 0x000000ffff0e8224 */ /* 0x000fe400078e0004 */
[----:B------:R-:W-:Y:S01]  /*25620*/  @!P0 IMAD.MOV.U32 R15, RZ, RZ, R5 ;  /* 0x000000ffff0f8224 */ /* 0x000fe200078e0005 */
[----:B------:R-:W3:Y:S04]  /*25630*/  LDL R6, [R1+0x1aa0] ;  /* 0x001aa00001067983 */ /* 0x000ee80000100800 */
[----:B------:R-:W3:Y:S04]  /*25640*/  LDL R5, [R1+0x1aac] ;  /* 0x001aac0001057983 */ /* 0x000ee80000100800 */
[----:B------:R4:W3:Y:S02]  /*25650*/  @!P0 LDG.E.U16 R12, desc[UR8][R14.64] ;  /* 0x000000080e0c8981 */ /* 0x0008e4000c1e1500 */
[----:B----4-:R-:W-:-:S02]  /*25660*/  @!P0 IMAD.MOV.U32 R15, RZ, RZ, R3 ;  /* 0x000000ffff0f8224 */ /* 0x010fc400078e0003 */
[----:B------:R-:W-:-:S05]  /*25670*/  @!P0 IMAD.MOV.U32 R14, RZ, RZ, R0 ;  /* 0x000000ffff0e8224 */ /* 0x000fca00078e0000 */
[----:B------:R2:W4:Y:S01]  /*25680*/  @!P0 LDG.E.U16 R20, desc[UR8][R14.64] ;  /* 0x000000080e148981 */ /* 0x000522000c1e1500 */
[----:B------:R-:W-:Y:S02]  /*25690*/  PRMT R18, RZ, 0x7610, R18 ;  /* 0x00007610ff127816 */ /* 0x000fe40000000012 */
[----:B------:R-:W-:Y:S01]  /*256a0*/  PRMT R13, RZ, 0x7610, R13 ;  /* 0x00007610ff0d7816 */ /* 0x000fe2000000000d */
[----:B--2---:R-:W-:Y:S02]  /*256b0*/  @!P0 IMAD.MOV.U32 R15, RZ, RZ, R9 ;  /* 0x000000ffff0f8224 */ /* 0x004fe400078e0009 */
[----:B------:R-:W-:-:S05]  /*256c0*/  @!P0 IMAD.MOV.U32 R14, RZ, RZ, R2 ;  /* 0x000000ffff0e8224 */ /* 0x000fca00078e0002 */
[----:B------:R3:W2:Y:S01]  /*256d0*/  @!P0 LDG.E.U16 R18, desc[UR8][R14.64] ;  /* 0x000000080e128981 */ /* 0x0006a2000c1e1500 */
[----:B------:R-:W-:Y:S01]  /*256e0*/  PRMT R17, RZ, 0x7610, R17 ;  /* 0x00007610ff117816 */ /* 0x000fe20000000011 */
[----:B---3--:R-:W-:Y:S02]  /*256f0*/  @!P0 IMAD.MOV.U32 R15, RZ, RZ, R8 ;  /* 0x000000ffff0f8224 */ /* 0x008fe400078e0008 */
[----:B------:R-:W-:-:S05]  /*25700*/  @!P0 IMAD.MOV.U32 R14, RZ, RZ, R7 ;  /* 0x000000ffff0e8224 */ /* 0x000fca00078e0007 */
[----:B------:R0:W3:Y:S04]  /*25710*/  @!P0 LDG.E.U16 R13, desc[UR8][R14.64] ;  /* 0x000000080e0d8981 */ /* 0x0000e8000c1e1500 */
[----:B------:R-:W-:Y:S04]  /*25720*/  STL [R1+0x3008], R12 ;  /* 0x0030080c01007387 */ /* 0x000fe80000100800 */
[----:B------:R-:W3:Y:S04]  /*25730*/  LDL R4, [R1+0x1b10] ;  /* 0x001b100001047983 */ /* 0x000ee80000100800 */
[----:B------:R-:W3:Y:S04]  /*25740*/  LDL R3, [R1+0x1b1c] ;  /* 0x001b1c0001037983 */ /* 0x000ee80000100800 */
[----:B------:R-:W3:Y:S01]  /*25750*/  LDL R0, [R1+0x1b9c] ;  /* 0x001b9c0001007983 */ /* 0x000ee20000100800 */
[----:B0-----:R-:W-:-:S02]  /*25760*/  @!P0 IMAD.MOV.U32 R14, RZ, RZ, R5 ;  /* 0x000000ffff0e8224 */ /* 0x001fc400078e0005 */
[----:B------:R-:W-:-:S05]  /*25770*/  @!P0 IMAD.MOV.U32 R15, RZ, RZ, R6 ;  /* 0x000000ffff0f8224 */ /* 0x000fca00078e0006 */
[----:B------:R0:W3:Y:S04]  /*25780*/  @!P0 LDG.E.U16 R17, desc[UR8][R14.64] ;  /* 0x000000080e118981 */ /* 0x0000e8000c1e1500 */
[----:B----4-:R-:W-:Y:S04]  /*25790*/  STL [R1+0x300c], R20 ;  /* 0x00300c1401007387 */ /* 0x010fe80000100800 */
[----:B------:R-:W4:Y:S01]  /*257a0*/  LDL R2, [R1+0x1b90] ;  /* 0x001b900001027983 */ /* 0x000f220000100800 */
[----:B------:R-:W-:-:S03]  /*257b0*/  PRMT R19, RZ, 0x7610, R19 ;  /* 0x00007610ff137816 */ /* 0x000fc60000000013 */
[----:B--2---:R-:W-:Y:S04]  /*257c0*/  STL [R1+0x3010], R18 ;  /* 0x0030101201007387 */ /* 0x004fe80000100800 */
[----:B---3--:R-:W-:Y:S01]  /*257d0*/  STL [R1+0x3014], R13 ;  /* 0x0030140d01007387 */ /* 0x008fe20000100800 */
[----:B0-----:R-:W-:Y:S02]  /*257e0*/  @!P0 IMAD.MOV.U32 R15, RZ, RZ, R4 ;  /* 0x000000ffff0f8224 */ /* 0x001fe400078e0004 */
[----:B------:R-:W-:-:S05]  /*257f0*/  @!P0 IMAD.MOV.U32 R14, RZ, RZ, R3 ;  /* 0x000000ffff0e8224 */ /* 0x000fca00078e0003 */
[----:B------:R0:W2:Y:S04]  /*25800*/  @!P0 LDG.E.U16 R19, desc[UR8][R14.64] ;  /* 0x000000080e138981 */ /* 0x0000a8000c1e1500 */
[----:B------:R1:W-:Y:S04]  /*25810*/  STL [R1+0x3018], R17 ;  /* 0x0030181101007387 */ /* 0x0003e80000100800 */
[----:B------:R-:W3:Y:S04]  /*25820*/  LDL R7, [R1+0x1b20] ;  /* 0x001b200001077983 */ /* 0x000ee80000100800 */
[----:B------:R-:W2:Y:S04]  /*25830*/  LDL R4, [R1+0x1b2c] ;  /* 0x001b2c0001047983 */ /* 0x000ea80000100800 */
[----:B------:R-:W2:Y:S01]  /*25840*/  LDL R5, [R1+0x1ba8] ;  /* 0x001ba80001057983 */ /* 0x000ea20000100800 */
[----:B0-----:R-:W-:-:S03]  /*25850*/  @!P0 IMAD.MOV.U32 R14, RZ, RZ, R0 ;  /* 0x000000ffff0e8224 */ /* 0x001fc600078e0000 */
[----:B------:R-:W2:Y:S01]  /*25860*/  LDL R0, [R1+0x1bac] ;  /* 0x001bac0001007983 */ /* 0x000ea20000100800 */
[----:B----4-:R-:W-:-:S03]  /*25870*/  @!P0 IMAD.MOV.U32 R15, RZ, RZ, R2 ;  /* 0x000000ffff0f8224 */ /* 0x010fc600078e0002 */
[----:B------:R-:W4:Y:S04]  /*25880*/  LDL R2, [R1+0x1bb0] ;  /* 0x001bb00001027983 */ /* 0x000f280000100800 */
[----:B------:R-:W4:Y:S04]  /*25890*/  LDL.LU R9, [R1+0x8b0] ;  /* 0x0008b00001097983 */ /* 0x000f280000300800 */
[----:B------:R-:W4:Y:S04]  /*258a0*/  LDL.LU R3, [R1+0x8a8] ;  /* 0x0008a80001037983 */ /* 0x000f280000300800 */
[----:B------:R-:W4:Y:S01]  /*258b0*/  LDL R8, [R1+0x1ba0] ;  /* 0x001ba00001087983 */ /* 0x000f220000100800 */
[----:B------:R-:W0:Y:S01]  /*258c0*/  S2R R16, SR_TID.X ;  /* 0x0000000000107919 */ /* 0x000e220000002100 */
[----:B------:R-:W-:-:S02]  /*258d0*/  PRMT R21, RZ, 0x7610, R21 ;  /* 0x00007610ff157816 */ /* 0x000fc40000000015 */
[----:B------:R-:W-:Y:S01]  /*258e0*/  PRMT R23, RZ, 0x7610, R23 ;  /* 0x00007610ff177816 */ /* 0x000fe20000000017 */
[----:B-1----:R-:W4:Y:S04]  /*258f0*/  LDL.LU R17, [R1+0x828] ;  /* 0x0008280001117983 */ /* 0x002f280000300800 */
[----:B------:R-:W4:Y:S04]  /*25900*/  LDL.LU R13, [R1+0x820] ;  /* 0x00082000010d7983 */ /* 0x000f280000300800 */
[----:B------:R-:W4:Y:S04]  /*25910*/  LDL.LU R18, [R1+0x818] ;  /* 0x0008180001127983 */ /* 0x000f280000300800 */
[----:B------:R-:W4:Y:S04]  /*25920*/  LDL.LU R10, [R1+0x810] ;  /* 0x00081000010a7983 */ /* 0x000f280000300800 */
[----:B------:R3:W4:Y:S04]  /*25930*/  @!P0 LDG.E.U16 R21, desc[UR8][R14.64] ;  /* 0x000000080e158981 */ /* 0x000728000c1e1500 */
[----:B------:R-:W4:Y:S01]  /*25940*/  LDL.LU R27, [R1+0x798] ;  /* 0x00079800011b7983 */ /* 0x000f220000300800 */
[----:B------:R-:W-:-:S03]  /*25950*/  PRMT R24, RZ, 0x7610, R24 ;  /* 0x00007610ff187816 */ /* 0x000fc60000000018 */
[----:B------:R-:W4:Y:S01]  /*25960*/  LDL.LU R20, [R1+0x790] ;  /* 0x0007900001147983 */ /* 0x000f220000300800 */
[----:B------:R-:W-:Y:S02]  /*25970*/  PRMT R25, RZ, 0x7610, R25 ;  /* 0x00007610ff197816 */ /* 0x000fe40000000019 */
[----:B0-----:R-:W-:Y:S01]  /*25980*/  LOP3.LUT R6, R16, 0x3f, RZ, 0xc0, !PT ;  /* 0x0000003f10067812 */ /* 0x001fe200078ec0ff */
[----:B---3--:R-:W-:Y:S02]  /*25990*/  @!P0 IMAD.MOV.U32 R15, RZ, RZ, R7 ;  /* 0x000000ffff0f8224 */ /* 0x008fe400078e0007 */
[----:B--2---:R-:W-:Y:S02]  /*259a0*/  @!P0 IMAD.MOV.U32 R14, RZ, RZ, R4 ;  /* 0x000000ffff0e8224 */ /* 0x004fe400078e0004 */
[----:B------:R-:W2:Y:S04]  /*259b0*/  LDL.LU R4, [R1+0x788] ;  /* 0x0007880001047983 */ /* 0x000ea80000300800 */
[----:B------:R0:W3:Y:S04]  /*259c0*/  @!P0 LDG.E.U16 R23, desc[UR8][R14.64] ;  /* 0x000000080e178981 */ /* 0x0000e8000c1e1500 */
[----:B------:R-:W3:Y:S01]  /*259d0*/  LDL.LU R16, [R1+0x780] ;  /* 0x0007800001107983 */ /* 0x000ee20000300800 */
[----:B0-----:R-:W-:-:S03]  /*259e0*/  @!P1 IMAD.MOV.U32 R15, RZ, RZ, R5 ;  /* 0x000000ffff0f9224 */ /* 0x001fc600078e0005 */
[----:B------:R-:W3:Y:S01]  /*259f0*/  LDL.LU R5, [R1+0x708] ;  /* 0x0007080001057983 */ /* 0x000ee20000300800 */
[----:B----4-:R-:W-:-:S03]  /*25a00*/  @!P1 IMAD.MOV.U32 R14, RZ, RZ, R2 ;  /* 0x000000ffff0e9224 */ /* 0x010fc600078e0002 */
[----:B------:R-:W4:Y:S04]  /*25a10*/  LDL.LU R2, [R1+0x704] ;  /* 0x0007040001027983 */ /* 0x000f280000300800 */
[----:B------:R-:W4:Y:S04]  /*25a20*/  LDL.LU R12, [R1+0x700] ;  /* 0x00070000010c7983 */ /* 0x000f280000300800 */
[----:B------:R-:W4:Y:S04]  /*25a30*/  LDL.LU R7, [R1+0x6fc] ;  /* 0x0006fc0001077983 */ /* 0x000f280000300800 */
[----:B------:R0:W4:Y:S04]  /*25a40*/  @!P1 LDG.E.U16 R24, desc[UR8][R14.64] ;  /* 0x000000080e189981 */ /* 0x000128000c1e1500 */
[----:B------:R-:W4:Y:S01]  /*25a50*/  LDL.LU R26, [R1+0x688] ;  /* 0x00068800011a7983 */ /* 0x000f220000300800 */
[----:B0-----:R-:W-:-:S02]  /*25a60*/  @!P0 IMAD.MOV.U32 R14, RZ, RZ, R0 ;  /* 0x000000ffff0e8224 */ /* 0x001fc400078e0000 */
[----:B------:R-:W-:Y:S02]  /*25a70*/  @!P0 IMAD.MOV.U32 R15, RZ, RZ, R8 ;  /* 0x000000ffff0f8224 */ /* 0x000fe400078e0008 */
[----:B------:R-:W4:Y:S04]  /*25a80*/  LDL.LU R8, [R1+0x684] ;  /* 0x0006840001087983 */ /* 0x000f280000300800 */
[----:B------:R-:W4:Y:S04]  /*25a90*/  LDL.LU R11, [R1+0x680] ;  /* 0x00068000010b7983 */ /* 0x000f280000300800 */
[----:B------:R-:W4:Y:S04]  /*25aa0*/  LDL.LU R29, [R1+0x67c] ;  /* 0x00067c00011d7983 */ /* 0x000f280000300800 */
[----:B------:R-:W4:Y:S04]  /*25ab0*/  LDL.LU R22, [R1+0x608] ;  /* 0x0006080001167983 */ /* 0x000f280000300800 */
[----:B------:R-:W4:Y:S04]  /*25ac0*/  LDL.LU R0, [R1+0x604] ;  /* 0x0006040001007983 */ /* 0x000f280000300800 */
[----:B------:R0:W4:Y:S04]  /*25ad0*/  @!P0 LDG.E.U16 R25, desc[UR8][R14.64] ;  /* 0x000000080e198981 */ /* 0x000128000c1e1500 */
[----:B------:R-:W2:Y:S01]  /*25ae0*/  LDL.LU R15, [R1+0x8a0] ;  /* 0x0008a000010f7983 */ /* 0x000ea20000300800 */
[----:B------:R-:W-:-:S05]  /*25af0*/  IMAD.SHL.U32 R28, R6, 0x2, RZ ;  /* 0x00000002061c7824 */ /* 0x000fca00078e00ff */
[----:B------:R-:W-:-:S05]  /*25b00*/  LOP3.LUT R28, R28, 0x60, RZ, 0x3c, !PT ;  /* 0x000000601c1c7812 */ /* 0x000fca00078e3cff */
[----:B------:R1:W-:Y:S04]  /*25b10*/  STS.U16 [R28+UR4+0x4c80], R9 ;  /* 0x004c80091c007988 */ /* 0x0003e80008000404 */
[----:B------:R0:W-:Y:S04]  /*25b20*/  STS.U16 [R28+UR4+0x4d00], R3 ;  /* 0x004d00031c007988 */ /* 0x0001e80008000404 */
[----:B-1----:R-:W4:Y:S04]  /*25b30*/  LDL.LU R9, [R1+0x600] ;  /* 0x0006000001097983 */ /* 0x002f280000300800 */
[----:B0-----:R-:W4:Y:S04]  /*25b40*/  LDL.LU R3, [R1+0x5fc] ;  /* 0x0005fc0001037983 */ /* 0x001f280000300800 */
[----:B--2---:R-:W-:Y:S04]  /*25b50*/  STS.U16 [R28+UR4+0x4d80], R15 ;  /* 0x004d800f1c007988 */ /* 0x004fe80008000404 */
[----:B------:R-:W-:Y:S04]  /*25b60*/  STS.U16 [R28+UR4+0x5c00], R17 ;  /* 0x005c00111c007988 */ /* 0x000fe80008000404 */
[----:B------:R-:W-:Y:S04]  /*25b70*/  STS.U16 [R28+UR4+0x5c80], R13 ;  /* 0x005c800d1c007988 */ /* 0x000fe80008000404 */
[----:B------:R-:W-:Y:S04]  /*25b80*/  STS.U16 [R28+UR4+0x5d00], R18 ;  /* 0x005d00121c007988 */ /* 0x000fe80008000404 */
[----:B------:R0:W-:Y:S04]  /*25b90*/  STS.U16 [R28+UR4+0x5d80], R10 ;  /* 0x005d800a1c007988 */ /* 0x0001e80008000404 */
[----:B------:R1:W-:Y:S04]  /*25ba0*/  STS.U16 [R28+UR4+0x6c00], R27 ;  /* 0x006c001b1c007988 */ /* 0x0003e80008000404 */
[----:B------:R-:W-:Y:S04]  /*25bb0*/  STS.U16 [R28+UR4+0x6c80], R20 ;  /* 0x006c80141c007988 */ /* 0x000fe80008000404 */
[----:B------:R-:W-:Y:S04]  /*25bc0*/  STS.U16 [R28+UR4+0x6d00], R4 ;  /* 0x006d00041c007988 */ /* 0x000fe80008000404 */
[----:B---3--:R2:W-:Y:S04]  /*25bd0*/  STS.U16 [R28+UR4+0x6d80], R16 ;  /* 0x006d80101c007988 */ /* 0x0085e80008000404 */
[----:B0-----:R-:W3:Y:S04]  /*25be0*/  LDL.LU R10, [R1+0x588] ;  /* 0x00058800010a7983 */ /* 0x001ee80000300800 */
[----:B-1----:R-:W3:Y:S04]  /*25bf0*/  LDL.LU R27, [R1+0x584] ;  /* 0x00058400011b7983 */ /* 0x002ee80000300800 */
[----:B------:R0:W-:Y:S04]  /*25c00*/  STS.U16 [R28+UR4+0x7c00], R5 ;  /* 0x007c00051c007988 */ /* 0x0001e80008000404 */
[----:B--2---:R-:W2:Y:S04]  /*25c10*/  LDL.LU R16, [R1+0x580] ;  /* 0x0005800001107983 */ /* 0x004ea80000300800 */
[----:B------:R-:W2:Y:S04]  /*25c20*/  LDL.LU R4, [R1+0x57c] ;  /* 0x00057c0001047983 */ /* 0x000ea80000300800 */
[----:B----4-:R1:W-:Y:S04]  /*25c30*/  STS.U16 [R28+UR4+0x7c80], R2 ;  /* 0x007c80021c007988 */ /* 0x0103e80008000404 */
[----:B0-----:R-:W4:Y:S04]  /*25c40*/  LDL.LU R5, [R1+0x504] ;  /* 0x0005040001057983 */ /* 0x001f280000300800 */
[----:B-1----:R-:W4:Y:S04]  /*25c50*/  LDL.LU R2, [R1+0x500] ;  /* 0x0005000001027983 */ /* 0x002f280000300800 */
[----:B------:R-:W-:Y:S04]  /*25c60*/  STS.U16 [R28+UR4+0x7d00], R12 ;  /* 0x007d000c1c007988 */ /* 0x000fe80008000404 */
[----:B------:R0:W-:Y:S04]  /*25c70*/  STS.U16 [R28+UR4+0x7d80], R7 ;  /* 0x007d80071c007988 */ /* 0x0001e80008000404 */
[----:B------:R-:W-:Y:S04]  /*25c80*/  STS.U16 [R28+UR4+0x8c00], R26 ;  /* 0x008c001a1c007988 */ /* 0x000fe80008000404 */
[----:B------:R1:W-:Y:S04]  /*25c90*/  STS.U16 [R28+UR4+0x8c80], R8 ;  /* 0x008c80081c007988 */ /* 0x0003e80008000404 */
[----:B------:R-:W-:Y:S04]  /*25ca0*/  STS.U16 [R28+UR4+0x8d00], R11 ;  /* 0x008d000b1c007988 */ /* 0x000fe80008000404 */
[----:B------:R-:W-:Y:S04]  /*25cb0*/  STS.U16 [R28+UR4+0x8d80], R29 ;  /* 0x008d801d1c007988 */ /* 0x000fe80008000404 */
[----:B------:R1:W-:Y:S04]  /*25cc0*/  STS.U16 [R28+UR4+0x9c00], R22 ;  /* 0x009c00161c007988 */ /* 0x0003e80008000404 */
[----:B------:R1:W-:Y:S04]  /*25cd0*/  STS.U16 [R28+UR4+0x9c80], R0 ;  /* 0x009c80001c007988 */ /* 0x0003e80008000404 */
[----:B0-----:R-:W4:Y:S04]  /*25ce0*/  LDL.LU R7, [R1+0x4fc] ;  /* 0x0004fc0001077983 */ /* 0x001f280000300800 */
[----:B-1----:R-:W4:Y:S04]  /*25cf0*/  LDL.LU R8, [R1+0x4f8] ;  /* 0x0004f80001087983 */ /* 0x002f280000300800 */
        /* <DEDUP_REMOVED lines=10> */
[----:B------:R-:W4:Y:S04]  /*25da0*/  LDL.LU R20, [R1+0x15c] ;  /* 0x00015c0001147983 */ /* 0x000f280000300800 */
[----:B------:R-:W4:Y:S04]  /*25db0*/  LDL.LU R12, [R1+0x158] ;  /* 0x00015800010c7983 */ /* 0x000f280000300800 */
[----:B---3--:R-:W-:Y:S04]  /*25dc0*/  STS.U16 [R28+UR4+0xac00], R10 ;  /* 0x00ac000a1c007988 */ /* 0x008fe80008000404 */
[----:B------:R0:W-:Y:S04]  /*25dd0*/  STS.U16 [R28+UR4+0xac80], R27 ;  /* 0x00ac801b1c007988 */ /* 0x0001e80008000404 */
[----:B--2---:R1:W-:Y:S04]  /*25de0*/  STS.U16 [R28+UR4+0xad00], R16 ;  /* 0x00ad00101c007988 */ /* 0x0043e80008000404 */
[----:B------:R-:W-:Y:S04]  /*25df0*/  STS.U16 [R28+UR4+0xad80], R4 ;  /* 0x00ad80041c007988 */ /* 0x000fe80008000404 */
[----:B0-----:R-:W2:Y:S04]  /*25e00*/  LDL.LU R27, [R1+0x154] ;  /* 0x00015400011b7983 */ /* 0x001ea80000300800 */
[----:B-1----:R-:W3:Y:S04]  /*25e10*/  LDL.LU R16, [R1+0x14c] ;  /* 0x00014c0001107983 */ /* 0x002ee80000300800 */
[----:B------:R-:W3:Y:S04]  /*25e20*/  LDL.LU R26, [R1+0xdc] ;  /* 0x0000dc00011a7983 */ /* 0x000ee80000300800 */
[----:B----4-:R-:W-:Y:S04]  /*25e30*/  STS.U16 [R28+UR4+0xbc00], R5 ;  /* 0x00bc00051c007988 */ /* 0x010fe80008000404 */
[----:B------:R0:W-:Y:S04]  /*25e40*/  STS.U16 [R28+UR4+0xbc80], R2 ;  /* 0x00bc80021c007988 */ /* 0x0001e80008000404 */
[----:B------:R-:W4:Y:S04]  /*25e50*/  LDL.LU R11, [R1+0xd8] ;  /* 0x0000d800010b7983 */ /* 0x000f280000300800 */
[----:B0-----:R-:W4:Y:S04]  /*25e60*/  LDL.LU R2, [R1+0xd4] ;  /* 0x0000d40001027983 */ /* 0x001f280000300800 */
[----:B------:R0:W-:Y:S04]  /*25e70*/  STS.U16 [R28+UR4+0xbd00], R7 ;  /* 0x00bd00071c007988 */ /* 0x0001e80008000404 */
[----:B------:R-:W4:Y:S04]  /*25e80*/  LDL.LU R29, [R1+0xd0] ;  /* 0x0000d000011d7983 */ /* 0x000f280000300800 */
[----:B------:R1:W-:Y:S04]  /*25e90*/  STS.U16 [R28+UR4+0xbd80], R8 ;  /* 0x00bd80081c007988 */ /* 0x0003e80008000404 */
[----:B------:R1:W-:Y:S04]  /*25ea0*/  STS.U16 [R28+UR4+0xcc00], R22 ;  /* 0x00cc00161c007988 */ /* 0x0003e80008000404 */
[----:B0-----:R-:W4:Y:S04]  /*25eb0*/  LDL.LU R7, [R1+0x9c8] ;  /* 0x0009c80001077983 */ /* 0x001f280000300800 */
[----:B------:R-:W4:Y:S04]  /*25ec0*/  LDL.LU R10, [R1+0x9c4] ;  /* 0x0009c400010a7983 */ /* 0x000f280000300800 */
[----:B------:R-:W4:Y:S04]  /*25ed0*/  LDL.LU R4, [R1+0x9c0] ;  /* 0x0009c00001047983 */ /* 0x000f280000300800 */
[----:B------:R-:W4:Y:S04]  /*25ee0*/  LDL.LU R5, [R1+0x9bc] ;  /* 0x0009bc0001057983 */ /* 0x000f280000300800 */
[----:B-1----:R-:W4:Y:S04]  /*25ef0*/  LDL.LU R8, [R1+0x9b8] ;  /* 0x0009b80001087983 */ /* 0x002f280000300800 */
[----:B------:R0:W-:Y:S04]  /*25f00*/  STS.U16 [R28+UR4+0xcc80], R0 ;  /* 0x00cc80001c007988 */ /* 0x0001e80008000404 */
[----:B------:R-:W-:Y:S04]  /*25f10*/  STS.U16 [R28+UR4+0xcd00], R15 ;  /* 0x00cd000f1c007988 */ /* 0x000fe80008000404 */
[----:B------:R-:W-:Y:S04]  /*25f20*/  STS.U16 [R28+UR4+0xcd80], R17 ;  /* 0x00cd80111c007988 */ /* 0x000fe80008000404 */
[----:B------:R-:W-:Y:S04]  /*25f30*/  STS.U16 [R28+UR4+0xdc00], R13 ;  /* 0x00dc000d1c007988 */ /* 0x000fe80008000404 */
[----:B------:R-:W-:Y:S04]  /*25f40*/  STS.U16 [R28+UR4+0xdc80], R18 ;  /* 0x00dc80121c007988 */ /* 0x000fe80008000404 */
[----:B------:R-:W4:Y:S04]  /*25f50*/  LDL.LU R22, [R1+0x9b4] ;  /* 0x0009b40001167983 */ /* 0x000f280000300800 */
[----:B------:R1:W-:Y:S04]  /*25f60*/  STS.U16 [R28+UR4+0xdd00], R9 ;  /* 0x00dd00091c007988 */ /* 0x0003e80008000404 */
[----:B0-----:R-:W4:Y:S04]  /*25f70*/  LDL.LU R0, [R1+0x9b0] ;  /* 0x0009b00001007983 */ /* 0x001f280000300800 */
[----:B------:R0:W-:Y:S04]  /*25f80*/  STS.U16 [R28+UR4+0xdd80], R3 ;  /* 0x00dd80031c007988 */ /* 0x0001e80008000404 */
[----:B------:R-:W-:Y:S04]  /*25f90*/  STS.U16 [R28+UR4+0xec00], R20 ;  /* 0x00ec00141c007988 */ /* 0x000fe80008000404 */
[----:B------:R-:W-:Y:S04]  /*25fa0*/  STS.U16 [R28+UR4+0xec80], R12 ;  /* 0x00ec800c1c007988 */ /* 0x000fe80008000404 */
[----:B-1----:R-:W4:Y:S04]  /*25fb0*/  LDL.LU R9, [R1+0x9ac] ;  /* 0x0009ac0001097983 */ /* 0x002f280000300800 */
[----:B0-----:R-:W4:Y:S04]  /*25fc0*/  LDL.LU R3, [R1+0x9a8] ;  /* 0x0009a80001037983 */ /* 0x001f280000300800 */
[----:B--2---:R0:W-:Y:S04]  /*25fd0*/  STS.U16 [R28+UR4+0xed00], R27 ;  /* 0x00ed001b1c007988 */ /* 0x0041e80008000404 */
[----:B---3--:R1:W-:Y:S04]  /*25fe0*/  STS.U16 [R28+UR4+0xed80], R16 ;  /* 0x00ed80101c007988 */ /* 0x0083e80008000404 */
[----:B------:R-:W-:Y:S04]  /*25ff0*/  STS.U16 [R28+UR4+0xfc00], R26 ;  /* 0x00fc001a1c007988 */ /* 0x000fe80008000404 */
[----:B----4-:R-:W-:Y:S04]  /*26000*/  STS.U16 [R28+UR4+0xfc80], R11 ;  /* 0x00fc800b1c007988 */ /* 0x010fe80008000404 */
[----:B0-----:R-:W2:Y:S04]  /*26010*/  LDL.LU R27, [R1+0x9a4] ;  /* 0x0009a400011b7983 */ /* 0x001ea80000300800 */
[----:B-1----:R-:W3:Y:S04]  /*26020*/  LDL.LU R16, [R1+0x9a0] ;  /* 0x0009a00001107983 */ /* 0x002ee80000300800 */
[----:B------:R0:W-:Y:S04]  /*26030*/  STS.U16 [R28+UR4+0xfd00], R2 ;  /* 0x00fd00021c007988 */ /* 0x0001e80008000404 */
[----:B0-----:R-:W4:Y:S01]  /*26040*/  LDL.LU R2, [R1+0x99c] ;  /* 0x00099c0001027983 */ /* 0x001f220000300800 */
[----:B------:R-:W-:-:S03]  /*26050*/  IMAD.SHL.U32 R6, R6, 0x2, RZ ;  /* 0x0000000206067824 */ /* 0x000fc600078e00ff */
[----:B------:R-:W-:Y:S02]  /*26060*/  STS.U16 [R28+UR4+0xfd80], R29 ;  /* 0x00fd801d1c007988 */ /* 0x000fe40008000404 */
[----:B------:R-:W-:-:S05]  /*26070*/  LOP3.LUT R6, R6, 0x70, RZ, 0x3c, !PT ;  /* 0x0000007006067812 */ /* 0x000fca00078e3cff */
        /* <DEDUP_REMOVED lines=18> */
[----:B------:R-:W4:Y:S04]  /*261a0*/  LDL.LU R18, [R1+0x808] ;  /* 0x0008080001127983 */ /* 0x000f280000300800 */
[----:B------:R-:W4:Y:S04]  /*261b0*/  LDL.LU R20, [R1+0x804] ;  /* 0x0008040001147983 */ /* 0x000f280000300800 */
[----:B------:R-:W4:Y:S04]  /*261c0*/  LDL.LU R3, [R1+0x800] ;  /* 0x0008000001037983 */ /* 0x000f280000300800 */
[----:B--2---:R0:W-:Y:S04]  /*261d0*/  STS.U16 [R6+UR4+0x2e80], R27 ;  /* 0x002e801b06007988 */ /* 0x0041e80008000404 */
[----:B---3--:R1:W-:Y:S04]  /*261e0*/  STS.U16 [R6+UR4+0x2f00], R16 ;  /* 0x002f001006007988 */ /* 0x0083e80008000404 */
[----:B0-----:R-:W2:Y:S04]  /*261f0*/  LDL.LU R27, [R1+0x77c] ;  /* 0x00077c00011b7983 */ /* 0x001ea80000300800 */
[----:B------:R-:W3:Y:S04]  /*26200*/  LDL.LU R12, [R1+0x778] ;  /* 0x00077800010c7983 */ /* 0x000ee80000300800 */
[----:B------:R-:W3:Y:S04]  /*26210*/  LDL.LU R26, [R1+0x774] ;  /* 0x00077400011a7983 */ /* 0x000ee80000300800 */
[----:B------:R-:W3:Y:S04]  /*26220*/  LDL.LU R11, [R1+0x770] ;  /* 0x00077000010b7983 */ /* 0x000ee80000300800 */
[----:B------:R-:W3:Y:S04]  /*26230*/  LDL.LU R28, [R1+0x6f8] ;  /* 0x0006f800011c7983 */ /* 0x000ee80000300800 */
[----:B-1----:R-:W3:Y:S04]  /*26240*/  LDL.LU R16, [R1+0x6f4] ;  /* 0x0006f40001107983 */ /* 0x002ee80000300800 */
[----:B----4-:R0:W-:Y:S04]  /*26250*/  STS.U16 [R6+UR4+0x2f80], R2 ;  /* 0x002f800206007988 */ /* 0x0101e80008000404 */
[----:B------:R-:W4:Y:S04]  /*26260*/  LDL.LU R29, [R1+0x6f0] ;  /* 0x0006f000011d7983 */ /* 0x000f280000300800 */
[----:B0-----:R-:W4:Y:S04]  /*26270*/  LDL.LU R2, [R1+0x6ec] ;  /* 0x0006ec0001027983 */ /* 0x001f280000300800 */
[----:B------:R-:W4:Y:S04]  /*26280*/  LDL.LU R10, [R1+0x678] ;  /* 0x00067800010a7983 */ /* 0x000f280000300800 */
[----:B------:R-:W4:Y:S04]  /*26290*/  LDL.LU R4, [R1+0x674] ;  /* 0x0006740001047983 */ /* 0x000f280000300800 */
[----:B------:R-:W4:Y:S04]  /*262a0*/  LDL.LU R9, [R1+0x670] ;  /* 0x0006700001097983 */ /* 0x000f280000300800 */
[----:B------:R0:W-:Y:S04]  /*262b0*/  STS.U16 [R6+UR4+0x3e00], R7 ;  /* 0x003e000706007988 */ /* 0x0001e80008000404 */
[----:B------:R1:W-:Y:S04]  /*262c0*/  STS.U16 [R6+UR4+0x3e80], R5 ;  /* 0x003e800506007988 */ /* 0x0003e80008000404 */
[----:B------:R1:W-:Y:S04]  /*262d0*/  STS.U16 [R6+UR4+0x3f00], R8 ;  /* 0x003f000806007988 */ /* 0x0003e80008000404 */
[----:B------:R-:W-:Y:S04]  /*262e0*/  STS.U16 [R6+UR4+0x3f80], R14 ;  /* 0x003f800e06007988 */ /* 0x000fe80008000404 */
[----:B------:R-:W-:Y:S04]  /*262f0*/  STS.U16 [R6+UR4+0x4e00], R15 ;  /* 0x004e000f06007988 */ /* 0x000fe80008000404 */
[----:B------:R-:W-:Y:S04]  /*26300*/  STS.U16 [R6+UR4+0x4e80], R17 ;  /* 0x004e801106007988 */ /* 0x000fe80008000404 */
[----:B0-----:R-:W4:Y:S04]  /*26310*/  LDL.LU R7, [R1+0x66c] ;  /* 0x00066c0001077983 */ /* 0x001f280000300800 */
[----:B------:R-:W-:Y:S04]  /*26320*/  STS.U16 [R6+UR4+0x4f00], R13 ;  /* 0x004f000d06007988 */ /* 0x000fe80008000404 */
[----:B-1----:R-:W4:Y:S04]  /*26330*/  LDL.LU R5, [R1+0x5f8] ;  /* 0x0005f80001057983 */ /* 0x002f280000300800 */
[----:B------:R-:W4:Y:S04]  /*26340*/  LDL.LU R8, [R1+0x5f4] ;  /* 0x0005f40001087983 */ /* 0x000f280000300800 */
[----:B------:R0:W-:Y:S04]  /*26350*/  STS.U16 [R6+UR4+0x4f80], R22 ;  /* 0x004f801606007988 */ /* 0x0001e80008000404 */
[----:B------:R1:W-:Y:S04]  /*26360*/  STS.U16 [R6+UR4+0x5e00], R0 ;  /* 0x005e000006007988 */ /* 0x0003e80008000404 */
[----:B------:R-:W-:Y:S04]  /*26370*/  STS.U16 [R6+UR4+0x5e80], R18 ;  /* 0x005e801206007988 */ /* 0x000fe80008000404 */
[----:B------:R-:W-:Y:S04]  /*26380*/  STS.U16 [R6+UR4+0x5f00], R20 ;  /* 0x005f001406007988 */ /* 0x000fe80008000404 */
[----:B------:R1:W-:Y:S04]  /*26390*/  STS.U16 [R6+UR4+0x5f80], R3 ;  /* 0x005f800306007988 */ /* 0x0003e80008000404 */
[----:B0-----:R-:W4:Y:S04]  /*263a0*/  LDL.LU R22, [R1+0x5f0] ;  /* 0x0005f00001167983 */ /* 0x001f280000300800 */
[----:B-1----:R-:W4:Y:S04]  /*263b0*/  LDL.LU R0, [R1+0x5ec] ;  /* 0x0005ec0001007983 */ /* 0x002f280000300800 */
[----:B------:R-:W4:Y:S04]  /*263c0*/  LDL.LU R3, [R1+0x578] ;  /* 0x0005780001037983 */ /* 0x000f280000300800 */
[----:B--2---:R0:W-:Y:S04]  /*263d0*/  STS.U16 [R6+UR4+0x6e00], R27 ;  /* 0x006e001b06007988 */ /* 0x0041e80008000404 */
[----:B---3--:R-:W-:Y:S04]  /*263e0*/  STS.U16 [R6+UR4+0x6e80], R12 ;  /* 0x006e800c06007988 */ /* 0x008fe80008000404 */
[----:B------:R-:W-:Y:S04]  /*263f0*/  STS.U16 [R6+UR4+0x6f00], R26 ;  /* 0x006f001a06007988 */ /* 0x000fe80008000404 */
[----:B------:R-:W-:Y:S04]  /*26400*/  STS.U16 [R6+UR4+0x6f80], R11 ;  /* 0x006f800b06007988 */ /* 0x000fe80008000404 */
[----:B------:R-:W-:Y:S04]  /*26410*/  STS.U16 [R6+UR4+0x7e00], R28 ;  /* 0x007e001c06007988 */ /* 0x000fe80008000404 */
[----:B------:R1:W-:Y:S04]  /*26420*/  STS.U16 [R6+UR4+0x7e80], R16 ;  /* 0x007e801006007988 */ /* 0x0003e80008000404 */
[----:B----4-:R-:W-:Y:S04]  /*26430*/  STS.U16 [R6+UR4+0x7f00], R29 ;  /* 0x007f001d06007988 */ /* 0x010fe80008000404 */
[----:B0-----:R-:W2:Y:S04]  /*26440*/  LDL.LU R27, [R1+0x574] ;  /* 0x00057400011b7983 */ /* 0x001ea80000300800 */
[----:B-1----:R-:W3:Y:S04]  /*26450*/  LDL.LU R16, [R1+0x570] ;  /* 0x0005700001107983 */ /* 0x002ee80000300800 */
[----:B------:R0:W-:Y:S04]  /*26460*/  STS.U16 [R6+UR4+0x7f80], R2 ;  /* 0x007f800206007988 */ /* 0x0001e80008000404 */
[----:B0-----:R-:W4:Y:S04]  /*26470*/  LDL.LU R2, [R1+0x56c] ;  /* 0x00056c0001027983 */ /* 0x001f280000300800 */
[----:B------:R-:W-:Y:S04]  /*26480*/  STS.U16 [R6+UR4+0x8e00], R10 ;  /* 0x008e000a06007988 */ /* 0x000fe80008000404 */
[----:B------:R-:W-:Y:S04]  /*26490*/  STS.U16 [R6+UR4+0x8e80], R4 ;  /* 0x008e800406007988 */ /* 0x000fe80008000404 */
[----:B------:R-:W-:Y:S04]  /*264a0*/  STS.U16 [R6+UR4+0x8f00], R9 ;  /* 0x008f000906007988 */ /* 0x000fe80008000404 */
[----:B------:R-:W4:Y:S04]  /*264b0*/  LDL.LU R14, [R1+0x4f4] ;  /* 0x0004f400010e7983 */ /* 0x000f280000300800 */
[----:B------:R0:W-:Y:S04]  /*264c0*/  STS.U16 [R6+UR4+0x8f80], R7 ;  /* 0x008f800706007988 */ /* 0x0001e80008000404 */
[----:B------:R-:W-:Y:S04]  /*264d0*/  STS.U16 [R6+UR4+0x9e00], R5 ;  /* 0x009e000506007988 */ /* 0x000fe80008000404 */
[----:B------:R1:W-:Y:S04]  /*264e0*/  STS.U16 [R6+UR4+0x9e80], R8 ;  /* 0x009e800806007988 */ /* 0x0003e80008000404 */
[----:B0-----:R-:W4:Y:S04]  /*264f0*/  LDL.LU R7, [R1+0x4f0] ;  /* 0x0004f00001077983 */ /* 0x001f280000300800 */
[----:B------:R-:W4:Y:S04]  /*26500*/  LDL.LU R17, [R1+0x4ec] ;  /* 0x0004ec0001117983 */ /* 0x000f280000300800 */
[----:B------:R-:W4:Y:S04]  /*26510*/  LDL.LU R13, [R1+0x4e8] ;  /* 0x0004e800010d7983 */ /* 0x000f280000300800 */
[----:B------:R-:W4:Y:S04]  /*26520*/  LDL.LU R18, [R1+0x474] ;  /* 0x0004740001127983 */ /* 0x000f280000300800 */
[----:B------:R-:W4:Y:S04]  /*26530*/  LDL.LU R20, [R1+0x470] ;  /* 0x0004700001147983 */ /* 0x000f280000300800 */
[----:B------:R-:W4:Y:S04]  /*26540*/  LDL.LU R15, [R1+0x46c] ;  /* 0x00046c00010f7983 */ /* 0x000f280000300800 */
[----:B-1----:R-:W4:Y:S04]  /*26550*/  LDL.LU R8, [R1+0x464] ;  /* 0x0004640001087983 */ /* 0x002f280000300800 */
[----:B------:R-:W4:Y:S04]  /*26560*/  LDL.LU R12, [R1+0x1cc] ;  /* 0x0001cc00010c7983 */ /* 0x000f280000300800 */
[----:B------:R-:W-:Y:S04]  /*26570*/  STS.U16 [R6+UR4+0x9f00], R22 ;  /* 0x009f001606007988 */ /* 0x000fe80008000404 */
[----:B------:R-:W-:Y:S04]  /*26580*/  STS.U16 [R6+UR4+0x9f80], R0 ;  /* 0x009f800006007988 */ /* 0x000fe80008000404 */
[----:B------:R-:W4:Y:S04]  /*26590*/  LDL.LU R26, [R1+0x1c8] ;  /* 0x0001c800011a7983 */ /* 0x000f280000300800 */
[----:B------:R-:W4:Y:S04]  /*265a0*/  LDL.LU R5, [R1+0x1c4] ;  /* 0x0001c40001057983 */ /* 0x000f280000300800 */
        /* <DEDUP_REMOVED lines=8> */
[----:B--2---:R0:W-:Y:S04]  /*26630*/  STS.U16 [R6+UR4+0xae80], R27 ;  /* 0x00ae801b06007988 */ /* 0x0041e80008000404 */
[----:B---3--:R-:W-:Y:S04]  /*26640*/  STS.U16 [R6+UR4+0xaf00], R16 ;  /* 0x00af001006007988 */ /* 0x008fe80008000404 */
[----:B0-----:R-:W2:Y:S04]  /*26650*/  LDL.LU R27, [R1+0xc4] ;  /* 0x0000c400011b7983 */ /* 0x001ea80000300800 */
[----:B----4-:R0:W-:Y:S04]  /*26660*/  STS.U16 [R6+UR4+0xaf80], R2 ;  /* 0x00af800206007988 */ /* 0x0101e80008000404 */
[----:B0-----:R-:W3:Y:S04]  /*26670*/  LDL.LU R2, [R1+0xc0] ;  /* 0x0000c00001027983 */ /* 0x001ee80000300800 */
[----:B------:R-:W4:Y:S04]  /*26680*/  LDL.LU R9, [R1+0x98] ;  /* 0x0000980001097983 */ /* 0x000f280000300800 */
[----:B------:R-:W4:Y:S04]  /*26690*/  LDL.LU R22, [R1+0x78] ;  /* 0x0000780001167983 */ /* 0x000f280000300800 */
[----:B------:R-:W4:Y:S04]  /*266a0*/  LDL.LU R16, [R1+0x58] ;  /* 0x0000580001107983 */ /* 0x000f280000300800 */
[----:B------:R-:W-:Y:S04]  /*266b0*/  STS.U16 [R6+UR4+0xbe00], R14 ;  /* 0x00be000e06007988 */ /* 0x000fe80008000404 */
[----:B------:R0:W-:Y:S04]  /*266c0*/  STS.U16 [R6+UR4+0xbe80], R7 ;  /* 0x00be800706007988 */ /* 0x0001e80008000404 */
[----:B------:R1:W-:Y:S04]  /*266d0*/  STS.U16 [R6+UR4+0xbf00], R17 ;  /* 0x00bf001106007988 */ /* 0x0003e80008000404 */
[----:B------:R1:W-:Y:S04]  /*266e0*/  STS.U16 [R6+UR4+0xbf80], R13 ;  /* 0x00bf800d06007988 */ /* 0x0003e80008000404 */
[----:B------:R1:W-:Y:S04]  /*266f0*/  STS.U16 [R6+UR4+0xce00], R18 ;  /* 0x00ce001206007988 */ /* 0x0003e80008000404 */
[----:B------:R1:W-:Y:S04]  /*26700*/  STS.U16 [R6+UR4+0xce80], R20 ;  /* 0x00ce801406007988 */ /* 0x0003e80008000404 */
[----:B------:R-:W-:Y:S04]  /*26710*/  STS.U16 [R6+UR4+0xcf00], R15 ;  /* 0x00cf000f06007988 */ /* 0x000fe80008000404 */
[----:B------:R1:W-:Y:S04]  /*26720*/  STS.U16 [R6+UR4+0xcf80], R8 ;  /* 0x00cf800806007988 */ /* 0x0003e80008000404 */
[----:B------:R1:W-:Y:S04]  /*26730*/  STS.U16 [R6+UR4+0xde00], R12 ;  /* 0x00de000c06007988 */ /* 0x0003e80008000404 */
[----:B------:R1:W-:Y:S04]  /*26740*/  STS.U16 [R6+UR4+0xde80], R26 ;  /* 0x00de801a06007988 */ /* 0x0003e80008000404 */
[----:B------:R1:W-:Y:S04]  /*26750*/  STS.U16 [R6+UR4+0xdf00], R5 ;  /* 0x00df000506007988 */ /* 0x0003e80008000404 */
[----:B0-----:R-:W4:Y:S04]  /*26760*/  LDL.LU R7, [R1+0x40] ;  /* 0x0000400001077983 */ /* 0x001f280000300800 */
[----:B------:R-:W4:Y:S04]  /*26770*/  LDL.LU R14, [R1+0x20] ;  /* 0x00002000010e7983 */ /* 0x000f280000300800 */
[----:B-1----:R-:W4:Y:S04]  /*26780*/  LDL.LU R17, [R1+0x3018] ;  /* 0x0030180001117983 */ /* 0x002f280000300800 */
        /* <DEDUP_REMOVED lines=8> */
[----:B------:R1:W-:Y:S04]  /*26810*/  STS.U16 [R6+UR4+0xee80], R28 ;  /* 0x00ee801c06007988 */ /* 0x0003e80008000404 */
[----:B------:R-:W4:Y:S04]  /*26820*/  LDL.LU R26, [R1+0x3004] ;  /* 0x00300400011a7983 */ /* 0x000f280000300800 */
[----:B------:R1:W-:Y:S04]  /*26830*/  STS.U16 [R6+UR4+0xef00], R29 ;  /* 0x00ef001d06007988 */ /* 0x0003e80008000404 */
[----:B------:R1:W-:Y:S04]  /*26840*/  STS.U16 [R6+UR4+0xef80], R10 ;  /* 0x00ef800a06007988 */ /* 0x0003e80008000404 */
[----:B------:R1:W-:Y:S04]  /*26850*/  STS.U16 [R6+UR4+0xfe00], R0 ;  /* 0x00fe000006007988 */ /* 0x0003e80008000404 */
[----:B------:R1:W-:Y:S04]  /*26860*/  STS.U16 [R6+UR4+0xfe80], R4 ;  /* 0x00fe800406007988 */ /* 0x0003e80008000404 */
[----:B------:R-:W4:Y:S04]  /*26870*/  LDL.LU R5, [R1+0x74] ;  /* 0x0000740001057983 */ /* 0x000f280000300800 */
[----:B0-----:R-:W4:Y:S04]  /*26880*/  LDL.LU R3, [R1+0x54] ;  /* 0x0000540001037983 */ /* 0x001f280000300800 */
[----:B-1----:R-:W4:Y:S04]  /*26890*/  LDL.LU R11, [R1+0x3000] ;  /* 0x00300000010b7983 */ /* 0x002f280000300800 */
[----:B------:R-:W4:Y:S04]  /*268a0*/  LDL.LU R28, [R1+0x2ffc] ;  /* 0x002ffc00011c7983 */ /* 0x000f280000300800 */
[----:B------:R-:W4:Y:S04]  /*268b0*/  LDL.LU R29, [R1+0x2ff8] ;  /* 0x002ff800011d7983 */ /* 0x000f280000300800 */
[----:B------:R-:W4:Y:S04]  /*268c0*/  LDL.LU R10, [R1+0x2ff4] ;  /* 0x002ff400010a7983 */ /* 0x000f280000300800 */
[----:B------:R-:W4:Y:S04]  /*268d0*/  LDL.LU R0, [R1+0x38] ;  /* 0x0000380001007983 */ /* 0x000f280000300800 */
[----:B------:R-:W4:Y:S04]  /*268e0*/  LDL.LU R4, [R1+0x2ff0] ;  /* 0x002ff00001047983 */ /* 0x000f280000300800 */
[----:B--2---:R0:W-:Y:S04]  /*268f0*/  STS.U16 [R6+UR4+0xff00], R27 ;  /* 0x00ff001b06007988 */ /* 0x0041e80008000404 */
[----:B0-----:R-:W2:Y:S04]  /*26900*/  LDL.LU R27, [R1+0x70] ;  /* 0x00007000011b7983 */ /* 0x001ea80000300800 */
[----:B---3--:R0:W-:Y:S02]  /*26910*/  STS.U16 [R6+UR4+0xff80], R2 ;  /* 0x00ff800206007988 */ /* 0x0081e40008000404 */
[----:B0-----:R-:W0:Y:S02]  /*26920*/  S2R R2, SR_TID.X ;  /* 0x0000000000027919 */ /* 0x001e240000002100 */
[----:B------:R-:W3:Y:S01]  /*26930*/  LDL.LU R6, [R1+0x2fec] ;  /* 0x002fec0001067983 */ /* 0x000ee20000300800 */
[----:B0-----:R-:W-:-:S05]  /*26940*/  LOP3.LUT R2, R2, 0x3f, RZ, 0xc0, !PT ;  /* 0x0000003f02027812 */ /* 0x001fca00078ec0ff */
[----:B------:R-:W-:-:S05]  /*26950*/  IMAD.SHL.U32 R2, R2, 0x2, RZ ;  /* 0x0000000202027824 */ /* 0x000fca00078e00ff */
[----:B----4-:R0:W-:Y:S04]  /*26960*/  STS.U16 [R2+UR4+0x10080], R9 ;  /* 0x0100800902007988 */ /* 0x0101e80008000404 */
[----:B------:R1:W-:Y:S04]  /*26970*/  STS.U16 [R2+UR4+0x10880], R22 ;  /* 0x0108801602007988 */ /* 0x0003e80008000404 */
[----:B------:R4:W-:Y:S04]  /*26980*/  STS.U16 [R2+UR4+0x11080], R16 ;  /* 0x0110801002007988 */ /* 0x0009e80008000404 */
[----:B0-----:R-:W2:Y:S04]  /*26990*/  LDL.LU R9, [R1+0x2fe8] ;  /* 0x002fe80001097983 */ /* 0x001ea80000300800 */
[----:B-1----:R-:W3:Y:S04]  /*269a0*/  LDL.LU R22, [R1+0x2fe4] ;  /* 0x002fe40001167983 */ /* 0x002ee80000300800 */
[----:B----4-:R-:W4:Y:S04]  /*269b0*/  LDL.LU R16, [R1+0x2fe0] ;  /* 0x002fe00001107983 */ /* 0x010f280000300800 */
[----:B------:R-:W-:Y:S04]  /*269c0*/  STS.U16 [R2+UR4+0x10000], R7 ;  /* 0x0100000702007988 */ /* 0x000fe80008000404 */
[----:B----4-:R0:W-:Y:S04]  /*269d0*/  STS.U16 [R2+UR4+0x11880], R16 ;  /* 0x0118801002007988 */ /* 0x0101e80008000404 */
[----:B0-----:R-:W4:Y:S04]  /*269e0*/  LDL.LU R16, [R1+0x90] ;  /* 0x0000900001107983 */ /* 0x001f280000300800 */
[----:B------:R-:W2:Y:S04]  /*269f0*/  LDL.LU R7, [R1+0x2fdc] ;  /* 0x002fdc0001077983 */ /* 0x000ea80000300800 */
[----:B------:R0:W-:Y:S04]  /*26a00*/  STS.U16 [R2+UR4+0x10800], R14 ;  /* 0x0108000e02007988 */ /* 0x0001e80008000404 */
[----:B---3--:R-:W-:Y:S04]  /*26a10*/  STS.U16 [R2+UR4+0x11800], R22 ;  /* 0x0118001602007988 */ /* 0x008fe80008000404 */
[----:B0-----:R-:W3:Y:S04]  /*26a20*/  LDL.LU R14, [R1+0x6c] ;  /* 0x00006c00010e7983 */ /* 0x001ee80000300800 */
[----:B--2---:R0:W-:Y:S02]  /*26a30*/  STS.U16 [R2+UR4+0x11000], R7 ;  /* 0x0110000702007988 */ /* 0x0041e40008000404 */
[----:B0-----:R-:W-:-:S02]  /*26a40*/  LOP3.LUT R7, R2, 0x10, RZ, 0x3c, !PT ;  /* 0x0000001002077812 */ /* 0x001fc400078e3cff */
[----:B------:R-:W2:Y:S04]  /*26a50*/  LDL.LU R2, [R1+0x50] ;  /* 0x0000500001027983 */ /* 0x000ea80000300800 */
[----:B------:R-:W3:Y:S04]  /*26a60*/  LDL.LU R22, [R1+0x8c] ;  /* 0x00008c0001167983 */ /* 0x000ee80000300800 */
[----:B------:R0:W-:Y:S04]  /*26a70*/  STS.U16 [R7+UR4+0x10100], R8 ;  /* 0x0101000807007988 */ /* 0x0001e80008000404 */
[----:B0-----:R-:W4:Y:S04]  /*26a80*/  LDL.LU R8, [R1+0x2fd8] ;  /* 0x002fd80001087983 */ /* 0x001f280000300800 */
[----:B------:R0:W-:Y:S04]  /*26a90*/  STS.U16 [R7+UR4+0x10180], R15 ;  /* 0x0101800f07007988 */ /* 0x0001e80008000404 */
[----:B0-----:R-:W3:Y:S04]  /*26aa0*/  LDL.LU R15, [R1+0x4c] ;  /* 0x00004c00010f7983 */ /* 0x001ee80000300800 */
[----:B----4-:R-:W-:Y:S04]  /*26ab0*/  STS.U16 [R7+UR4+0x10900], R8 ;  /* 0x0109000807007988 */ /* 0x010fe80008000404 */
[----:B------:R0:W-:Y:S04]  /*26ac0*/  STS.U16 [R7+UR4+0x10980], R5 ;  /* 0x0109800507007988 */ /* 0x0001e80008000404 */
[----:B0-----:R-:W4:Y:S01]  /*26ad0*/  LDL.LU R5, [R1+0x2fd4] ;  /* 0x002fd40001057983 */ /* 0x001f220000300800 */
[----:B------:R-:W0:Y:S03]  /*26ae0*/  S2R R8, SR_TID.X ;  /* 0x0000000000087919 */ /* 0x000e260000002100 */
[----:B----4-:R1:W-:Y:S04]  /*26af0*/  STS.U16 [R7+UR4+0x11100], R5 ;  /* 0x0111000507007988 */ /* 0x0103e80008000404 */
[----:B------:R4:W-:Y:S04]  /*26b00*/  STS.U16 [R7+UR4+0x11180], R3 ;  /* 0x0111800307007988 */ /* 0x0009e80008000404 */
[----:B-1----:R-:W3:Y:S04]  /*26b10*/  LDL.LU R5, [R1+0x2fd0] ;  /* 0x002fd00001057983 */ /* 0x002ee80000300800 */
[----:B----4-:R-:W4:Y:S01]  /*26b20*/  LDL.LU R3, [R1+0x2fcc] ;  /* 0x002fcc0001037983 */ /* 0x010f220000300800 */
[----:B0-----:R-:W-:-:S03]  /*26b30*/  LOP3.LUT R8, R8, 0x3f, RZ, 0xc0, !PT ;  /* 0x0000003f08087812 */ /* 0x001fc600078ec0ff */
[----:B----4-:R0:W-:Y:S04]  /*26b40*/  STS.U16 [R7+UR4+0x11980], R3 ;  /* 0x0119800307007988 */ /* 0x0101e80008000404 */
[----:B------:R1:W-:Y:S04]  /*26b50*/  STS.U16 [R7+UR4+0x11900], R9 ;  /* 0x0119000907007988 */ /* 0x0003e80008000404 */
[----:B0-----:R-:W4:Y:S01]  /*26b60*/  LDL.LU R3, [R1+0x34] ;  /* 0x0000340001037983 */ /* 0x001f220000300800 */
[----:B-1----:R-:W-:-:S03]  /*26b70*/  IMAD.SHL.U32 R9, R8, 0x2, RZ ;  /* 0x0000000208097824 */ /* 0x002fc600078e00ff */
[----:B------:R-:W3:Y:S02]  /*26b80*/  LDL.LU R7, [R1+0x88] ;  /* 0x0000880001077983 */ /* 0x000ee40000300800 */
[----:B------:R-:W-:-:S05]  /*26b90*/  LOP3.LUT R9, R9, 0x20, RZ, 0x3c, !PT ;  /* 0x0000002009097812 */ /* 0x000fca00078e3cff */
[----:B------:R0:W-:Y:S04]  /*26ba0*/  STS.U16 [R9+UR4+0x10200], R0 ;  /* 0x0102000009007988 */ /* 0x0001e80008000404 */
[----:B0-----:R-:W2:Y:S04]  /*26bb0*/  LDL.LU R0, [R1+0x2fc8] ;  /* 0x002fc80001007983 */ /* 0x001ea80000300800 */
[----:B------:R-:W-:Y:S01]  /*26bc0*/  STS.U16 [R9+UR4+0x10280], R16 ;  /* 0x0102801009007988 */ /* 0x000fe20008000404 */
[----:B------:R-:W-:-:S03]  /*26bd0*/  IMAD.SHL.U32 R8, R8, 0x2, RZ ;  /* 0x0000000208087824 */ /* 0x000fc600078e00ff */
[----:B--2---:R0:W-:Y:S04]  /*26be0*/  STS.U16 [R9+UR4+0x10a00], R0 ;  /* 0x010a000009007988 */ /* 0x0041e80008000404 */
[----:B------:R1:W-:Y:S04]  /*26bf0*/  STS.U16 [R9+UR4+0x10a80], R27 ;  /* 0x010a801b09007988 */ /* 0x0003e80008000404 */
[----:B------:R2:W-:Y:S04]  /*26c00*/  STS.U16 [R9+UR4+0x11200], R4 ;  /* 0x0112000409007988 */ /* 0x0005e80008000404 */
[----:B0-----:R-:W3:Y:S04]  /*26c10*/  LDL.LU R0, [R1+0x2fc4] ;  /* 0x002fc40001007983 */ /* 0x001ee80000300800 */
[----:B------:R-:W3:Y:S04]  /*26c20*/  LDL.LU R16, [R1+0x48] ;  /* 0x0000480001107983 */ /* 0x000ee80000300800 */
[----:B-1----:R-:W3:Y:S04]  /*26c30*/  LDL.LU R27, [R1+0x2fc0] ;  /* 0x002fc000011b7983 */ /* 0x002ee80000300800 */
[----:B--2---:R-:W2:Y:S01]  /*26c40*/  LDL.LU R4, [R1+0x2fbc] ;  /* 0x002fbc0001047983 */ /* 0x004ea20000300800 */
[----:B------:R-:W-:-:S03]  /*26c50*/  LOP3.LUT R8, R8, 0x30, RZ, 0x3c, !PT ;  /* 0x0000003008087812 */ /* 0x000fc600078e3cff */
[----:B------:R0:W-:Y:S04]  /*26c60*/  STS.U16 [R9+UR4+0x11280], R2 ;  /* 0x0112800209007988 */ /* 0x0001e80008000404 */
[----:B0-----:R-:W3:Y:S04]  /*26c70*/  LDL.LU R2, [R1+0x64] ;  /* 0x0000640001027983 */ /* 0x001ee80000300800 */
[----:B--2---:R-:W-:Y:S04]  /*26c80*/  STS.U16 [R9+UR4+0x11a80], R4 ;  /* 0x011a800409007988 */ /* 0x004fe80008000404 */
[----:B------:R0:W-:Y:S04]  /*26c90*/  STS.U16 [R9+UR4+0x11a00], R10 ;  /* 0x011a000a09007988 */ /* 0x0001e80008000404 */
[----:B----4-:R-:W-:Y:S04]  /*26ca0*/  STS.U16 [R8+UR4+0x10300], R3 ;  /* 0x0103000308007988 */ /* 0x010fe80008000404 */
[----:B---3--:R-:W-:Y:S04]  /*26cb0*/  STS.U16 [R8+UR4+0x10380], R22 ;  /* 0x0103801608007988 */ /* 0x008fe80008000404 */
[----:B------:R1:W-:Y:S04]  /*26cc0*/  STS.U16 [R8+UR4+0x10b00], R5 ;  /* 0x010b000508007988 */ /* 0x0003e80008000404 */
[----:B0-----:R-:W2:Y:S04]  /*26cd0*/  LDL.LU R10, [R1+0x44] ;  /* 0x00004400010a7983 */ /* 0x001ea80000300800 */
[----:B------:R-:W3:Y:S04]  /*26ce0*/  LDL.LU R9, [R1+0x80] ;  /* 0x0000800001097983 */ /* 0x000ee80000300800 */
[----:B-1----:R-:W4:Y:S04]  /*26cf0*/  LDL.LU R5, [R1+0x2fb8] ;  /* 0x002fb80001057983 */ /* 0x002f280000300800 */
[----:B------:R-:W3:Y:S04]  /*26d00*/  LDL.LU R3, [R1+0x60] ;  /* 0x0000600001037983 */ /* 0x000ee80000300800 */
[----:B------:R0:W-:Y:S04]  /*26d10*/  STS.U16 [R8+UR4+0x10b80], R14 ;  /* 0x010b800e08007988 */ /* 0x0001e80008000404 */
[----:B------:R-:W3:Y:S04]  /*26d20*/  LDL.LU R22, [R1] ;  /* 0x0000000001167983 */ /* 0x000ee80000300800 */
[----:B------:R1:W-:Y:S04]  /*26d30*/  STS.U16 [R8+UR4+0x11300], R28 ;  /* 0x0113001c08007988 */ /* 0x0003e80008000404 */
[----:B------:R1:W-:Y:S04]  /*26d40*/  STS.U16 [R8+UR4+0x11380], R15 ;  /* 0x0113800f08007988 */ /* 0x0003e80008000404 */
[----:B0-----:R-:W3:Y:S04]  /*26d50*/  LDL.LU R14, [R1+0x24] ;  /* 0x00002400010e7983 */ /* 0x001ee80000300800 */
[----:B-1----:R-:W2:Y:S04]  /*26d60*/  LDL.LU R28, [R1+0x84] ;  /* 0x00008400011c7983 */ /* 0x002ea80000300800 */
[----:B------:R-:W3:Y:S01]  /*26d70*/  LDL.LU R15, [R1+0x7c] ;  /* 0x00007c00010f7983 */ /* 0x000ee20000300800 */
[----:B------:R-:W0:Y:S03]  /*26d80*/  S2R R4, SR_TID.X ;  /* 0x0000000000047919 */ /* 0x000e260000002100 */
[----:B----4-:R-:W-:Y:S04]  /*26d90*/  STS.U16 [R8+UR4+0x11b80], R5 ;  /* 0x011b800508007988 */ /* 0x010fe80008000404 */
[----:B------:R1:W-:Y:S04]  /*26da0*/  STS.U16 [R8+UR4+0x11b00], R11 ;  /* 0x011b000b08007988 */ /* 0x0003e80008000404 */
[----:B-1----:R-:W4:Y:S04]  /*26db0*/  LDL.LU R8, [R1+0x2fb4] ;  /* 0x002fb40001087983 */ /* 0x002f280000300800 */
[----:B------:R-:W2:Y:S01]  /*26dc0*/  LDL.LU R11, [R1+0x68] ;  /* 0x00006800010b7983 */ /* 0x000ea20000300800 */
[----:B0-----:R-:W-:-:S05]  /*26dd0*/  LOP3.LUT R4, R4, 0x3f, RZ, 0xc0, !PT ;  /* 0x0000003f04047812 */ /* 0x001fca00078ec0ff */
[----:B------:R-:W-:-:S05]  /*26de0*/  IMAD.SHL.U32 R5, R4, 0x2, RZ ;  /* 0x0000000204057824 */ /* 0x000fca00078e00ff */
[----:B------:R-:W-:-:S05]  /*26df0*/  LOP3.LUT R5, R5, 0x40, RZ, 0x3c, !PT ;  /* 0x0000004005057812 */ /* 0x000fca00078e3cff */
[----:B----4-:R0:W-:Y:S04]  /*26e00*/  STS.U16 [R5+UR4+0x10400], R8 ;  /* 0x0104000805007988 */ /* 0x0101e80008000404 */
[----:B------:R1:W-:Y:S04]  /*26e10*/  STS.U16 [R5+UR4+0x10480], R7 ;  /* 0x0104800705007988 */ /* 0x0003e80008000404 */
[----:B------:R4:W-:Y:S04]  /*26e20*/  STS.U16 [R5+UR4+0x10c00], R6 ;  /* 0x010c000605007988 */ /* 0x0009e80008000404 */
[----:B0-----:R-:W3:Y:S04]  /*26e30*/  LDL.LU R8, [R1+0x2fb0] ;  /* 0x002fb00001087983 */ /* 0x001ee80000300800 */
[----:B-1----:R-:W3:Y:S04]  /*26e40*/  LDL.LU R7, [R1+0x2fac] ;  /* 0x002fac0001077983 */ /* 0x002ee80000300800 */
[----:B----4-:R-:W4:Y:S04]  /*26e50*/  LDL.LU R6, [R1+0x2fa8] ;  /* 0x002fa80001067983 */ /* 0x010f280000300800 */
[----:B--2---:R-:W-:Y:S04]  /*26e60*/  STS.U16 [R5+UR4+0x10c80], R11 ;  /* 0x010c800b05007988 */ /* 0x004fe80008000404 */
[----:B------:R-:W-:Y:S04]  /*26e70*/  STS.U16 [R5+UR4+0x11400], R26 ;  /* 0x0114001a05007988 */ /* 0x000fe80008000404 */
[----:B------:R0:W-:Y:S02]  /*26e80*/  STS.U16 [R5+UR4+0x11480], R16 ;  /* 0x0114801005007988 */ /* 0x0001e40008000404 */
[----:B0-----:R-:W0:Y:S01]  /*26e90*/  S2R R16, SR_TID.X ;  /* 0x0000000000107919 */ /* 0x001e220000002100 */
[----:B------:R-:W-:-:S05]  /*26ea0*/  IMAD.SHL.U32 R4, R4, 0x2, RZ ;  /* 0x0000000204047824 */ /* 0x000fca00078e00ff */
[----:B------:R-:W-:Y:S02]  /*26eb0*/  LOP3.LUT R4, R4, 0x50, RZ, 0x3c, !PT ;  /* 0x0000005004047812 */ /* 0x000fe400078e3cff */
[----:B0-----:R-:W-:Y:S01]  /*26ec0*/  LOP3.LUT R16, R16, 0x3f, RZ, 0xc0, !PT ;  /* 0x0000003f10107812 */ /* 0x001fe200078ec0ff */
[----:B----4-:R-:W-:Y:S04]  /*26ed0*/  STS.U16 [R5+UR4+0x11c80], R6 ;  /* 0x011c800605007988 */ /* 0x010fe80008000404 */
[----:B------:R-:W-:Y:S04]  /*26ee0*/  STS.U16 [R5+UR4+0x11c00], R12 ;  /* 0x011c000c05007988 */ /* 0x000fe80008000404 */
[----:B------:R0:W-:Y:S04]  /*26ef0*/  STS.U16 [R4+UR4+0x10500], R27 ;  /* 0x0105001b04007988 */ /* 0x0001e80008000404 */
[----:B------:R-:W-:Y:S04]  /*26f00*/  STS.U16 [R4+UR4+0x10580], R28 ;  /* 0x0105801c04007988 */ /* 0x000fe80008000404 */
[----:B------:R-:W-:Y:S04]  /*26f10*/  STS.U16 [R4+UR4+0x10d00], R29 ;  /* 0x010d001d04007988 */ /* 0x000fe80008000404 */
[----:B------:R1:W-:Y:S04]  /*26f20*/  STS.U16 [R4+UR4+0x10d80], R2 ;  /* 0x010d800204007988 */ /* 0x0003e80008000404 */
[----:B------:R-:W-:Y:S04]  /*26f30*/  STS.U16 [R4+UR4+0x11500], R18 ;  /* 0x0115001204007988 */ /* 0x000fe80008000404 */
[----:B------:R-:W-:Y:S04]  /*26f40*/  STS.U16 [R4+UR4+0x11580], R10 ;  /* 0x0115800a04007988 */ /* 0x000fe80008000404 */
[----:B0-----:R-:W2:Y:S01]  /*26f50*/  LDL.LU R27, [R1+0x2fa4] ;  /* 0x002fa400011b7983 */ /* 0x001ea20000300800 */
[----:B-1----:R-:W-:-:S03]  /*26f60*/  IMAD.SHL.U32 R2, R16, 0x2, RZ ;  /* 0x0000000210027824 */ /* 0x002fc600078e00ff */
[----:B---3--:R-:W-:Y:S02]  /*26f70*/  STS.U16 [R4+UR4+0x11d80], R7 ;  /* 0x011d800704007988 */ /* 0x008fe40008000404 */
[----:B------:R-:W-:Y:S02]  /*26f80*/  LOP3.LUT R2, R2, 0x60, RZ, 0x3c, !PT ;  /* 0x0000006002027812 */ /* 0x000fe400078e3cff */
[----:B------:R-:W-:Y:S04]  /*26f90*/  STS.U16 [R4+UR4+0x11d00], R13 ;  /* 0x011d000d04007988 */ /* 0x000fe80008000404 */
[----:B------:R0:W-:Y:S04]  /*26fa0*/  STS.U16 [R2+UR4+0x10600], R0 ;  /* 0x0106000002007988 */ /* 0x0001e80008000404 */
[----:B0-----:R-:W3:Y:S01]  /*26fb0*/  LDL.LU R0, [R1+0x2fa0] ;  /* 0x002fa00001007983 */ /* 0x001ee20000300800 */
[----:B------:R-:W-:-:S03]  /*26fc0*/  IMAD.SHL.U32 R16, R16, 0x2, RZ ;  /* 0x0000000210107824 */ /* 0x000fc600078e00ff */
[----:B------:R-:W-:Y:S04]  /*26fd0*/  STS.U16 [R2+UR4+0x10680], R9 ;  /* 0x0106800902007988 */ /* 0x000fe80008000404 */
[----:B------:R-:W-:Y:S04]  /*26fe0*/  STS.U16 [R2+UR4+0x10e00], R20 ;  /* 0x010e001402007988 */ /* 0x000fe80008000404 */
[----:B------:R-:W-:Y:S04]  /*26ff0*/  STS.U16 [R2+UR4+0x10e80], R3 ;  /* 0x010e800302007988 */ /* 0x000fe80008000404 */
[----:B------:R-:W-:Y:S01]  /*27000*/  STS.U16 [R2+UR4+0x11600], R19 ;  /* 0x0116001302007988 */ /* 0x000fe20008000404 */
[----:B------:R-:W-:-:S03]  /*27010*/  LOP3.LUT R16, R16, 0x70, RZ, 0x3c, !PT ;  /* 0x0000007010107812 */ /* 0x000fc600078e3cff */
[----:B------:R-:W-:Y:S04]  /*27020*/  STS.U16 [R2+UR4+0x11680], R22 ;  /* 0x0116801602007988 */ /* 0x000fe80008000404 */
[----:B------:R-:W-:Y:S04]  /*27030*/  STS.U16 [R2+UR4+0x11e80], R8 ;  /* 0x011e800802007988 */ /* 0x000fe80008000404 */
[----:B------:R-:W-:Y:S04]  /*27040*/  STS.U16 [R2+UR4+0x11e00], R21 ;  /* 0x011e001502007988 */ /* 0x000fe80008000404 */
[----:B------:R0:W-:Y:S02]  /*27050*/  STS.U16 [R16+UR4+0x10700], R14 ;  /* 0x0107000e10007988 */ /* 0x0001e40008000404 */
[----:B0-----:R-:W0:Y:S01]  /*27060*/  S2R R14, SR_TID.X ;  /* 0x00000000000e7919 */ /* 0x001e220000002100 */
[----:B------:R-:W1:Y:S01]  /*27070*/  S2R R2, SR_TID.X ;  /* 0x0000000000027919 */ /* 0x000e620000002100 */
[----:B------:R0:W-:Y:S04]  /*27080*/  STS.U16 [R16+UR4+0x10780], R15 ;  /* 0x0107800f10007988 */ /* 0x0001e80008000404 */
[----:B------:R-:W-:Y:S01]  /*27090*/  STS.U16 [R16+UR4+0x10f00], R17 ;  /* 0x010f001110007988 */ /* 0x000fe20008000404 */
[----:B0-----:R-:W-:Y:S01]  /*270a0*/  IMAD.SHL.U32 R15, R14, 0x2, RZ ;  /* 0x000000020e0f7824 */ /* 0x001fe200078e00ff */
[C---:B-1----:R-:W-:Y:S01]  /*270b0*/  LOP3.LUT R3, R2.reuse, 0x7, RZ, 0xc0, !PT ;  /* 0x0000000702037812 */ /* 0x042fe200078ec0ff */
[----:B------:R-:W-:-:S03]  /*270c0*/  IMAD.SHL.U32 R22, R2, 0x100, RZ ;  /* 0x0000010002167824 */ /* 0x000fc600078e00ff */
[----:B------:R-:W-:Y:S01]  /*270d0*/  LOP3.LUT R2, R15, 0x10, RZ, 0xc0, !PT ;  /* 0x000000100f027812 */ /* 0x000fe200078ec0ff */
[----:B------:R-:W-:-:S03]  /*270e0*/  IMAD R3, R3, 0x210, RZ ;  /* 0x0000021003037824 */ /* 0x000fc600078e02ff */
[----:B------:R-:W-:-:S04]  /*270f0*/  LOP3.LUT R2, R2, 0x20, R14, 0xf8, !PT ;  /* 0x0000002002027812 */ /* 0x000fc800078ef80e */
[----:B------:R-:W-:-:S04]  /*27100*/  LOP3.LUT R2, R3, R2, RZ, 0x3c, !PT ;  /* 0x0000000203027212 */ /* 0x000fc800078e3cff */
[----:B------:R-:W-:Y:S02]  /*27110*/  LOP3.LUT R2, R2, 0x1000, R22, 0xf8, !PT ;  /* 0x0000100002027812 */ /* 0x000fe400078ef816 */
[----:B------:R-:W-:-:S05]  /*27120*/  LOP3.LUT R12, R14, 0x7, RZ, 0xc0, !PT ;  /* 0x000000070e0c7812 */ /* 0x000fca00078ec0ff */
[----:B------:R-:W-:-:S05]  /*27130*/  IMAD R12, R12, 0x110, RZ ;  /* 0x000001100c0c7824 */ /* 0x000fca00078e02ff */
[----:B------:R-:W-:Y:S01]  /*27140*/  LOP3.LUT R12, R12, 0x30, R15, 0x78, !PT ;  /* 0x000000300c0c7812 */ /* 0x000fe200078e780f */
[----:B---3--:R0:W-:Y:S04]  /*27150*/  STS.U16 [R16+UR4+0x10f80], R0 ;  /* 0x010f800010007988 */ /* 0x0081e80008000404 */
[----:B------:R-:W-:Y:S04]  /*27160*/  STS.U16 [R16+UR4+0x11700], R23 ;  /* 0x0117001710007988 */ /* 0x000fe80008000404 */
[----:B--2---:R-:W-:Y:S04]  /*27170*/  STS.U16 [R16+UR4+0x11780], R27 ;  /* 0x0117801b10007988 */ /* 0x004fe80008000404 */
[----:B------:R-:W-:Y:S04]  /*27180*/  STS.U16 [R16+UR4+0x11f80], R24 ;  /* 0x011f801810007988 */ /* 0x000fe80008000404 */
[----:B------:R-:W-:Y:S01]  /*27190*/  STS.U16 [R16+UR4+0x11f00], R25 ;  /* 0x011f001910007988 */ /* 0x000fe20008000404 */
[----:B------:R-:W-:Y:S06]  /*271a0*/  BAR.SYNC.DEFER_BLOCKING 0x0 ;  /* 0x0000000000007b1d */ /* 0x000fec0000010000 */
[----:B0-----:R-:W2:Y:S04]  /*271b0*/  LDL R0, [R1+0x1be0] ;  /* 0x001be00001007983 */ /* 0x001ea80000100800 */
[----:B------:R-:W0:Y:S04]  /*271c0*/  LDSM.16.MT88.4 R4, [R2+UR4] ;  /* 0x000000040204783b */ /* 0x000e280008004200 */
[----:B------:R-:W-:Y:S04]  /*271d0*/  LDSM.16.M88.4 R16, [R12+UR4+0x10800] ;  /* 0x010800040c10783b */ /* 0x000fe80008000200 */
[----:B------:R-:W-:Y:S04]  /*271e0*/  LDSM.16.MT88.4 R20, [R2+UR4+0x100] ;  /* 0x000100040214783b */ /* 0x000fe80008004200 */
[----:B------:R-:W-:Y:S01]  /*271f0*/  LDSM.16.MT88.4 R24, [R2+UR4+0x80] ;  /* 0x000080040218783b */ /* 0x000fe20008004200 */
[----:B0-----:R-:W-:-:S02]  /*27200*/  IMAD.MOV.U32 R8, RZ, RZ, R4 ;  /* 0x000000ffff087224 */ /* 0x001fc400078e0004 */
[----:B------:R-:W-:Y:S02]  /*27210*/  IMAD.MOV.U32 R29, RZ, RZ, R5 ;  /* 0x000000ffff1d7224 */ /* 0x000fe400078e0005 */
[----:B------:R-:W-:Y:S02]  /*27220*/  IMAD.MOV.U32 R28, RZ, RZ, R6 ;  /* 0x000000ffff1c7224 */ /* 0x000fe400078e0006 */
[----:B------:R-:W-:Y:S02]  /*27230*/  IMAD.MOV.U32 R3, RZ, RZ, R7 ;  /* 0x000000ffff037224 */ /* 0x000fe400078e0007 */
[----:B------:R-:W0:Y:S04]  /*27240*/  LDSM.16.M88.4 R4, [R12+UR4+0x10000] ;  /* 0x010000040c04783b */ /* 0x000e280008000200 */
[----:B0-----:R0:W-:Y:S02]  /*27250*/  STL [R1+0x2e94], R6 ;  /* 0x002e940601007387 */ /* 0x0011e40000100800 */
[----:B0-----:R-:W-:-:S02]  /*27260*/  IMAD.MOV.U32 R6, RZ, RZ, R8 ;  /* 0x000000ffff067224 */ /* 0x001fc400078e0008 */
[----:B------:R-:W0:Y:S04]  /*27270*/  LDSM.16.M88.4 R8, [R12+UR4+0x11000] ;  /* 0x011000040c08783b */ /* 0x000e280008000200 */
[----:B------:R-:W1:Y:S04]  /*27280*/  LDSM.16.M88.4 R12, [R12+UR4+0x11800] ;  /* 0x011800040c0c783b */ /* 0x000e680008000200 */
[----:B------:R-:W-:Y:S04]  /*27290*/  STL [R1+0x2e90], R7 ;  /* 0x002e900701007387 */ /* 0x000fe80000100800 */
[----:B------:R-:W-:Y:S04]  /*272a0*/  STL.64 [R1+0x2f98], R4 ;  /* 0x002f980401007387 */ /* 0x000fe80000100a00 */
[----:B------:R-:W-:Y:S04]  /*272b0*/  STL.64 [R1+0x2f90], R18 ;  /* 0x002f901201007387 */ /* 0x000fe80000100a00 */
[----:B------:R3:W-:Y:S04]  /*272c0*/  STL.64 [R1+0x2f88], R16 ;  /* 0x002f881001007387 */ /* 0x0007e80000100a00 */
[----:B0-----:R-:W-:Y:S04]  /*272d0*/  STL.64 [R1+0x2f80], R10 ;  /* 0x002f800a01007387 */ /* 0x001fe80000100a00 */
[----:B------:R0:W-:Y:S04]  /*272e0*/  STL.64 [R1+0x2f78], R8 ;  /* 0x002f780801007387 */ /* 0x0001e80000100a00 */
[----:B---3--:R-:W3:Y:S04]  /*272f0*/  LDL.LU.64 R16, [R1+0x3f0] ;  /* 0x0003f00001107983 */ /* 0x008ee80000300a00 */
[----:B------:R-:W3:Y:S04]  /*27300*/  LDL.LU.64 R18, [R1+0x3f8] ;  /* 0x0003f80001127983 */ /* 0x000ee80000300a00 */
[----:B0-----:R-:W4:Y:S04]  /*27310*/  LDL.LU.64 R8, [R1+0x330] ;  /* 0x0003300001087983 */ /* 0x001f280000300a00 */
[----:B------:R-:W4:Y:S04]  /*27320*/  LDL.LU.64 R10, [R1+0x338] ;  /* 0x00033800010a7983 */ /* 0x000f280000300a00 */
[----:B-1----:R-:W-:Y:S04]  /*27330*/  STL [R1+0x2efc], R14 ;  /* 0x002efc0e01007387 */ /* 0x002fe80000100800 */
[----:B------:R-:W-:Y:S04]  /*27340*/  STL [R1+0x2ef8], R15 ;  /* 0x002ef80f01007387 */ /* 0x000fe80000100800 */
[----:B------:R0:W-:Y:S04]  /*27350*/  STL.64 [R1+0x2f70], R12 ;  /* 0x002f700c01007387 */ /* 0x0001e80000100a00 */
[----:B0-----:R-:W2:Y:S04]  /*27360*/  LDL.LU.64 R12, [R1+0x2b0] ;  /* 0x0002b000010c7983 */ /* 0x001ea80000300a00 */
[----:B------:R-:W2:Y:S04]  /*27370*/  LDL.LU.64 R14, [R1+0x2b8] ;  /* 0x0002b800010e7983 */ /* 0x000ea80000300a00 */
[----:B------:R-:W-:Y:S04]  /*27380*/  STL.64 [R1+0x2f38], R22 ;  /* 0x002f381601007387 */ /* 0x000fe80000100a00 */
[----:B------:R0:W-:Y:S02]  /*27390*/  STL.64 [R1+0x2f30], R20 ;  /* 0x002f301401007387 */ /* 0x0001e40000100a00 */
[----:B0-----:R-:W-:-:S02]  /*273a0*/  IMAD.MOV.U32 R20, RZ, RZ, R6 ;  /* 0x000000ffff147224 */ /* 0x001fc400078e0006 */
[----:B------:R-:W0:Y:S04]  /*273b0*/  LDSM.16.MT88.4 R4, [R2+UR4+0x180] ;  /* 0x000180040204783b */ /* 0x000e280008004200 */
[----:B0-----:R0:W-:Y:S04]  /*273c0*/  STL.64 [R1+0x50], R4 ;  /* 0x0000500401007387 */ /* 0x0011e80000100a00 */
[----:B------:R1:W-:Y:S04]  /*273d0*/  STL.64 [R1+0x58], R6 ;  /* 0x0000580601007387 */ /* 0x0003e80000100a00 */
[----:B0-----:R-:W3:Y:S01]  /*273e0*/  LDL.LU.64 R4, [R1+0x2f98] ;  /* 0x002f980001047983 */ /* 0x001ee20000300a00 */
[----:B------:R-:W-:-:S02]  /*273f0*/  IMAD.MOV.U32 R21, RZ, RZ, R29 ;  /* 0x000000ffff157224 */ /* 0x000fc400078e001d */
[----:B------:R-:W-:Y:S02]  /*27400*/  IMAD.MOV.U32 R22, RZ, RZ, R28 ;  /* 0x000000ffff167224 */ /* 0x000fe400078e001c */
[----:B------:R-:W-:-:S07]  /*27410*/  IMAD.MOV.U32 R23, RZ, RZ, R3 ;  /* 0x000000ffff177224 */ /* 0x000fce00078e0003 */
[----:B---3--:R-:W-:-:S15]  /*27420*/  HMMA.16816.F32.BF16 R16, R20, R4, R16 ;  /* 0x000000041410723c */ /* 0x008fde0000041810 */
[----:B------:R-:W-:-:S08]  /*27430*/  NOP ;  /* 0x0000000000007918 */ /* 0x000fd00000000000 */
[----:B------:R-:W-:Y:S04]  /*27440*/  STL.64 [R1+0x70], R16 ;  /* 0x0000701001007387 */ /* 0x000fe80000100a00 */
[----:B------:R0:W-:Y:S01]  /*27450*/  STL [R1+0x78], R18 ;  /* 0x0000781201007387 */ /* 0x0001e20000100800 */
[----:B-1----:R-:W-:-:S03]  /*27460*/  IMAD.MOV.U32 R6, RZ, RZ, R19 ;  /* 0x000000ffff067224 */ /* 0x002fc600078e0013 */
[----:B0-----:R-:W3:Y:S04]  /*27470*/  LDL.LU.64 R18, [R1+0x2f90] ;  /* 0x002f900001127983 */ /* 0x001ee80000300a00 */
[----:B------:R-:W4:Y:S04]  /*27480*/  LDL.LU.64 R16, [R1+0x2f88] ;  /* 0x002f880001107983 */ /* 0x000f280000300a00 */
[----:B------:R-:W-:Y:S01]  /*27490*/  STL [R1+0x2e98], R6 ;  /* 0x002e980601007387 */ /* 0x000fe20000100800 */
[----:B----4-:R-:W-:-:S15]  /*274a0*/  HMMA.16816.F32.BF16 R8, R20, R16, R8 ;  /* 0x000000101408723c */ /* 0x010fde0000041808 */
[----:B------:R-:W-:-:S08]  /*274b0*/  NOP ;  /* 0x0000000000007918 */ /* 0x000fd00000000000 */
[----:B------:R-:W-:Y:S04]  /*274c0*/  STL.64 [R1+0x140], R8 ;  /* 0x0001400801007387 */ /* 0x000fe80000100a00 */
[----:B------:R0:W-:Y:S04]  /*274d0*/  STL.64 [R1+0x148], R10 ;  /* 0x0001480a01007387 */ /* 0x0001e80000100a00 */
[----:B0-----:R-:W4:Y:S04]  /*274e0*/  LDL.LU.64 R10, [R1+0x2f80] ;  /* 0x002f8000010a7983 */ /* 0x001f280000300a00 */
[----:B------:R-:W2:Y:S04]  /*274f0*/  LDL.LU.64 R8, [R1+0x2f78] ;  /* 0x002f780001087983 */ /* 0x000ea80000300a00 */
[----:B---3--:R-:W-:Y:S04]  /*27500*/  STL.64 [R1+0x2f68], R18 ;  /* 0x002f681201007387 */ /* 0x008fe80000100a00 */
[----:B------:R0:W-:Y:S04]  /*27510*/  STL.64 [R1+0x2f60], R16 ;  /* 0x002f601001007387 */ /* 0x0001e80000100a00 */
[----:B0-----:R-:W3:Y:S04]  /*27520*/  LDL.LU.64 R16, [R1+0x3b0] ;  /* 0x0003b00001107983 */ /* 0x001ee80000300a00 */
[----:B------:R-:W3:Y:S01]  /*27530*/  LDL.LU.64 R18, [R1+0x3b8] ;  /* 0x0003b80001127983 */ /* 0x000ee20000300a00 */
[----:B--2---:R-:W-:-:S15]  /*27540*/  HMMA.16816.F32.BF16 R12, R20, R8, R12 ;  /* 0x00000008140c723c */ /* 0x004fde000004180c */
[----:B------:R-:W-:-:S08]  /*27550*/  NOP ;  /* 0x0000000000007918 */ /* 0x000fd00000000000 */
[----:B------:R0:W-:Y:S04]  /*27560*/  STL.64 [R1+0x130], R12 ;  /* 0x0001300c01007387 */ /* 0x0001e80000100a00 */
[----:B------:R-:W-:Y:S04]  /*27570*/  STL.64 [R1+0x138], R14 ;  /* 0x0001380e01007387 */ /* 0x000fe80000100a00 */
[----:B0-----:R-:W2:Y:S04]  /*27580*/  LDL.LU.64 R12, [R1+0x2f70] ;  /* 0x002f7000010c7983 */ /* 0x001ea80000300a00 */
[----:B----4-:R-:W-:Y:S04]  /*27590*/  STL.64 [R1+0x2f58], R10 ;  /* 0x002f580a01007387 */ /* 0x010fe80000100a00 */
[----:B------:R0:W-:Y:S04]  /*275a0*/  STL.64 [R1+0x2f50], R8 ;  /* 0x002f500801007387 */ /* 0x0001e80000100a00 */
[----:B0-----:R-:W2:Y:S04]  /*275b0*/  LDL.LU.64 R8, [R1+0x250] ;  /* 0x0002500001087983 */ /* 0x001ea80000300a00 */
[----:B------:R-:W2:Y:S01]  /*275c0*/  LDL.LU.64 R10, [R1+0x258] ;  /* 0x00025800010a7983 */ /* 0x000ea20000300a00 */
[----:B---3--:R-:W-:Y:S06]  /*275d0*/  HMMA.16816.F32.BF16 R16, R24, R4, R16 ;  /* 0x000000041810723c */ /* 0x008fec0000041810 */
[----:B--2---:R-:W-:Y:S01]  /*275e0*/  HMMA.16816.F32.BF16 R20, R20, R12, R8 ;  /* 0x0000000c1414723c */ /* 0x004fe20000041808 */
[----:B------:R-:W0:-:S15]  /*275f0*/  LDSM.16.MT88.4 R8, [R0+UR4] ;  /* 0x000000040008783b */ /* 0x000e1e0008004200 */
[----:B------:R-:W-:-:S07]  /*27600*/  NOP ;  /* 0x0000000000007918 */ /* 0x000fce0000000000 */
[----:B------:R-:W-:Y:S04]  /*27610*/  STL.64 [R1+0x120], R20 ;  /* 0x0001201401007387 */ /* 0x000fe80000100a00 */
[----:B------:R-:W-:Y:S01]  /*27620*/  STL.64 [R1+0x128], R22 ;  /* 0x0001281601007387 */ /* 0x000fe20000100a00 */
[----:B0-----:R-:W-:Y:S02]  /*27630*/  IMAD.MOV.U32 R14, RZ, RZ, R10 ;  /* 0x000000ffff0e7224 */ /* 0x001fe400078e000a */
[----:B------:R-:W-:Y:S01]  /*27640*/  IMAD.MOV.U32 R15, RZ, RZ, R11 ;  /* 0x000000ffff0f7224 */ /* 0x000fe200078e000b */
[----:B------:R0:W-:Y:S04]  /*27650*/  STL.64 [R1+0x40], R8 ;  /* 0x0000400801007387 */ /* 0x0001e80000100a00 */
[----:B0-----:R-:W2:Y:S04]  /*27660*/  LDL.LU.64 R8, [R1+0x360] ;  /* 0x0003600001087983 */ /* 0x001ea80000300a00 */
[----:B------:R-:W2:Y:S04]  /*27670*/  LDL.LU.64 R10, [R1+0x368] ;  /* 0x00036800010a7983 */ /* 0x000ea80000300a00 */
[----:B------:R-:W-:Y:S04]  /*27680*/  STL.64 [R1+0x2f48], R14 ;  /* 0x002f480e01007387 */ /* 0x000fe80000100a00 */
[----:B------:R0:W-:Y:S04]  /*27690*/  STL.64 [R1+0x2f40], R12 ;  /* 0x002f400c01007387 */ /* 0x0001e80000100a00 */
[----:B0-----:R-:W3:Y:S04]  /*276a0*/  LDL.LU.64 R12, [R1+0x2f0] ;  /* 0x0002f000010c7983 */ /* 0x001ee80000300a00 */
[----:B------:R-:W3:Y:S04]  /*276b0*/  LDL.LU.64 R14, [R1+0x2f8] ;  /* 0x0002f800010e7983 */ /* 0x000ee80000300a00 */
[----:B------:R-:W4:Y:S04]  /*276c0*/  LDL.LU.64 R20, [R1+0x260] ;  /* 0x0002600001147983 */ /* 0x000f280000300a00 */
[----:B------:R-:W4:Y:S04]  /*276d0*/  LDL.LU.64 R22, [R1+0x268] ;  /* 0x0002680001167983 */ /* 0x000f280000300a00 */
[----:B------:R-:W-:Y:S04]  /*276e0*/  STL.64 [R1+0x110], R16 ;  /* 0x0001101001007387 */ /* 0x000fe80000100a00 */
[----:B------:R-:W-:Y:S04]  /*276f0*/  STL.64 [R1+0x118], R18 ;  /* 0x0001181201007387 */ /* 0x000fe80000100a00 */
[----:B------:R-:W0:Y:S02]  /*27700*/  LDSM.16.MT88.4 R16, [R0+UR4+0x80] ;  /* 0x000080040010783b */ /* 0x000e240008004200 */
[----:B0-----:R-:W-:-:S02]  /*27710*/  IMAD.MOV.U32 R28, RZ, RZ, R18 ;  /* 0x000000ffff1c7224 */ /* 0x001fc400078e0012 */
[----:B------:R-:W-:Y:S02]  /*27720*/  IMAD.MOV.U32 R3, RZ, RZ, R19 ;  /* 0x000000ffff037224 */ /* 0x000fe400078e0013 */
[----:B------:R-:W-:Y:S02]  /*27730*/  IMAD.MOV.U32 R7, RZ, RZ, R16 ;  /* 0x000000ffff077224 */ /* 0x000fe400078e0010 */
[----:B------:R-:W-:Y:S01]  /*27740*/  IMAD.MOV.U32 R29, RZ, RZ, R17 ;  /* 0x000000ffff1d7224 */ /* 0x000fe200078e0011 */
[----:B------:R-:W3:Y:S04]  /*27750*/  LDL.LU.64 R18, [R1+0x2f68] ;  /* 0x002f680001127983 */ /* 0x000ee80000300a00 */
[----:B------:R-:W2:Y:S04]  /*27760*/  LDL.LU.64 R16, [R1+0x2f60] ;  /* 0x002f600001107983 */ /* 0x000ea80000300a00 */
[----:B------:R-:W-:Y:S04]  /*27770*/  STL [R1+0x2ea8], R3 ;  /* 0x002ea80301007387 */ /* 0x000fe80000100800 */
[----:B------:R-:W-:Y:S04]  /*27780*/  STL [R1+0x2ea4], R28 ;  /* 0x002ea41c01007387 */ /* 0x000fe80000100800 */
[----:B------:R-:W-:Y:S04]  /*27790*/  STL [R1+0x2ea0], R29 ;  /* 0x002ea01d01007387 */ /* 0x000fe80000100800 */
[----:B------:R-:W-:Y:S01]  /*277a0*/  STL [R1+0x2e9c], R7 ;  /* 0x002e9c0701007387 */ /* 0x000fe20000100800 */
[----:B--2---:R-:W-:-:S15]  /*277b0*/  HMMA.16816.F32.BF16 R8, R24, R16, R8 ;  /* 0x000000101808723c */ /* 0x004fde0000041808 */
[----:B------:R-:W-:-:S08]  /*277c0*/  NOP ;  /* 0x0000000000007918 */ /* 0x000fd00000000000 */
[----:B------:R-:W-:Y:S04]  /*277d0*/  STL.64 [R1+0x100], R8 ;  /* 0x0001000801007387 */ /* 0x000fe80000100a00 */
[----:B------:R0:W-:Y:S04]  /*277e0*/  STL.64 [R1+0x108], R10 ;  /* 0x0001080a01007387 */ /* 0x0001e80000100a00 */
[----:B0-----:R-:W2:Y:S04]  /*277f0*/  LDL.LU.64 R10, [R1+0x2f58] ;  /* 0x002f5800010a7983 */ /* 0x001ea80000300a00 */
[----:B------:R-:W4:Y:S04]  /*27800*/  LDL.LU.64 R8, [R1+0x2f50] ;  /* 0x002f500001087983 */ /* 0x000f280000300a00 */
[----:B---3--:R-:W-:Y:S04]  /*27810*/  STL.64 [R1+0x2f28], R18 ;  /* 0x002f281201007387 */ /* 0x008fe80000100a00 */
[----:B------:R0:W-:Y:S04]  /*27820*/  STL.64 [R1+0x2f20], R16 ;  /* 0x002f201001007387 */ /* 0x0001e80000100a00 */
[----:B0-----:R-:W3:Y:S04]  /*27830*/  LDL.LU.64 R16, [R1+0x390] ;  /* 0x0003900001107983 */ /* 0x001ee80000300a00 */
[----:B------:R-:W3:Y:S01]  /*27840*/  LDL.LU.64 R18, [R1+0x398] ;  /* 0x0003980001127983 */ /* 0x000ee20000300a00 */
[----:B----4-:R-:W-:-:S15]  /*27850*/  HMMA.16816.F32.BF16 R12, R24, R8, R12 ;  /* 0x00000008180c723c */ /* 0x010fde000004180c */
[----:B------:R-:W-:-:S08]  /*27860*/  NOP ;  /* 0x0000000000007918 */ /* 0x000fd00000000000 */
[----:B------:R-:W-:Y:S04]  /*27870*/  STL.64 [R1+0xf0], R12 ;  /* 0x0000f00c01007387 */ /* 0x000fe80000100a00 */
[----:B------:R0:W-:Y:S04]  /*27880*/  STL.64 [R1+0xf8], R14 ;  /* 0x0000f80e01007387 */ /* 0x0001e80000100a00 */
[----:B0-----:R-:W4:Y:S04]  /*27890*/  LDL.LU.64 R14, [R1+0x2f48] ;  /* 0x002f4800010e7983 */ /* 0x001f280000300a00 */
[----:B------:R-:W2:Y:S02]  /*278a0*/  LDL.LU.64 R12, [R1+0x2f40] ;  /* 0x002f4000010c7983 */ /* 0x000ea40000300a00 */
[----:B--2---:R-:W-:Y:S02]  /*278b0*/  HMMA.16816.F32.BF16 R24, R24, R12, R20 ;  /* 0x0000000c1818723c */ /* 0x004fe40000041814 */
[----:B------:R-:W3:Y:S04]  /*278c0*/  LDL.LU.64 R22, [R1+0x2f38] ;  /* 0x002f380001167983 */ /* 0x000ee80000300a00 */
[----:B------:R-:W3:-:S15]  /*278d0*/  LDL.LU.64 R20, [R1+0x2f30] ;  /* 0x002f300001147983 */ /* 0x000ede0000300a00 */
[----:B------:R-:W-:-:S02]  /*278e0*/  NOP ;  /* 0x0000000000007918 */ /* 0x000fc40000000000 */
[----:B------:R0:W-:Y:S04]  /*278f0*/  STL.64 [R1+0xb0], R24 ;  /* 0x0000b01801007387 */ /* 0x0001e80000100a00 */
[----:B------:R1:W-:Y:S04]  /*27900*/  STL.64 [R1+0xb8], R26 ;  /* 0x0000b81a01007387 */ /* 0x0003e80000100a00 */
[----:B0-----:R-:W2:Y:S04]  /*27910*/  LDL.LU.64 R24, [R1+0x310] ;  /* 0x0003100001187983 */ /* 0x001ea80000300a00 */
[----:B-1----:R-:W2:Y:S01]  /*27920*/  LDL.LU.64 R26, [R1+0x318] ;  /* 0x00031800011a7983 */ /* 0x002ea20000300a00 */
[----:B---3--:R-:W-:-:S15]  /*27930*/  HMMA.16816.F32.BF16 R16, R20, R4, R16 ;  /* 0x000000041410723c */ /* 0x008fde0000041810 */
[----:B------:R-:W-:-:S08]  /*27940*/  NOP ;  /* 0x0000000000007918 */ /* 0x000fd00000000000 */
[----:B------:R-:W-:Y:S04]  /*27950*/  STL.64 [R1+0xa0], R16 ;  /* 0x0000a01001007387 */ /* 0x000fe80000100a00 */
[----:B------:R0:W-:Y:S04]  /*27960*/  STL.64 [R1+0xa8], R18 ;  /* 0x0000a81201007387 */ /* 0x0001e80000100a00 */
[----:B0-----:R-:W3:Y:S04]  /*27970*/  LDL.LU.64 R18, [R1+0x2f28] ;  /* 0x002f280001127983 */ /* 0x001ee80000300a00 */
[----:B------:R-:W2:Y:S02]  /*27980*/  LDL.LU.64 R16, [R1+0x2f20] ;  /* 0x002f200001107983 */ /* 0x000ea40000300a00 */
[----:B--2---:R-:W-:Y:S02]  /*27990*/  HMMA.16816.F32.BF16 R24, R20, R16, R24 ;  /* 0x000000101418723c */ /* 0x004fe40000041818 */
[----:B---3--:R-:W-:Y:S04]  /*279a0*/  STL.64 [R1+0x2f08], R18 ;  /* 0x002f081201007387 */ /* 0x008fe80000100a00 */
[----:B------:R0:W-:-:S15]  /*279b0*/  STL.64 [R1+0x2f00], R16 ;  /* 0x002f001001007387 */ /* 0x0001de0000100a00 */
[----:B------:R-:W-:-:S02]  /*279c0*/  NOP ;  /* 0x0000000000007918 */ /* 0x000fc40000000000 */
[----:B------:R-:W-:Y:S04]  /*279d0*/  STL.64 [R1+0x90], R24 ;  /* 0x0000901801007387 */ /* 0x000fe80000100a00 */
[----:B------:R-:W-:Y:S04]  /*279e0*/  STL.64 [R1+0x98], R26 ;  /* 0x0000981a01007387 */ /* 0x000fe80000100a00 */
[----:B0-----:R-:W2:Y:S04]  /*279f0*/  LDL.LU.64 R16, [R1+0x2a0] ;  /* 0x0002a00001107983 */ /* 0x001ea80000300a00 */
[----:B------:R-:W2:Y:S04]  /*27a00*/  LDL.LU.64 R18, [R1+0x2a8] ;  /* 0x0002a80001127983 */ /* 0x000ea80000300a00 */
[----:B------:R-:W0:Y:S02]  /*27a10*/  LDSM.16.MT88.4 R24, [R0+UR4+0x100] ;  /* 0x000100040018783b */ /* 0x000e240008004200 */
[----:B0-----:R-:W-:-:S02]  /*27a20*/  IMAD.MOV.U32 R28, RZ, RZ, R24 ;  /* 0x000000ffff1c7224 */ /* 0x001fc400078e0018 */
[----:B------:R-:W-:Y:S02]  /*27a30*/  IMAD.MOV.U32 R29, RZ, RZ, R25 ;  /* 0x000000ffff1d7224 */ /* 0x000fe400078e0019 */
[----:B------:R-:W-:Y:S02]  /*27a40*/  IMAD.MOV.U32 R7, RZ, RZ, R26 ;  /* 0x000000ffff077224 */ /* 0x000fe400078e001a */
[----:B------:R-:W-:Y:S01]  /*27a50*/  IMAD.MOV.U32 R6, RZ, RZ, R27 ;  /* 0x000000ffff067224 */ /* 0x000fe200078e001b */
[----:B------:R-:W3:Y:S04]  /*27a60*/  LDL.LU.64 R24, [R1+0x230] ;  /* 0x0002300001187983 */ /* 0x000ee80000300a00 */
[----:B------:R-:W3:Y:S04]  /*27a70*/  LDL.LU.64 R26, [R1+0x238] ;  /* 0x00023800011a7983 */ /* 0x000ee80000300a00 */
[----:B------:R-:W-:Y:S04]  /*27a80*/  STL [R1+0x2eb8], R6 ;  /* 0x002eb80601007387 */ /* 0x000fe80000100800 */
[----:B------:R-:W-:Y:S04]  /*27a90*/  STL [R1+0x2eb4], R7 ;  /* 0x002eb40701007387 */ /* 0x000fe80000100800 */
[----:B------:R-:W-:Y:S04]  /*27aa0*/  STL [R1+0x2eb0], R29 ;  /* 0x002eb01d01007387 */ /* 0x000fe80000100800 */
[----:B------:R-:W-:Y:S04]  /*27ab0*/  STL [R1+0x2eac], R28 ;  /* 0x002eac1c01007387 */ /* 0x000fe80000100800 */
[----:B------:R-:W-:Y:S04]  /*27ac0*/  STL.64 [R1+0x2f18], R10 ;  /* 0x002f180a01007387 */ /* 0x000fe80000100a00 */
[----:B------:R-:W-:Y:S01]  /*27ad0*/  STL.64 [R1+0x2f10], R8 ;  /* 0x002f100801007387 */ /* 0x000fe20000100a00 */
[----:B--2---:R-:W-:Y:S03]  /*27ae0*/  HMMA.16816.F32.BF16 R16, R20, R8, R16 ;  /* 0x000000081410723c */ /* 0x004fe60000041810 */
[----:B------:R-:W0:-:S15]  /*27af0*/  LDSM.16.MT88.4 R8, [R0+UR4+0x180] ;  /* 0x000180040008783b */ /* 0x000e1e0008004200 */
[----:B------:R-:W-:-:S05]  /*27b00*/  NOP ;  /* 0x0000000000007918 */ /* 0x000fca0000000000 */
[----:B------:R1:W-:Y:S04]  /*27b10*/  STL.64 [R1+0x60], R16 ;  /* 0x0000601001007387 */ /* 0x0003e80000100a00 */
[----:B------:R2:W-:Y:S04]  /*27b20*/  STL.64 [R1+0x68], R18 ;  /* 0x0000681201007387 */ /* 0x0005e80000100a00 */
[----:B-1----:R-:W4:Y:S04]  /*27b30*/  LDL.LU.64 R16, [R1+0x400] ;  /* 0x0004000001107983 */ /* 0x002f280000300a00 */
[----:B--2---:R-:W4:Y:S01]  /*27b40*/  LDL.LU.64 R18, [R1+0x408] ;  /* 0x0004080001127983 */ /* 0x004f220000300a00 */
[----:B0-----:R-:W-:-:S02]  /*27b50*/  IMAD.MOV.U32 R7, RZ, RZ, R8 ;  /* 0x000000ffff077224 */ /* 0x001fc400078e0008 */
[----:B------:R-:W-:Y:S02]  /*27b60*/  IMAD.MOV.U32 R29, RZ, RZ, R9 ;  /* 0x000000ffff1d7224 */ /* 0x000fe400078e0009 */
[----:B------:R-:W-:Y:S02]  /*27b70*/  IMAD.MOV.U32 R28, RZ, RZ, R10 ;  /* 0x000000ffff1c7224 */ /* 0x000fe400078e000a */
[----:B------:R-:W-:Y:S02]  /*27b80*/  IMAD.MOV.U32 R3, RZ, RZ, R11 ;  /* 0x000000ffff037224 */ /* 0x000fe400078e000b */
[----:B---3--:R-:W-:Y:S01]  /*27b90*/  HMMA.16816.F32.BF16 R8, R20, R12, R24 ;  /* 0x0000000c1408723c */ /* 0x008fe20000041818 */
[----:B------:R-:W-:Y:S04]  /*27ba0*/  STL [R1+0x2ec4], R29 ;  /* 0x002ec41d01007387 */ /* 0x000fe80000100800 */
[----:B------:R-:W-:Y:S04]  /*27bb0*/  STL [R1+0x2ec0], R7 ;  /* 0x002ec00701007387 */ /* 0x000fe80000100800 */
[----:B------:R-:W-:Y:S04]  /*27bc0*/  STL [R1+0x2ebc], R0 ;  /* 0x002ebc0001007387 */ /* 0x000fe80000100800 */
[----:B------:R-:W2:Y:S04]  /*27bd0*/  LDL.LU.64 R24, [R1+0x2d0] ;  /* 0x0002d00001187983 */ /* 0x000ea80000300a00 */
[----:B------:R-:W2:Y:S06]  /*27be0*/  LDL.LU.64 R26, [R1+0x2d8] ;  /* 0x0002d800011a7983 */ /* 0x000eac0000300a00 */
[----:B------:R-:W-:Y:S04]  /*27bf0*/  STL.64 [R1+0x80], R8 ;  /* 0x0000800801007387 */ /* 0x000fe80000100a00 */
[----:B------:R-:W-:Y:S04]  /*27c00*/  STL.64 [R1+0x88], R10 ;  /* 0x0000880a01007387 */ /* 0x000fe80000100a00 */
[----:B------:R-:W4:Y:S04]  /*27c10*/  LDL.LU R20, [R1+0x50] ;  /* 0x0000500001147983 */ /* 0x000f280000300800 */
[----:B------:R-:W4:Y:S04]  /*27c20*/  LDL.LU R21, [R1+0x54] ;  /* 0x0000540001157983 */ /* 0x000f280000300800 */
[----:B------:R-:W4:Y:S04]  /*27c30*/  LDL.LU R22, [R1+0x58] ;  /* 0x0000580001167983 */ /* 0x000f280000300800 */
[----:B------:R-:W4:Y:S04]  /*27c40*/  LDL.LU R23, [R1+0x5c] ;  /* 0x00005c0001177983 */ /* 0x000f280000300800 */
[----:B------:R-:W0:Y:S02]  /*27c50*/  LDSM.16.MT88.4 R8, [R2+UR4+0x2000] ;  /* 0x002000040208783b */ /* 0x000e240008004200 */
[----:B0-----:R-:W-:-:S02]  /*27c60*/  IMAD.MOV.U32 R0, RZ, RZ, R10 ;  /* 0x000000ffff007224 */ /* 0x001fc400078e000a */
[----:B------:R-:W-:Y:S02]  /*27c70*/  IMAD.MOV.U32 R6, RZ, RZ, R11 ;  /* 0x000000ffff067224 */ /* 0x000fe400078e000b */
[----:B------:R-:W-:Y:S02]  /*27c80*/  IMAD.MOV.U32 R29, RZ, RZ, R8 ;  /* 0x000000ffff1d7224 */ /* 0x000fe400078e0008 */
[----:B------:R-:W-:Y:S01]  /*27c90*/  IMAD.MOV.U32 R7, RZ, RZ, R9 ;  /* 0x000000ffff077224 */ /* 0x000fe200078e0009 */
[----:B------:R-:W3:Y:S04]  /*27ca0*/  LDL.LU.64 R10, [R1+0x2f18] ;  /* 0x002f1800010a7983 */ /* 0x000ee80000300a00 */
[----:B------:R-:W2:Y:S01]  /*27cb0*/  LDL.LU.64 R8, [R1+0x2f10] ;  /* 0x002f100001087983 */ /* 0x000ea20000300a00 */
[----:B----4-:R-:W-:-:S15]  /*27cc0*/  HMMA.16816.F32.BF16 R16, R20, R4, R16 ;  /* 0x000000041410723c */ /* 0x010fde0000041810 */
[----:B------:R-:W-:-:S08]  /*27cd0*/  NOP ;  /* 0x0000000000007918 */ /* 0x000fd00000000000 */
[----:B------:R-:W-:Y:S04]  /*27ce0*/  STL.64 [R1+0xe0], R16 ;  /* 0x0000e01001007387 */ /* 0x000fe80000100a00 */
[----:B------:R0:W-:Y:S04]  /*27cf0*/  STL.64 [R1+0xe8], R18 ;  /* 0x0000e81201007387 */ /* 0x0001e80000100a00 */
[----:B0-----:R-:W4:Y:S04]  /*27d00*/  LDL.LU.64 R18, [R1+0x2f08] ;  /* 0x002f080001127983 */ /* 0x001f280000300a00 */
[----:B------:R-:W3:Y:S04]  /*27d10*/  LDL.LU.64 R16, [R1+0x2f00] ;  /* 0x002f000001107983 */ /* 0x000ee80000300a00 */
[----:B------:R-:W-:Y:S04]  /*27d20*/  STL.64 [R1+0x2ef0], R6 ;  /* 0x002ef00601007387 */ /* 0x000fe80000100a00 */
[----:B------:R0:W-:Y:S04]  /*27d30*/  STL.64 [R1+0x2ee8], R4 ;  /* 0x002ee80401007387 */ /* 0x0001e80000100a00 */
[----:B0-----:R-:W3:Y:S04]  /*27d40*/  LDL.LU.64 R4, [R1+0x340] ;  /* 0x0003400001047983 */ /* 0x001ee80000300a00 */
[----:B------:R-:W3:Y:S01]  /*27d50*/  LDL.LU.64 R6, [R1+0x348] ;  /* 0x0003480001067983 */ /* 0x000ee20000300a00 */
[C---:B--2---:R-:W-:Y:S06]  /*27d60*/  HMMA.16816.F32.BF16 R24, R20.reuse, R8, R24 ;  /* 0x000000081418723c */ /* 0x044fec0000041818 */
[----:B---3--:R-:W-:-:S15]  /*27d70*/  HMMA.16816.F32.BF16 R4, R20, R16, R4 ;  /* 0x000000101404723c */ /* 0x008fde0000041804 */
[----:B------:R-:W-:-:S08]  /*27d80*/  NOP ;  /* 0x0000000000007918 */ /* 0x000fd00000000000 */
[----:B------:R0:W-:Y:S04]  /*27d90*/  STL.64 [R1+0xd0], R4 ;  /* 0x0000d00401007387 */ /* 0x0001e80000100a00 */
[----:B------:R1:W-:Y:S04]  /*27da0*/  STL.64 [R1+0xd8], R6 ;  /* 0x0000d80601007387 */ /* 0x0003e80000100a00 */
[----:B0-----:R-:W2:Y:S04]  /*27db0*/  LDL.LU.64 R4, [R1+0x270] ;  /* 0x0002700001047983 */ /* 0x001ea80000300a00 */
[----:B-1----:R-:W2:Y:S04]  /*27dc0*/  LDL.LU.64 R6, [R1+0x278] ;  /* 0x0002780001067983 */ /* 0x002ea80000300a00 */
[----:B----4-:R-:W-:Y:S04]  /*27dd0*/  STL.64 [R1+0x2ee0], R18 ;  /* 0x002ee01201007387 */ /* 0x010fe80000100a00 */
[----:B------:R0:W-:Y:S04]  /*27de0*/  STL.64 [R1+0x2ed8], R16 ;  /* 0x002ed81001007387 */ /* 0x0001e80000100a00 */
[----:B0-----:R-:W3:Y:S04]  /*27df0*/  LDL.LU.64 R16, [R1+0x420] ;  /* 0x0004200001107983 */ /* 0x001ee80000300a00 */
[----:B------:R-:W3:Y:S04]  /*27e00*/  LDL.LU.64 R18, [R1+0x428] ;  /* 0x0004280001127983 */ /* 0x000ee80000300a00 */
[----:B------:R-:W-:Y:S04]  /*27e10*/  STL.64 [R1+0xc0], R24 ;  /* 0x0000c01801007387 */ /* 0x000fe80000100a00 */
[----:B------:R-:W-:Y:S04]  /*27e20*/  STL.64 [R1+0xc8], R26 ;  /* 0x0000c81a01007387 */ /* 0x000fe80000100a00 */
[----:B------:R-:W0:Y:S04]  /*27e30*/  LDSM.16.MT88.4 R24, [R2+UR4+0x2080] ;  /* 0x002080040218783b */ /* 0x000e280008004200 */
[----:B------:R-:W-:Y:S04]  /*27e40*/  STL.64 [R1+0x2ed0], R10 ;  /* 0x002ed00a01007387 */ /* 0x000fe80000100a00 */
[----:B------:R1:W-:Y:S04]  /*27e50*/  STL.64 [R1+0x2ec8], R8 ;  /* 0x002ec80801007387 */ /* 0x0003e80000100a00 */
[----:B-1----:R-:W4:Y:S04]  /*27e60*/  LDL.LU.64 R8, [R1+0x380] ;  /* 0x0003800001087983 */ /* 0x002f280000300a00 */
[----:B------:R-:W4:Y:S04]  /*27e70*/  LDL.LU.64 R10, [R1+0x388] ;  /* 0x00038800010a7983 */ /* 0x000f280000300a00 */
[----:B0-----:R0:W-:Y:S04]  /*27e80*/  STL.64 [R1+0x2d58], R26 ;  /* 0x002d581a01007387 */ /* 0x0011e80000100a00 */
[----:B------:R1:W-:Y:S01]  /*27e90*/  STL.64 [R1+0x2d50], R24 ;  /* 0x002d501801007387 */ /* 0x0003e20000100a00 */
[----:B0-----:R-:W-:-:S03]  /*27ea0*/  IMAD.MOV.U32 R26, RZ, RZ, R14 ;  /* 0x000000ffff1a7224 */ /* 0x001fc600078e000e */
[----:B-1----:R-:W3:Y:S04]  /*27eb0*/  LDL.LU R24, [R1+0x40] ;  /* 0x0000400001187983 */ /* 0x002ee80000300800 */
[----:B------:R-:W3:Y:S04]  /*27ec0*/  LDL.LU R25, [R1+0x44] ;  /* 0x0000440001197983 */ /* 0x000ee80000300800 */
[----:B------:R-:W4:Y:S01]  /*27ed0*/  LDL.LU R14, [R1+0x2efc] ;  /* 0x002efc00010e7983 */ /* 0x000f220000300800 */
[----:B------:R-:W-:-:S03]  /*27ee0*/  IMAD.MOV.U32 R27, RZ, RZ, R15 ;  /* 0x000000ffff1b7224 */ /* 0x000fc600078e000f */
[----:B------:R-:W4:Y:S01]  /*27ef0*/  LDL.LU R15, [R1+0x2ef8] ;  /* 0x002ef800010f7983 */ /* 0x000f220000300800 */
[----:B--2---:R-:W-:Y:S03]  /*27f00*/  HMMA.16816.F32.BF16 R20, R20, R12, R4 ;  /* 0x0000000c1414723c */ /* 0x004fe60000041804 */
[----:B------:R-:W2:Y:S04]  /*27f10*/  LDL.LU.64 R6, [R1+0x2ef0] ;  /* 0x002ef00001067983 */ /* 0x000ea80000300a00 */
[----:B------:R-:W3:-:S15]  /*27f20*/  LDL.LU.64 R4, [R1+0x2ee8] ;  /* 0x002ee80001047983 */ /* 0x000ede0000300a00 */
[----:B------:R-:W-:-:S01]  /*27f30*/  NOP ;  /* 0x0000000000007918 */ /* 0x000fc20000000000 */
[----:B------:R-:W-:Y:S04]  /*27f40*/  STL.64 [R1+0x50], R20 ;  /* 0x0000501401007387 */ /* 0x000fe80000100a00 */
[----:B------:R-:W-:Y:S04]  /*27f50*/  STL.64 [R1+0x58], R22 ;  /* 0x0000581601007387 */ /* 0x000fe80000100a00 */
[----:B------:R-:W0:Y:S04]  /*27f60*/  LDSM.16.MT88.4 R20, [R2+UR4+0x2100] ;  /* 0x002100040214783b */ /* 0x000e280008004200 */
[----:B0-----:R-:W-:Y:S04]  /*27f70*/  STL.64 [R1+0x2d18], R22 ;  /* 0x002d181601007387 */ /* 0x001fe80000100a00 */
[----:B------:R0:W-:Y:S04]  /*27f80*/  STL.64 [R1+0x2d10], R20 ;  /* 0x002d101401007387 */ /* 0x0001e80000100a00 */
[----:B0-----:R-:W2:Y:S04]  /*27f90*/  LDL.LU.64 R20, [R1+0x280] ;  /* 0x0002800001147983 */ /* 0x001ea80000300a00 */
[----:B------:R-:W2:Y:S01]  /*27fa0*/  LDL.LU.64 R22, [R1+0x288] ;  /* 0x0002880001167983 */ /* 0x000ea20000300a00 */
[----:B---3--:R-:W-:-:S15]  /*27fb0*/  HMMA.16816.F32.BF16 R16, R24, R4, R16 ;  /* 0x000000041810723c */ /* 0x008fde0000041810 */
[----:B------:R-:W-:-:S08]  /*27fc0*/  NOP ;  /* 0x0000000000007918 */ /* 0x000fd00000000000 */
[----:B------:R-:W-:Y:S04]  /*27fd0*/  STL.64 [R1+0x1a0], R16 ;  /* 0x0001a01001007387 */ /* 0x000fe80000100a00 */
[----:B------:R0:W-:Y:S04]  /*27fe0*/  STL.64 [R1+0x1a8], R18 ;  /* 0x0001a81201007387 */ /* 0x0001e80000100a00 */
[----:B0-----:R-:W3:Y:S04]  /*27ff0*/  LDL.LU.64 R18, [R1+0x2ee0] ;  /* 0x002ee00001127983 */ /* 0x001ee80000300a00 */
[----:B------:R-:W4:Y:S02]  /*28000*/  LDL.LU.64 R16, [R1+0x2ed8] ;  /* 0x002ed80001107983 */ /* 0x000f240000300a00 */
        /* <DEDUP_REMOVED lines=9> */
[----:B------:R-:W3:Y:S04]  /*280a0*/  LDL.LU.64 R18, [R1+0x308] ;  /* 0x0003080001127983 */ /* 0x000ee80000300a00 */
[----:B----4-:R-:W-:Y:S04]  /*280b0*/  STL.64 [R1+0x2e78], R10 ;  /* 0x002e780a01007387 */ /* 0x010fe80000100a00 */
[----:B--2---:R0:W-:Y:S01]  /*280c0*/  STL.64 [R1+0x2e70], R8 ;  /* 0x002e700801007387 */ /* 0x0041e20000100a00 */
[C---:B---3--:R-:W-:Y:S06]  /*280d0*/  HMMA.16816.F32.BF16 R16, R24.reuse, R8, R16 ;  /* 0x000000081810723c */ /* 0x048fec0000041810 */
[----:B0-----:R-:W-:-:S15]  /*280e0*/  HMMA.16816.F32.BF16 R8, R24, R12, R20 ;  /* 0x0000000c1808723c */ /* 0x001fde0000041814 */
[----:B------:R-:W-:-:S02]  /*280f0*/  NOP ;  /* 0x0000000000007918 */ /* 0x000fc40000000000 */
[----:B------:R-:W-:Y:S04]  /*28100*/  STL.64 [R1+0x1e0], R16 ;  /* 0x0001e01001007387 */ /* 0x000fe80000100a00 */
[----:B------:R-:W-:Y:S04]  /*28110*/  STL.64 [R1+0x1e8], R18 ;  /* 0x0001e81201007387 */ /* 0x000fe80000100a00 */
[----:B------:R-:W-:Y:S04]  /*28120*/  STL.64 [R1+0x2e68], R14 ;  /* 0x002e680e01007387 */ /* 0x000fe80000100a00 */
[----:B------:R-:W-:Y:S04]  /*28130*/  STL.64 [R1+0x2e60], R12 ;  /* 0x002e600c01007387 */ /* 0x000fe80000100a00 */
[----:B------:R-:W-:Y:S04]  /*28140*/  STL.64 [R1+0x180], R8 ;  /* 0x0001800801007387 */ /* 0x000fe80000100a00 */
[----:B------:R-:W-:Y:S04]  /*28150*/  STL.64 [R1+0x188], R10 ;  /* 0x0001880a01007387 */ /* 0x000fe80000100a00 */
[----:B------:R-:W2:Y:S04]  /*28160*/  LDL.LU R20, [R1+0xb0] ;  /* 0x0000b00001147983 */ /* 0x000ea80000300800 */
[----:B------:R-:W2:Y:S04]  /*28170*/  LDL.LU R21, [R1+0xb4] ;  /* 0x0000b40001157983 */ /* 0x000ea80000300800 */
[----:B------:R-:W3:Y:S04]  /*28180*/  LDL.LU R22, [R1+0xb8] ;  /* 0x0000b80001167983 */ /* 0x000ee80000300800 */
[----:B------:R-:W3:Y:S01]  /*28190*/  LDL.LU R23, [R1+0xbc] ;  /* 0x0000bc0001177983 */ /* 0x000ee20000300800 */
[----:B------:R-:W-:-:S02]  /*281a0*/  IMAD.MOV.U32 R24, RZ, RZ, R29 ;  /* 0x000000ffff187224 */ /* 0x000fc400078e001d */
[----:B------:R-:W-:Y:S02]  /*281b0*/  IMAD.MOV.U32 R26, RZ, RZ, R0 ;  /* 0x000000ffff1a7224 */ /* 0x000fe400078e0000 */
[----:B------:R-:W-:Y:S01]  /*281c0*/  IMAD.MOV.U32 R27, RZ, RZ, R6 ;  /* 0x000000ffff1b7224 */ /* 0x000fe200078e0006 */
[----:B------:R-:W4:Y:S01]  /*281d0*/  LDL.LU R29, [R1+0x2ec4] ;  /* 0x002ec400011d7983 */ /* 0x000f220000300800 */
[----:B------:R-:W-:-:S03]  /*281e0*/  IMAD.MOV.U32 R25, RZ, RZ, R7 ;  /* 0x000000ffff197224 */ /* 0x000fc600078e0007 */
[----:B------:R-:W4:Y:S04]  /*281f0*/  LDL.LU R7, [R1+0x2ec0] ;  /* 0x002ec00001077983 */ /* 0x000f280000300800 */
[----:B------:R-:W4:Y:S04]  /*28200*/  LDL.LU R0, [R1+0x2ebc] ;  /* 0x002ebc0001007983 */ /* 0x000f280000300800 */
[----:B------:R-:W4:Y:S04]  /*28210*/  LDL.LU R6, [R1+0x2eb8] ;  /* 0x002eb80001067983 */ /* 0x000f280000300800 */
[----:B------:R-:W-:Y:S04]  /*28220*/  STL.64 [R1+0x2da8], R26 ;  /* 0x002da81a01007387 */ /* 0x000fe80000100a00 */
[----:B------:R-:W-:Y:S04]  /*28230*/  STL.64 [R1+0x2da0], R24 ;  /* 0x002da01801007387 */ /* 0x000fe80000100a00 */
[----:B---3--:R-:W-:Y:S04]  /*28240*/  STL.64 [R1+0x2d28], R22 ;  /* 0x002d281601007387 */ /* 0x008fe80000100a00 */
[----:B--2---:R0:W-:Y:S04]  /*28250*/  STL.64 [R1+0x2d20], R20 ;  /* 0x002d201401007387 */ /* 0x0041e80000100a00 */
[----:B0-----:R-:W2:Y:S04]  /*28260*/  LDL.LU R20, [R1+0xf0] ;  /* 0x0000f00001147983 */ /* 0x001ea80000300800 */
[----:B------:R-:W2:Y:S04]  /*28270*/  LDL.LU R21, [R1+0xf4] ;  /* 0x0000f40001157983 */ /* 0x000ea80000300800 */
[----:B------:R-:W3:Y:S04]  /*28280*/  LDL.LU R22, [R1+0xf8] ;  /* 0x0000f80001167983 */ /* 0x000ee80000300800 */
[----:B------:R-:W3:Y:S04]  /*28290*/  LDL.LU R23, [R1+0xfc] ;  /* 0x0000fc0001177983 */ /* 0x000ee80000300800 */
        /* <DEDUP_REMOVED lines=11> */
[----:B------:R-:W3:Y:S01]  /*28350*/  LDL.LU R23, [R1+0x11c] ;  /* 0x00011c0001177983 */ /* 0x000ee20000300800 */
[----:B----4-:R-:W-:-:S02]  /*28360*/  IMAD.MOV.U32 R24, RZ, RZ, R7 ;  /* 0x000000ffff187224 */ /* 0x010fc400078e0007 */
[----:B------:R-:W-:Y:S01]  /*28370*/  IMAD.MOV.U32 R26, RZ, RZ, R28 ;  /* 0x000000ffff1a7224 */ /* 0x000fe200078e001c */
[----:B---3--:R-:W-:Y:S04]  /*28380*/  STL.64 [R1+0x2d68], R22 ;  /* 0x002d681601007387 */ /* 0x008fe80000100a00 */
[----:B--2---:R0:W-:Y:S04]  /*28390*/  STL.64 [R1+0x2d60], R20 ;  /* 0x002d601401007387 */ /* 0x0041e80000100a00 */
[----:B0-----:R-:W2:Y:S04]  /*283a0*/  LDL.LU R20, [R1+0x120] ;  /* 0x0001200001147983 */ /* 0x001ea80000300800 */
[----:B------:R-:W2:Y:S04]  /*283b0*/  LDL.LU R21, [R1+0x124] ;  /* 0x0001240001157983 */ /* 0x000ea80000300800 */
[----:B------:R-:W3:Y:S04]  /*283c0*/  LDL.LU R22, [R1+0x128] ;  /* 0x0001280001167983 */ /* 0x000ee80000300800 */
[----:B------:R-:W3:Y:S01]  /*283d0*/  LDL.LU R23, [R1+0x12c] ;  /* 0x00012c0001177983 */ /* 0x000ee20000300800 */
[----:B------:R-:W-:-:S03]  /*283e0*/  IMAD.MOV.U32 R27, RZ, RZ, R3 ;  /* 0x000000ffff1b7224 */ /* 0x000fc600078e0003 */
        /* <DEDUP_REMOVED lines=20> */
[----:B------:R-:W3:Y:S04]  /*28530*/  LDL.LU R23, [R1+0x14c] ;  /* 0x00014c0001177983 */ /* 0x000ee80000300800 */
[----:B------:R-:W4:Y:S04]  /*28540*/  LDL.LU R28, [R1+0x2ea4] ;  /* 0x002ea400011c7983 */ /* 0x000f280000300800 */
[----:B------:R-:W4:Y:S01]  /*28550*/  LDL.LU R29, [R1+0x2ea0] ;  /* 0x002ea000011d7983 */ /* 0x000f220000300800 */
[----:B------:R-:W-:-:S02]  /*28560*/  IMAD.MOV.U32 R26, RZ, RZ, R7 ;  /* 0x000000ffff1a7224 */ /* 0x000fc400078e0007 */
[----:B------:R-:W-:Y:S01]  /*28570*/  IMAD.MOV.U32 R27, RZ, RZ, R6 ;  /* 0x000000ffff1b7224 */ /* 0x000fe200078e0006 */
        /* <DEDUP_REMOVED lines=8> */
[----:B------:R-:W3:Y:S01]  /*28600*/  LDL.LU R22, [R1+0x78] ;  /* 0x0000780001167983 */ /* 0x000ee20000300800 */
[----:B----4-:R-:W-:-:S02]  /*28610*/  IMAD.MOV.U32 R23, RZ, RZ, R6 ;  /* 0x000000ffff177224 */ /* 0x010fc400078e0006 */
[----:B------:R-:W-:Y:S01]  /*28620*/  IMAD.MOV.U32 R24, RZ, RZ, R7 ;  /* 0x000000ffff187224 */ /* 0x000fe200078e0007 */
[----:B------:R-:W4:Y:S04]  /*28630*/  LDL.LU R6, [R1+0x2e94] ;  /* 0x002e940001067983 */ /* 0x000f280000300800 */
[----:B------:R-:W4:Y:S04]  /*28640*/  LDL.LU R7, [R1+0x2e90] ;  /* 0x002e900001077983 */ /* 0x000f280000300800 */
[----:B------:R-:W4:Y:S04]  /*28650*/  LDL.LU.64 R16, [R1+0x410] ;  /* 0x0004100001107983 */ /* 0x000f280000300a00 */
[----:B------:R-:W4:Y:S04]  /*28660*/  LDL.LU.64 R18, [R1+0x418] ;  /* 0x0004180001127983 */ /* 0x000f280000300a00 */
[----:B------:R-:W4:Y:S04]  /*28670*/  LDL.LU.64 R8, [R1+0x350] ;  /* 0x0003500001087983 */ /* 0x000f280000300a00 */
[----:B------:R-:W4:Y:S04]  /*28680*/  LDL.LU.64 R10, [R1+0x358] ;  /* 0x00035800010a7983 */ /* 0x000f280000300a00 */
[----:B------:R-:W4:Y:S04]  /*28690*/  LDL.LU.64 R12, [R1+0x2e0] ;  /* 0x0002e000010c7983 */ /* 0x000f280000300a00 */
[----:B------:R-:W4:Y:S04]  /*286a0*/  LDL.LU.64 R14, [R1+0x2e8] ;  /* 0x0002e800010e7983 */ /* 0x000f280000300a00 */
[----:B---3--:R-:W-:Y:S04]  /*286b0*/  STL.64 [R1+0x2db8], R22 ;  /* 0x002db81601007387 */ /* 0x008fe80000100a00 */
[----:B--2---:R0:W-:Y:S04]  /*286c0*/  STL.64 [R1+0x2db0], R20 ;  /* 0x002db01401007387 */ /* 0x0041e80000100a00 */
[----:B0-----:R-:W2:Y:S04]  /*286d0*/  LDL.LU.64 R20, [R1+0x200] ;  /* 0x0002000001147983 */ /* 0x001ea80000300a00 */
[----:B------:R-:W3:Y:S04]  /*286e0*/  LDL.LU.64 R22, [R1+0x208] ;  /* 0x0002080001167983 */ /* 0x000ee80000300a00 */
        /* <DEDUP_REMOVED lines=23> */
[----:B------:R-:W3:Y:S01]  /*28860*/  LDL.LU.64 R22, [R1+0x328] ;  /* 0x0003280001167983 */ /* 0x000ee20000300a00 */
[----:B------:R-:W-:-:S02]  /*28870*/  IMAD.MOV.U32 R25, RZ, RZ, R29 ;  /* 0x000000ffff197224 */ /* 0x000fc400078e001d */
[----:B------:R-:W-:Y:S02]  /*28880*/  IMAD.MOV.U32 R26, RZ, RZ, R28 ;  /* 0x000000ffff1a7224 */ /* 0x000fe400078e001c */
[----:B------:R-:W-:-:S07]  /*28890*/  IMAD.MOV.U32 R27, RZ, RZ, R3 ;  /* 0x000000ffff1b7224 */ /* 0x000fce00078e0003 */
[C---:B----4-:R-:W-:Y:S01]  /*288a0*/  HMMA.16816.F32.BF16 R16, R24.reuse, R4, R16 ;  /* 0x000000041810723c */ /* 0x050fe20000041810 */
[----:B---3--:R-:W-:Y:S04]  /*288b0*/  STL.64 [R1+0x2e38], R22 ;  /* 0x002e381601007387 */ /* 0x008fe80000100a00 */
[----:B--2---:R0:W-:Y:S04]  /*288c0*/  STL.64 [R1+0x2e30], R20 ;  /* 0x002e301401007387 */ /* 0x0041e80000100a00 */
[----:B0-----:R-:W2:Y:S04]  /*288d0*/  LDL.LU.64 R20, [R1+0x3a0] ;  /* 0x0003a00001147983 */ /* 0x001ea80000300a00 */
[----:B------:R-:W3:Y:S04]  /*288e0*/  LDL.LU.64 R22, [R1+0x3a8] ;  /* 0x0003a80001167983 */ /* 0x000ee80000300a00 */
[----:B---3--:R-:W-:Y:S04]  /*288f0*/  STL.64 [R1+0x2e58], R22 ;  /* 0x002e581601007387 */ /* 0x008fe80000100a00 */
[----:B--2---:R0:W-:Y:S04]  /*28900*/  STL.64 [R1+0x2e50], R20 ;  /* 0x002e501401007387 */ /* 0x0041e80000100a00 */
[----:B0-----:R-:W2:Y:S04]  /*28910*/  LDL.LU.64 R20, [R1+0x240] ;  /* 0x0002400001147983 */ /* 0x001ea80000300a00 */
[----:B------:R-:W2:Y:S04]  /*28920*/  LDL.LU.64 R22, [R1+0x248] ;  /* 0x0002480001167983 */ /* 0x000ea80000300a00 */
        /* <DEDUP_REMOVED lines=9> */
[----:B------:R-:W2:Y:S02]  /*289c0*/  LDL.LU.64 R8, [R1+0x2e70] ;  /* 0x002e700001087983 */ /* 0x000ea40000300a00 */
[----:B--2---:R-:W-:-:S15]  /*289d0*/  HMMA.16816.F32.BF16 R12, R24, R8, R12 ;  /* 0x00000008180c723c */ /* 0x004fde000004180c */
[----:B------:R-:W-:-:S08]  /*289e0*/  NOP ;  /* 0x0000000000007918 */ /* 0x000fd00000000000 */
[----:B------:R-:W-:Y:S04]  /*289f0*/  STL.64 [R1+0x1b0], R12 ;  /* 0x0001b00c01007387 */ /* 0x000fe80000100a00 */
[----:B------:R0:W-:Y:S04]  /*28a00*/  STL.64 [R1+0x1b8], R14 ;  /* 0x0001b80e01007387 */ /* 0x0001e80000100a00 */
[----:B0-----:R-:W2:Y:S04]  /*28a10*/  LDL.LU.64 R14, [R1+0x2e68] ;  /* 0x002e6800010e7983 */ /* 0x001ea80000300a00 */
[----:B------:R-:W3:Y:S02]  /*28a20*/  LDL.LU.64 R12, [R1+0x2e60] ;  /* 0x002e6000010c7983 */ /* 0x000ee40000300a00 */
[----:B---3--:R-:W-:Y:S02]  /*28a30*/  HMMA.16816.F32.BF16 R24, R24, R12, R20 ;  /* 0x0000000c1818723c */ /* 0x008fe40000041814 */
[----:B------:R-:W3:Y:S04]  /*28a40*/  LDL.LU.64 R22, [R1+0x2e58] ;  /* 0x002e580001167983 */ /* 0x000ee80000300a00 */
[----:B------:R-:W3:-:S15]  /*28a50*/  LDL.LU.64 R20, [R1+0x2e50] ;  /* 0x002e500001147983 */ /* 0x000ede0000300a00 */
[----:B------:R-:W-:-:S02]  /*28a60*/  NOP ;  /* 0x0000000000007918 */ /* 0x000fc40000000000 */
        /* <DEDUP_REMOVED lines=8> */
[----:B------:R-:W3:Y:S02]  /*28af0*/  LDL.LU.64 R24, [R1+0x2e40] ;  /* 0x002e400001187983 */ /* 0x000ee40000300a00 */
[----:B---3--:R-:W-:-:S15]  /*28b00*/  HMMA.16816.F32.BF16 R20, R24, R4, R20 ;  /* 0x000000041814723c */ /* 0x008fde0000041814 */
[----:B------:R-:W-:-:S08]  /*28b10*/  NOP ;  /* 0x0000000000007918 */ /* 0x000fd00000000000 */
[----:B------:R-:W-:Y:S04]  /*28b20*/  STL.64 [R1+0x160], R20 ;  /* 0x0001601401007387 */ /* 0x000fe80000100a00 */
[----:B------:R0:W-:Y:S04]  /*28b30*/  STL.64 [R1+0x168], R22 ;  /* 0x0001681601007387 */ /* 0x0001e80000100a00 */
[----:B0-----:R-:W3:Y:S04]  /*28b40*/  LDL.LU.64 R22, [R1+0x2e38] ;  /* 0x002e380001167983 */ /* 0x001ee80000300a00 */
        /* <DEDUP_REMOVED lines=13> */
[----:B---3--:R-:W-:Y:S02]  /*28c20*/  HMMA.16816.F32.BF16 R24, R24, R12, R20 ;  /* 0x0000000c1818723c */ /* 0x008fe40000041814 */
[----:B------:R-:W3:Y:S04]  /*28c30*/  LDL.LU.64 R22, [R1+0x2e08] ;  /* 0x002e080001167983 */ /* 0x000ee80000300a00 */
[----:B------:R-:W3:-:S15]  /*28c40*/  LDL.LU.64 R20, [R1+0x2e00] ;  /* 0x002e000001147983 */ /* 0x000ede0000300a00 */
[----:B------:R-:W-:-:S02]  /*28c50*/  NOP ;  /* 0x0000000000007918 */ /* 0x000fc40000000000 */
        /* <DEDUP_REMOVED lines=33> */
[----:B------:R-:W-:Y:S04]  /*28e70*/  STL.64 [R1+0x268], R22 ;  /* 0x0002681601007387 */ /* 0x000fe80000100a00 */
[----:B------:R-:W0:Y:S04]  /*28e80*/  LDSM.16.MT88.4 R20, [R0+UR4+0x2000] ;  /* 0x002000040014783b */ /* 0x000e280008004200 */
[----:B0-----:R-:W-:Y:S04]  /*28e90*/  STL.64 [R1+0x70], R20 ;  /* 0x0000701401007387 */ /* 0x001fe80000100a00 */
[----:B------:R0:W-:Y:S04]  /*28ea0*/  STL.64 [R1+0x78], R22 ;  /* 0x0000781601007387 */ /* 0x0001e80000100a00 */
[----:B0-----:R-:W3:Y:S04]  /*28eb0*/  LDL.LU.64 R22, [R1+0x2d98] ;  /* 0x002d980001167983 */ /* 0x001ee80000300a00 */
[----:B------:R-:W3:Y:S02]  /*28ec0*/  LDL.LU.64 R20, [R1+0x2d90] ;  /* 0x002d900001147983 */ /* 0x000ee40000300a00 */
[----:B---3--:R-:W-:-:S15]  /*28ed0*/  HMMA.16816.F32.BF16 R20, R24, R18, R20 ;  /* 0x000000121814723c */ /* 0x008fde0000041814 */
[----:B------:R-:W-:-:S08]  /*28ee0*/  NOP ;  /* 0x0000000000007918 */ /* 0x000fd00000000000 */
[----:B------:R-:W-:Y:S04]  /*28ef0*/  STL.64 [R1+0x250], R20 ;  /* 0x0002501401007387 */ /* 0x000fe80000100a00 */
[----:B------:R0:W-:Y:S04]  /*28f00*/  STL.64 [R1+0x258], R22 ;  /* 0x0002581601007387 */ /* 0x0001e80000100a00 */
[----:B0-----:R-:W4:Y:S04]  /*28f10*/  LDL.LU.64 R22, [R1+0x2d88] ;  /* 0x002d880001167983 */ /* 0x001f280000300a00 */
[----:B------:R-:W4:Y:S02]  /*28f20*/  LDL.LU.64 R20, [R1+0x2d80] ;  /* 0x002d800001147983 */ /* 0x000f240000300a00 */
[----:B----4-:R-:W-:-:S15]  /*28f30*/  HMMA.16816.F32.BF16 R20, R24, R10, R20 ;  /* 0x0000000a1814723c */ /* 0x010fde0000041814 */
[----:B------:R-:W-:-:S08]  /*28f40*/  NOP ;  /* 0x0000000000007918 */ /* 0x000fd00000000000 */
[----:B------:R-:W-:Y:S04]  /*28f50*/  STL.64 [R1+0x140], R20 ;  /* 0x0001401401007387 */ /* 0x000fe80000100a00 */
[----:B------:R0:W-:Y:S04]  /*28f60*/  STL.64 [R1+0x148], R22 ;  /* 0x0001481601007387 */ /* 0x0001e80000100a00 */
[----:B0-----:R-:W2:Y:S04]  /*28f70*/  LDL.LU.64 R22, [R1+0x2d78] ;  /* 0x002d780001167983 */ /* 0x001ea80000300a00 */
[----:B------:R-:W2:Y:S02]  /*28f80*/  LDL.LU.64 R20, [R1+0x2d70] ;  /* 0x002d700001147983 */ /* 0x000ea40000300a00 */
[----:B--2---:R-:W-:Y:S02]  /*28f90*/  HMMA.16816.F32.BF16 R24, R24, R14, R20 ;  /* 0x0000000e1818723c */ /* 0x004fe40000041814 */
[----:B------:R-:W2:Y:S04]  /*28fa0*/  LDL.LU.64 R22, [R1+0x2d68] ;  /* 0x002d680001167983 */ /* 0x000ea80000300a00 */
[----:B------:R-:W2:-:S15]  /*28fb0*/  LDL.LU.64 R20, [R1+0x2d60] ;  /* 0x002d600001147983 */ /* 0x000e9e0000300a00 */
[----:B------:R-:W-:-:S02]  /*28fc0*/  NOP ;  /* 0x0000000000007918 */ /* 0x000fc40000000000 */
[----:B------:R-:W-:Y:S04]  /*28fd0*/  STL.64 [R1+0x120], R24 ;  /* 0x0001201801007387 */ /* 0x000fe80000100a00 */
[----:B------:R0:W-:Y:S04]  /*28fe0*/  STL.64 [R1+0x128], R26 ;  /* 0x0001281a01007387 */ /* 0x0001e80000100a00 */
[----:B0-----:R-:W2:Y:S04]  /*28ff0*/  LDL.LU.64 R26, [R1+0x2d58] ;  /* 0x002d5800011a7983 */ /* 0x001ea80000300a00 */
[----:B------:R-:W2:Y:S02]  /*29000*/  LDL.LU.64 R24, [R1+0x2d50] ;  /* 0x002d500001187983 */ /* 0x000ea40000300a00 */
[----:B--2---:R-:W-:-:S15]  /*29010*/  HMMA.16816.F32.BF16 R20, R24, R6, R20 ;  /* 0x000000061814723c */ /* 0x004fde0000041814 */
[----:B------:R-:W-:-:S08]  /*29020*/  NOP ;  /* 0x0000000000007918 */ /* 0x000fd00000000000 */
        /* <DEDUP_REMOVED lines=9> */
[----:B------:R-:W2:Y:S04]  /*290c0*/  LDL.LU.64 R20, [R1+0x2d30] ;  /* 0x002d300001147983 */ /* 0x000ea80000300a00 */
[----:B------:R0:W-:Y:S04]  /*290d0*/  STL.64 [R1+0x2d08], R18 ;  /* 0x002d081201007387 */ /* 0x0001e80000100a00 */
[----:B------:R-:W3:Y:S04]  /*290e0*/  LDL.LU R16, [R1+0xa0] ;  /* 0x0000a00001107983 */ /* 0x000ee80000300800 */
[----:B------:R-:W3:Y:S04]  /*290f0*/  LDL.LU R17, [R1+0xa4] ;  /* 0x0000a40001117983 */ /* 0x000ee80000300800 */
[----:B0-----:R-:W3:Y:S04]  /*29100*/  LDL.LU R18, [R1+0xa8] ;  /* 0x0000a80001127983 */ /* 0x001ee80000300800 */
[----:B------:R-:W3:Y:S01]  /*29110*/  LDL.LU R19, [R1+0xac] ;  /* 0x0000ac0001137983 */ /* 0x000ee20000300800 */
[----:B--2---:R-:W-:-:S15]  /*29120*/  HMMA.16816.F32.BF16 R20, R24, R10, R20 ;  /* 0x0000000a1814723c */ /* 0x004fde0000041814 */
[----:B------:R-:W-:-:S08]  /*29130*/  NOP ;  /* 0x0000000000007918 */ /* 0x000fd00000000000 */
[----:B------:R-:W-:Y:S04]  /*29140*/  STL.64 [R1+0xf0], R20 ;  /* 0x0000f01401007387 */ /* 0x000fe80000100a00 */
[----:B------:R0:W-:Y:S04]  /*29150*/  STL.64 [R1+0xf8], R22 ;  /* 0x0000f81601007387 */ /* 0x0001e80000100a00 */
[----:B0-----:R-:W2:Y:S04]  /*29160*/  LDL.LU.64 R22, [R1+0x2d28] ;  /* 0x002d280001167983 */ /* 0x001ea80000300a00 */
[----:B------:R-:W2:Y:S02]  /*29170*/  LDL.LU.64 R20, [R1+0x2d20] ;  /* 0x002d200001147983 */ /* 0x000ea40000300a00 */
[----:B--2---:R-:W-:Y:S02]  /*29180*/  HMMA.16816.F32.BF16 R24, R24, R14, R20 ;  /* 0x0000000e1818723c */ /* 0x004fe40000041814 */
[----:B------:R-:W3:Y:S04]  /*29190*/  LDL.LU.64 R22, [R1+0x2d18] ;  /* 0x002d180001167983 */ /* 0x000ee80000300a00 */
[----:B------:R-:W3:-:S15]  /*291a0*/  LDL.LU.64 R20, [R1+0x2d10] ;  /* 0x002d100001147983 */ /* 0x000ede0000300a00 */
[----:B------:R-:W-:-:S02]  /*291b0*/  NOP ;  /* 0x0000000000007918 */ /* 0x000fc40000000000 */
[----:B------:R-:W-:Y:S04]  /*291c0*/  STL.64 [R1+0xb0], R24 ;  /* 0x0000b01801007387 */ /* 0x000fe80000100a00 */
[----:B------:R0:W-:Y:S04]  /*291d0*/  STL.64 [R1+0x2cf0], R14 ;  /* 0x002cf00e01007387 */ /* 0x0001e80000100a00 */
[----:B------:R-:W2:Y:S04]  /*291e0*/  LDL.LU R12, [R1+0x60] ;  /* 0x00006000010c7983 */ /* 0x000ea80000300800 */
[----:B------:R-:W2:Y:S04]  /*291f0*/  LDL.LU R13, [R1+0x64] ;  /* 0x00006400010d7983 */ /* 0x000ea80000300800 */
[----:B0-----:R-:W4:Y:S04]  /*29200*/  LDL.LU R14, [R1+0x68] ;  /* 0x00006800010e7983 */ /* 0x001f280000300800 */
[----:B------:R-:W4:Y:S01]  /*29210*/  LDL.LU R15, [R1+0x6c] ;  /* 0x00006c00010f7983 */ /* 0x000f220000300800 */
[----:B------:R-:W-:-:S02]  /*29220*/  IMAD.MOV.U32 R4, RZ, RZ, R27 ;  /* 0x000000ffff047224 */ /* 0x000fc400078e001b */
[----:B------:R-:W-:Y:S01]  /*29230*/  IMAD.MOV.U32 R5, RZ, RZ, R26 ;  /* 0x000000ffff057224 */ /* 0x000fe200078e001a */
[C---:B---3--:R-:W-:Y:S01]  /*29240*/  HMMA.16816.F32.BF16 R16, R20.reuse, R6, R16 ;  /* 0x000000061410723c */ /* 0x048fe20000041810 */
[----:B----4-:R-:W-:Y:S04]  /*29250*/  STL.64 [R1+0x2d00], R14 ;  /* 0x002d000e01007387 */ /* 0x010fe80000100a00 */
[----:B--2---:R0:W-:Y:S04]  /*29260*/  STL.64 [R1+0x2cf8], R12 ;  /* 0x002cf80c01007387 */ /* 0x0041e80000100a00 */
[----:B0-----:R-:W2:Y:S04]  /*29270*/  LDL.LU R12, [R1+0x90] ;  /* 0x00009000010c7983 */ /* 0x001ea80000300800 */
[----:B------:R-:W2:Y:S04]  /*29280*/  LDL.LU R13, [R1+0x94] ;  /* 0x00009400010d7983 */ /* 0x000ea80000300800 */
[----:B------:R-:W2:Y:S04]  /*29290*/  LDL.LU R14, [R1+0x98] ;  /* 0x00009800010e7983 */ /* 0x000ea80000300800 */
[----:B------:R-:W2:Y:S04]  /*292a0*/  LDL.LU R15, [R1+0x9c] ;  /* 0x00009c00010f7983 */ /* 0x000ea80000300800 */
[----:B------:R-:W3:Y:S04]  /*292b0*/  LDL.LU R24, [R1+0x80] ;  /* 0x0000800001187983 */ /* 0x000ee80000300800 */
[----:B------:R-:W3:Y:S04]  /*292c0*/  LDL.LU R25, [R1+0x84] ;  /* 0x0000840001197983 */ /* 0x000ee80000300800 */
[----:B------:R-:W3:Y:S04]  /*292d0*/  LDL.LU R26, [R1+0x88] ;  /* 0x00008800011a7983 */ /* 0x000ee80000300800 */
[----:B------:R-:W3:Y:S04]  /*292e0*/  LDL.LU R27, [R1+0x8c] ;  /* 0x00008c00011b7983 */ /* 0x000ee80000300800 */
[----:B------:R-:W-:Y:S04]  /*292f0*/  STL [R1+0x2bf4], R4 ;  /* 0x002bf40401007387 */ /* 0x000fe80000100800 */
[----:B------:R-:W-:Y:S04]  /*29300*/  STL [R1+0x2bf0], R5 ;  /* 0x002bf00501007387 */ /* 0x000fe80000100800 */
[----:B------:R-:W-:Y:S04]  /*29310*/  STL.64 [R1+0xa0], R16 ;  /* 0x0000a01001007387 */ /* 0x000fe80000100a00 */
[----:B------:R0:W-:Y:S04]  /*29320*/  STL.64 [R1+0xa8], R18 ;  /* 0x0000a81201007387 */ /* 0x0001e80000100a00 */
[----:B0-----:R-:W2:Y:S02]  /*29330*/  LDL.LU.64 R18, [R1+0x2d08] ;  /* 0x002d080001127983 */ /* 0x001ea40000300a00 */
[----:B--2---:R-:W-:-:S15]  /*29340*/  HMMA.16816.F32.BF16 R12, R20, R18, R12 ;  /* 0x00000012140c723c */ /* 0x004fde000004180c */
[----:B------:R-:W-:-:S08]  /*29350*/  NOP ;  /* 0x0000000000007918 */ /* 0x000fd00000000000 */
[----:B------:R0:W-:Y:S01]  /*29360*/  STL.64 [R1+0x2a0], R12 ;  /* 0x0002a00c01007387 */ /* 0x0001e20000100a00 */
[----:B------:R-:W-:Y:S02]  /*29370*/  IMAD.MOV.U32 R9, RZ, RZ, R14 ;  /* 0x000000ffff097224 */ /* 0x000fe400078e000e */
[----:B------:R-:W-:Y:S02]  /*29380*/  IMAD.MOV.U32 R8, RZ, RZ, R15 ;  /* 0x000000ffff087224 */ /* 0x000fe400078e000f */
[----:B------:R-:W2:Y:S04]  /*29390*/  LDL.LU.64 R14, [R1+0x2d00] ;  /* 0x002d0000010e7983 */ /* 0x000ea80000300a00 */
[----:B0-----:R-:W2:Y:S04]  /*293a0*/  LDL.LU.64 R12, [R1+0x2cf8] ;  /* 0x002cf800010c7983 */ /* 0x001ea80000300a00 */
[----:B------:R-:W-:Y:S04]  /*293b0*/  STL [R1+0x2bc8], R9 ;  /* 0x002bc80901007387 */ /* 0x000fe80000100800 */
[----:B------:R-:W-:Y:S04]  /*293c0*/  STL.64 [R1+0x2cd8], R10 ;  /* 0x002cd80a01007387 */ /* 0x000fe80000100a00 */
[----:B------:R0:W-:Y:S01]  /*293d0*/  STL [R1+0x2cd0], R8 ;  /* 0x002cd00801007387 */ /* 0x0001e20000100800 */
[----:B--2---:R-:W-:-:S15]  /*293e0*/  HMMA.16816.F32.BF16 R12, R20, R10, R12 ;  /* 0x0000000a140c723c */ /* 0x004fde000004180c */
[----:B------:R-:W-:-:S08]  /*293f0*/  NOP ;  /* 0x0000000000007918 */ /* 0x000fd00000000000 */
[----:B------:R-:W-:Y:S04]  /*29400*/  STL.64 [R1+0x2d0], R12 ;  /* 0x0002d00c01007387 */ /* 0x000fe80000100a00 */
[----:B------:R-:W-:Y:S04]  /*29410*/  STL.64 [R1+0x2d8], R14 ;  /* 0x0002d80e01007387 */ /* 0x000fe80000100a00 */
[----:B0-----:R-:W2:Y:S04]  /*29420*/  LDL.LU R8, [R1+0xd0] ;  /* 0x0000d00001087983 */ /* 0x001ea80000300800 */
[----:B------:R-:W2:Y:S04]  /*29430*/  LDL.LU R9, [R1+0xd4] ;  /* 0x0000d40001097983 */ /* 0x000ea80000300800 */
[----:B------:R-:W4:Y:S04]  /*29440*/  LDL.LU R10, [R1+0xd8] ;  /* 0x0000d800010a7983 */ /* 0x000f280000300800 */
[----:B------:R-:W4:Y:S04]  /*29450*/  LDL.LU R11, [R1+0xdc] ;  /* 0x0000dc00010b7983 */ /* 0x000f280000300800 */
[----:B------:R-:W0:Y:S04]  /*29460*/  LDSM.16.MT88.4 R12, [R0+UR4+0x2080] ;  /* 0x00208004000c783b */ /* 0x000e280008004200 */
[----:B----4-:R-:W-:Y:S04]  /*29470*/  STL.64 [R1+0x2ce8], R10 ;  /* 0x002ce80a01007387 */ /* 0x010fe80000100a00 */
[----:B--2---:R1:W-:Y:S04]  /*29480*/  STL.64 [R1+0x2ce0], R8 ;  /* 0x002ce00801007387 */ /* 0x0043e80000100a00 */
[----:B-1----:R-:W2:Y:S04]  /*29490*/  LDL.LU R8, [R1+0xe0] ;  /* 0x0000e00001087983 */ /* 0x002ea80000300800 */
[----:B------:R-:W2:Y:S04]  /*294a0*/  LDL.LU R9, [R1+0xe4] ;  /* 0x0000e40001097983 */ /* 0x000ea80000300800 */
[----:B------:R-:W2:Y:S04]  /*294b0*/  LDL.LU R10, [R1+0xe8] ;  /* 0x0000e800010a7983 */ /* 0x000ea80000300800 */
[----:B------:R-:W2:Y:S04]  /*294c0*/  LDL.LU R11, [R1+0xec] ;  /* 0x0000ec00010b7983 */ /* 0x000ea80000300800 */
[----:B0-----:R-:W-:Y:S04]  /*294d0*/  STL.64 [R1+0x60], R12 ;  /* 0x0000600c01007387 */ /* 0x001fe80000100a00 */
[----:B------:R0:W-:Y:S04]  /*294e0*/  STL.64 [R1+0x68], R14 ;  /* 0x0000680e01007387 */ /* 0x0001e80000100a00 */
[----:B0-----:R-:W3:Y:S02]  /*294f0*/  LDL.LU.64 R14, [R1+0x2cf0] ;  /* 0x002cf000010e7983 */ /* 0x001ee40000300a00 */
[----:B---3--:R-:W-:Y:S02]  /*29500*/  HMMA.16816.F32.BF16 R20, R20, R14, R24 ;  /* 0x0000000e1414723c */ /* 0x008fe40000041818 */
[----:B------:R-:W0:-:S15]  /*29510*/  LDSM.16.MT88.4 R24, [R0+UR4+0x2100] ;  /* 0x002100040018783b */ /* 0x000e1e0008004200 */
[----:B------:R-:W-:-:S06]  /*29520*/  NOP ;  /* 0x0000000000007918 */ /* 0x000fcc0000000000 */
[----:B------:R1:W-:Y:S01]  /*29530*/  STL.64 [R1+0x90], R20 ;  /* 0x0000901401007387 */ /* 0x0003e20000100a00 */
[----:B------:R-:W-:Y:S02]  /*29540*/  IMAD.MOV.U32 R17, RZ, RZ, R22 ;  /* 0x000000ffff117224 */ /* 0x000fe400078e0016 */
[----:B------:R-:W-:Y:S01]  /*29550*/  IMAD.MOV.U32 R16, RZ, RZ, R23 ;  /* 0x000000ffff107224 */ /* 0x000fe200078e0017 */
[----:B-1----:R-:W3:Y:S04]  /*29560*/  LDL.LU R20, [R1+0xc0] ;  /* 0x0000c00001147983 */ /* 0x002ee80000300800 */
[----:B------:R-:W3:Y:S04]  /*29570*/  LDL.LU R21, [R1+0xc4] ;  /* 0x0000c40001157983 */ /* 0x000ee80000300800 */
[----:B------:R-:W3:Y:S04]  /*29580*/  LDL.LU R22, [R1+0xc8] ;  /* 0x0000c80001167983 */ /* 0x000ee80000300800 */
[----:B------:R-:W3:Y:S04]  /*29590*/  LDL.LU R23, [R1+0xcc] ;  /* 0x0000cc0001177983 */ /* 0x000ee80000300800 */
[----:B0-----:R0:W-:Y:S04]  /*295a0*/  STL.64 [R1+0x2c38], R26 ;  /* 0x002c381a01007387 */ /* 0x0011e80000100a00 */
[----:B------:R1:W-:Y:S01]  /*295b0*/  STL.64 [R1+0x2c30], R24 ;  /* 0x002c301801007387 */ /* 0x0003e20000100a00 */
[----:B0-----:R-:W-:-:S02]  /*295c0*/  IMAD.MOV.U32 R26, RZ, RZ, R3 ;  /* 0x000000ffff1a7224 */ /* 0x001fc400078e0003 */
[----:B-1----:R-:W-:Y:S02]  /*295d0*/  IMAD.MOV.U32 R24, RZ, RZ, R29 ;  /* 0x000000ffff187224 */ /* 0x002fe400078e001d */
[----:B------:R-:W-:Y:S02]  /*295e0*/  IMAD.MOV.U32 R25, RZ, RZ, R28 ;  /* 0x000000ffff197224 */ /* 0x000fe400078e001c */
[----:B------:R-:W-:-:S07]  /*295f0*/  IMAD.MOV.U32 R27, RZ, RZ, R2 ;  /* 0x000000ffff1b7224 */ /* 0x000fce00078e0002 */
[----:B--2---:R-:W-:-:S15]  /*29600*/  HMMA.16816.F32.BF16 R8, R24, R6, R8 ;  /* 0x000000061808723c */ /* 0x004fde0000041808 */
[----:B------:R-:W-:-:S09]  /*29610*/  NOP ;  /* 0x0000000000007918 */ /* 0x000fd20000000000 */
[----:B------:R-:W-:Y:S02]  /*29620*/  IMAD.MOV.U32 R3, RZ, RZ, R10 ;  /* 0x000000ffff037224 */ /* 0x000fe400078e000a */
[----:B------:R-:W-:Y:S02]  /*29630*/  IMAD.MOV.U32 R2, RZ, RZ, R11 ;  /* 0x000000ffff027224 */ /* 0x000fe400078e000b */
[----:B------:R-:W-:Y:S02]  /*29640*/  IMAD.MOV.U32 R29, RZ, RZ, R8 ;  /* 0x000000ffff1d7224 */ /* 0x000fe400078e0008 */
[----:B------:R-:W-:Y:S01]  /*29650*/  IMAD.MOV.U32 R28, RZ, RZ, R9 ;  /* 0x000000ffff1c7224 */ /* 0x000fe200078e0009 */
[----:B------:R-:W2:Y:S04]  /*29660*/  LDL.LU.64 R10, [R1+0x2ce8] ;  /* 0x002ce800010a7983 */ /* 0x000ea80000300a00 */
        /* <DEDUP_REMOVED lines=9> */
[----:B0-----:R-:W3:Y:S04]  /*29700*/  LDL.LU.64 R10, [R1+0x2cd8] ;  /* 0x002cd800010a7983 */ /* 0x001ee80000300a00 */
[----:B------:R-:W2:Y:S04]  /*29710*/  LDL.LU R8, [R1+0x2cd0] ;  /* 0x002cd00001087983 */ /* 0x000ea80000300800 */
[----:B------:R-:W-:Y:S04]  /*29720*/  STL.64 [R1+0x2cb8], R18 ;  /* 0x002cb81201007387 */ /* 0x000fe80000100a00 */
[----:B------:R0:W-:Y:S04]  /*29730*/  STL.64 [R1+0x2cb0], R16 ;  /* 0x002cb01001007387 */ /* 0x0001e80000100a00 */
[----:B0-----:R-:W4:Y:S04]  /*29740*/  LDL.LU R16, [R1+0x50] ;  /* 0x0000500001107983 */ /* 0x001f280000300800 */
[----:B------:R-:W4:Y:S04]  /*29750*/  LDL.LU R17, [R1+0x54] ;  /* 0x0000540001117983 */ /* 0x000f280000300800 */
[----:B------:R-:W4:Y:S04]  /*29760*/  LDL.LU R18, [R1+0x58] ;  /* 0x0000580001127983 */ /* 0x000f280000300800 */
[----:B------:R-:W4:Y:S01]  /*29770*/  LDL.LU R19, [R1+0x5c] ;  /* 0x00005c0001137983 */ /* 0x000f220000300800 */
[----:B------:R-:W0:Y:S02]  /*29780*/  S2R R9, SR_TID.X ;  /* 0x0000000000097919 */ /* 0x000e240000002100 */
[C---:B0-----:R-:W-:Y:S01]  /*29790*/  IMAD.SHL.U32 R12, R9.reuse, 0x2, RZ ;  /* 0x00000002090c7824 */ /* 0x041fe200078e00ff */
[----:B------:R-:W-:-:S04]  /*297a0*/  LOP3.LUT R5, R9, 0x7, RZ, 0xc0, !PT ;  /* 0x0000000709057812 */ /* 0x000fc800078ec0ff */
[----:B------:R-:W-:Y:S01]  /*297b0*/  LOP3.LUT R13, R12, 0x10, RZ, 0xc0, !PT ;  /* 0x000000100c0d7812 */ /* 0x000fe200078ec0ff */
[----:B------:R-:W-:-:S03]  /*297c0*/  IMAD R5, R5, 0x210, RZ ;  /* 0x0000021005057824 */ /* 0x000fc600078e02ff */
[----:B------:R-:W-:Y:S01]  /*297d0*/  LOP3.LUT R13, R13, 0x20, R9, 0xf8, !PT ;  /* 0x000000200d0d7812 */ /* 0x000fe200078ef809 */
[----:B------:R-:W-:-:S03]  /*297e0*/  IMAD.SHL.U32 R4, R9, 0x100, RZ ;  /* 0x0000010009047824 */ /* 0x000fc600078e00ff */
[----:B------:R-:W-:-:S04]  /*297f0*/  LOP3.LUT R13, R5, R13, RZ, 0x3c, !PT ;  /* 0x0000000d050d7212 */ /* 0x000fc800078e3cff */
[----:B------:R-:W-:Y:S01]  /*29800*/  LOP3.LUT R13, R13, 0x1000, R4, 0xf8, !PT ;  /* 0x000010000d0d7812 */ /* 0x000fe200078ef804 */
[----:B---3--:R-:W-:-:S15]  /*29810*/  HMMA.16816.F32.BF16 R20, R24, R10, R20 ;  /* 0x0000000a1814723c */ /* 0x008fde0000041814 */
[----:B------:R-:W-:-:S09]  /*29820*/  NOP ;  /* 0x0000000000007918 */ /* 0x000fd20000000000 */
[----:B------:R-:W-:Y:S02]  /*29830*/  IMAD.MOV.U32 R2, RZ, RZ, R20 ;  /* 0x000000ffff027224 */ /* 0x000fe400078e0014 */
[----:B------:R-:W-:Y:S02]  /*29840*/  IMAD.MOV.U32 R3, RZ, RZ, R21 ;  /* 0x000000ffff037224 */ /* 0x000fe400078e0015 */
[----:B------:R-:W-:Y:S02]  /*29850*/  IMAD.MOV.U32 R28, RZ, RZ, R22 ;  /* 0x000000ffff1c7224 */ /* 0x000fe400078e0016 */
[----:B------:R-:W-:Y:S02]  /*29860*/  IMAD.MOV.U32 R29, RZ, RZ, R23 ;  /* 0x000000ffff1d7224 */ /* 0x000fe400078e0017 */
[----:B------:R-:W0:Y:S01]  /*29870*/  LDSM.16.MT88.4 R20, [R0+UR4+0x2180] ;  /* 0x002180040014783b */ /* 0x000e220008004200 */
[----:B----4-:R-:W-:Y:S03]  /*29880*/  HMMA.16816.F32.BF16 R16, R24, R14, R16 ;  /* 0x0000000e1810723c */ /* 0x010fe60000041810 */
[----:B------:R-:W-:Y:S04]  /*29890*/  STL [R1+0x2b6c], R29 ;  /* 0x002b6c1d01007387 */ /* 0x000fe80000100800 */
[----:B------:R-:W-:Y:S04]  /*298a0*/  STL [R1+0x2b68], R28 ;  /* 0x002b681c01007387 */ /* 0x000fe80000100800 */
[----:B------:R-:W-:Y:S04]  /*298b0*/  STL [R1+0x2b64], R3 ;  /* 0x002b640301007387 */ /* 0x000fe80000100800 */
[----:B------:R1:W-:Y:S02]  /*298c0*/  STL [R1+0x2b60], R2 ;  /* 0x002b600201007387 */ /* 0x0003e40000100800 */
[----:B-1----:R-:W1:Y:S02]  /*298d0*/  S2R R2, SR_TID.X ;  /* 0x0000000000027919 */ /* 0x002e640000002100 */
[----:B0-----:R-:W-:Y:S04]  /*298e0*/  STL.64 [R1+0x2c00], R22 ;  /* 0x002c001601007387 */ /* 0x001fe80000100a00 */
[----:B------:R-:W-:Y:S04]  /*298f0*/  STL.64 [R1+0x2bf8], R20 ;  /* 0x002bf81401007387 */ /* 0x000fe80000100a00 */
[----:B------:R-:W-:Y:S04]  /*29900*/  STL [R1+0x2ba8], R0 ;  /* 0x002ba80001007387 */ /* 0x000fe80000100800 */
[----:B------:R-:W-:Y:S04]  /*29910*/  STL.64 [R1+0x2c0], R16 ;  /* 0x0002c01001007387 */ /* 0x000fe80000100a00 */
[----:B------:R-:W-:Y:S04]  /*29920*/  STL.64 [R1+0x2c8], R18 ;  /* 0x0002c81201007387 */ /* 0x000fe80000100a00 */
[----:B------:R-:W0:Y:S01]  /*29930*/  LDSM.16.MT88.4 R16, [R13+UR4+0x4000] ;  /* 0x004000040d10783b */ /* 0x000e220008004200 */
[----:B-1----:R-:W-:-:S05]  /*29940*/  LOP3.LUT R29, R2, 0x7, RZ, 0xc0, !PT ;  /* 0x00000007021d7812 */ /* 0x002fca00078ec0ff */
[----:B------:R-:W-:-:S05]  /*29950*/  IMAD R29, R29, 0x110, RZ ;  /* 0x000001101d1d7824 */ /* 0x000fca00078e02ff */
[----:B------:R-:W-:-:S04]  /*29960*/  LOP3.LUT R29, R29, 0x30, R12, 0x78, !PT ;  /* 0x000000301d1d7812 */ /* 0x000fc800078e780c */
[----:B------:R-:W-:Y:S01]  /*29970*/  LOP3.LUT R29, R29, 0x40, RZ, 0x3c, !PT ;  /* 0x000000401d1d7812 */ /* 0x000fe200078e3cff */
[----:B0-----:R-:W-:Y:S04]  /*29980*/  STL [R1+0x4], R17 ;  /* 0x0000041101007387 */ /* 0x001fe80000100800 */
[----:B------:R-:W-:Y:S01]  /*29990*/  STL.64 [R1+0x8], R18 ;  /* 0x0000081201007387 */ /* 0x000fe20000100a00 */
[----:B------:R-:W-:-:S03]  /*299a0*/  IMAD.MOV.U32 R9, RZ, RZ, R16 ;  /* 0x000000ffff097224 */ /* 0x000fc600078e0010 */
[----:B------:R-:W0:Y:S04]  /*299b0*/  LDSM.16.M88.4 R16, [R29+UR4+0x10000] ;  /* 0x010000041d10783b */ /* 0x000e280008000200 */
[----:B------:R-:W-:Y:S04]  /*299c0*/  STL.64 [R1+0x2ca8], R10 ;  /* 0x002ca80a01007387 */ /* 0x000fe80000100a00 */
[----:B--2---:R-:W-:Y:S04]  /*299d0*/  STL.64 [R1+0x2ca0], R8 ;  /* 0x002ca00801007387 */ /* 0x004fe80000100a00 */
[----:B------:R-:W1:Y:S01]  /*299e0*/  LDSM.16.M88.4 R8, [R29+UR4+0x10800] ;  /* 0x010800041d08783b */ /* 0x000e620008000200 */
[----:B0-----:R-:W-:-:S02]  /*299f0*/  IMAD.MOV.U32 R4, RZ, RZ, R16 ;  /* 0x000000ffff047224 */ /* 0x001fc400078e0010 */
[----:B------:R-:W-:Y:S01]  /*29a00*/  IMAD.MOV.U32 R5, RZ, RZ, R17 ;  /* 0x000000ffff057224 */ /* 0x000fe200078e0011 */
[----:B------:R0:W-:Y:S04]  /*29a10*/  STL.64 [R1+0x50], R16 ;  /* 0x0000501001007387 */ /* 0x0001e80000100a00 */
[----:B------:R2:W-:Y:S04]  /*29a20*/  STL.64 [R1+0x58], R18 ;  /* 0x0000581201007387 */ /* 0x0005e80000100a00 */
[----:B------:R-:W-:Y:S04]  /*29a30*/  STL.64 [R1+0x2cc8], R6 ;  /* 0x002cc80601007387 */ /* 0x000fe80000100a00 */
[----:B------:R-:W-:Y:S04]  /*29a40*/  STL.64 [R1+0x2cc0], R4 ;  /* 0x002cc00401007387 */ /* 0x000fe80000100a00 */
[----:B------:R-:W3:Y:S04]  /*29a50*/  LDSM.16.M88.4 R4, [R29+UR4+0x11000] ;  /* 0x011000041d04783b */ /* 0x000ee80008000200 */
[----:B-1----:R1:W-:Y:S04]  /*29a60*/  STL.64 [R1+0x40], R8 ;  /* 0x0000400801007387 */ /* 0x0023e80000100a00 */
[----:B------:R4:W-:Y:S01]  /*29a70*/  STL.64 [R1+0x48], R10 ;  /* 0x0000480a01007387 */ /* 0x0009e20000100a00 */
[----:B------:R-:W-:-:S03]  /*29a80*/  IMAD.MOV.U32 R12, RZ, RZ, R8 ;  /* 0x000000ffff0c7224 */ /* 0x000fc600078e0008 */
[----:B0-----:R-:W3:Y:S04]  /*29a90*/  LDL.LU R16, [R1+0x1a0] ;  /* 0x0001a00001107983 */ /* 0x001ee80000300800 */
[----:B------:R-:W3:Y:S04]  /*29aa0*/  LDL.LU R17, [R1+0x1a4] ;  /* 0x0001a40001117983 */ /* 0x000ee80000300800 */
[----:B--2---:R-:W2:Y:S04]  /*29ab0*/  LDL.LU R18, [R1+0x1a8] ;  /* 0x0001a80001127983 */ /* 0x004ea80000300800 */
[----:B------:R-:W2:Y:S01]  /*29ac0*/  LDL.LU R19, [R1+0x1ac] ;  /* 0x0001ac0001137983 */ /* 0x000ea20000300800 */
[----:B------:R-:W-:-:S03]  /*29ad0*/  IMAD.MOV.U32 R13, RZ, RZ, R9 ;  /* 0x000000ffff0d7224 */ /* 0x000fc600078e0009 */
[----:B-1----:R-:W2:Y:S04]  /*29ae0*/  LDL.LU R8, [R1+0x190] ;  /* 0x0001900001087983 */ /* 0x002ea80000300800 */
[----:B------:R-:W2:Y:S04]  /*29af0*/  LDL.LU R9, [R1+0x194] ;  /* 0x0001940001097983 */ /* 0x000ea80000300800 */
[----:B----4-:R-:W4:Y:S04]  /*29b00*/  LDL.LU R10, [R1+0x198] ;  /* 0x00019800010a7983 */ /* 0x010f280000300800 */
[----:B------:R-:W4:Y:S04]  /*29b10*/  LDL.LU R11, [R1+0x19c] ;  /* 0x00019c00010b7983 */ /* 0x000f280000300800 */
[----:B------:R-:W-:Y:S04]  /*29b20*/  STL.64 [R1+0x2c98], R14 ;  /* 0x002c980e01007387 */ /* 0x000fe80000100a00 */
[----:B------:R0:W-:Y:S04]  /*29b30*/  STL.64 [R1+0x2c90], R12 ;  /* 0x002c900c01007387 */ /* 0x0001e80000100a00 */
[----:B---3--:R-:W-:Y:S04]  /*29b40*/  STL.64 [R1+0x30], R4 ;  /* 0x0000300401007387 */ /* 0x008fe80000100a00 */
[----:B------:R1:W-:Y:S04]  /*29b50*/  STL.64 [R1+0x38], R6 ;  /* 0x0000380601007387 */ /* 0x0003e80000100a00 */
[----:B0-----:R-:W3:Y:S04]  /*29b60*/  LDL.LU R12, [R1+0x1e0] ;  /* 0x0001e000010c7983 */ /* 0x001ee80000300800 */
[----:B------:R-:W3:Y:S04]  /*29b70*/  LDL.LU R13, [R1+0x1e4] ;  /* 0x0001e400010d7983 */ /* 0x000ee80000300800 */
[----:B------:R-:W3:Y:S04]  /*29b80*/  LDL.LU R14, [R1+0x1e8] ;  /* 0x0001e800010e7983 */ /* 0x000ee80000300800 */
[----:B------:R-:W3:Y:S04]  /*29b90*/  LDL.LU R15, [R1+0x1ec] ;  /* 0x0001ec00010f7983 */ /* 0x000ee80000300800 */
[----:B------:R-:W2:Y:S04]  /*29ba0*/  LDL.LU R20, [R1+0x1f0] ;  /* 0x0001f00001147983 */ /* 0x000ea80000300800 */
[----:B------:R-:W2:Y:S04]  /*29bb0*/  LDL.LU R21, [R1+0x1f4] ;  /* 0x0001f40001157983 */ /* 0x000ea80000300800 */
[----:B------:R-:W4:Y:S04]  /*29bc0*/  LDL.LU R22, [R1+0x1f8] ;  /* 0x0001f80001167983 */ /* 0x000f280000300800 */
[----:B------:R-:W4:Y:S04]  /*29bd0*/  LDL.LU R23, [R1+0x1fc] ;  /* 0x0001fc0001177983 */ /* 0x000f280000300800 */
[----:B------:R-:W3:Y:S04]  /*29be0*/  LDL.LU R24, [R1+0x60] ;  /* 0x0000600001187983 */ /* 0x000ee80000300800 */
[----:B------:R-:W3:Y:S04]  /*29bf0*/  LDL.LU R25, [R1+0x64] ;  /* 0x0000640001197983 */ /* 0x000ee80000300800 */
[----:B------:R-:W2:Y:S04]  /*29c00*/  LDL.LU R26, [R1+0x68] ;  /* 0x00006800011a7983 */ /* 0x000ea80000300800 */
[----:B------:R-:W2:Y:S01]  /*29c10*/  LDL.LU R27, [R1+0x6c] ;  /* 0x00006c00011b7983 */ /* 0x000ea20000300800 */
[----:B------:R-:W1:Y:S01]  /*29c20*/  S2R R28, SR_TID.X ;  /* 0x00000000001c7919 */ /* 0x000e620000002100 */
[----:B------:R-:W-:-:S02]  /*29c30*/  IMAD.MOV.U32 R0, RZ, RZ, R5 ;  /* 0x000000ffff007224 */ /* 0x000fc400078e0005 */
[----:B-1----:R-:W-:Y:S01]  /*29c40*/  IMAD.SHL.U32 R7, R28, 0x2, RZ ;  /* 0x000000021c077824 */ /* 0x002fe200078e00ff */
[----:B--2---:R-:W-:Y:S04]  /*29c50*/  STL.64 [R1+0x2c88], R26 ;  /* 0x002c881a01007387 */ /* 0x004fe80000100a00 */
[----:B---3--:R0:W-:Y:S04]  /*29c60*/  STL.64 [R1+0x2c80], R24 ;  /* 0x002c801801007387 */ /* 0x0081e80000100a00 */
[----:B0-----:R-:W2:Y:S04]  /*29c70*/  LDL.LU R24, [R1+0x70] ;  /* 0x0000700001187983 */ /* 0x001ea80000300800 */
[----:B------:R-:W2:Y:S04]  /*29c80*/  LDL.LU R25, [R1+0x74] ;  /* 0x0000740001197983 */ /* 0x000ea80000300800 */
[----:B------:R-:W2:Y:S04]  /*29c90*/  LDL.LU R26, [R1+0x78] ;  /* 0x00007800011a7983 */ /* 0x000ea80000300800 */
[----:B------:R-:W2:Y:S04]  /*29ca0*/  LDL.LU R27, [R1+0x7c] ;  /* 0x00007c00011b7983 */ /* 0x000ea80000300800 */
[----:B----4-:R0:W-:Y:S02]  /*29cb0*/  STL.64 [R1+0x2c10], R22 ;  /* 0x002c101601007387 */ /* 0x0101e40000100a00 */
[----:B0-----:R-:W-:-:S02]  /*29cc0*/  LOP3.LUT R23, R7, 0x10, RZ, 0xc0, !PT ;  /* 0x0000001007177812 */ /* 0x001fc400078ec0ff */
[----:B------:R-:W0:Y:S04]  /*29cd0*/  LDSM.16.M88.4 R4, [R29+UR4+0x11800] ;  /* 0x011800041d04783b */ /* 0x000e280008000200 */
[----:B------:R-:W-:Y:S04]  /*29ce0*/  STL.64 [R1+0x2c08], R20 ;  /* 0x002c081401007387 */ /* 0x000fe80000100a00 */
[----:B0-----:R-:W-:Y:S04]  /*29cf0*/  STL.64 [R1+0x20], R4 ;  /* 0x0000200401007387 */ /* 0x001fe80000100a00 */
[----:B------:R0:W-:Y:S04]  /*29d00*/  STL.64 [R1+0x28], R6 ;  /* 0x0000280601007387 */ /* 0x0001e80000100a00 */
[----:B0-----:R-:W2:Y:S04]  /*29d10*/  LDL.LU.64 R6, [R1+0x2cc8] ;  /* 0x002cc80001067983 */ /* 0x001ea80000300a00 */
[----:B------:R-:W3:Y:S01]  /*29d20*/  LDL.LU.64 R4, [R1+0x2cc0] ;  /* 0x002cc00001047983 */ /* 0x000ee20000300a00 */
[----:B--2---:R-:W-:-:S15]  /*29d30*/  HMMA.16816.F32.BF16 R16, R24, R6, R16 ;  /* 0x000000061810723c */ /* 0x004fde0000041810 */
[----:B------:R-:W-:-:S08]  /*29d40*/  NOP ;  /* 0x0000000000007918 */ /* 0x000fd00000000000 */
[----:B------:R-:W-:Y:S04]  /*29d50*/  STL.64 [R1+0x320], R16 ;  /* 0x0003201001007387 */ /* 0x000fe80000100a00 */
[----:B------:R0:W-:Y:S04]  /*29d60*/  STL.64 [R1+0x328], R18 ;  /* 0x0003281201007387 */ /* 0x0001e80000100a00 */
[----:B0-----:R-:W2:Y:S04]  /*29d70*/  LDL.LU.64 R18, [R1+0x2cb8] ;  /* 0x002cb80001127983 */ /* 0x001ea80000300a00 */
[----:B------:R-:W4:Y:S01]  /*29d80*/  LDL.LU.64 R16, [R1+0x2cb0] ;  /* 0x002cb00001107983 */ /* 0x000f220000300a00 */
[----:B------:R-:W-:-:S02]  /*29d90*/  LOP3.LUT R3, R2, 0x7, RZ, 0xc0, !PT ;  /* 0x0000000702037812 */ /* 0x000fc400078ec0ff */
[----:B------:R-:W-:-:S03]  /*29da0*/  LOP3.LUT R23, R23, 0x20, R2, 0xf8, !PT ;  /* 0x0000002017177812 */ /* 0x000fc600078ef802 */
[----:B------:R-:W-:Y:S02]  /*29db0*/  IMAD R3, R3, 0x210, RZ ;  /* 0x0000021003037824 */ /* 0x000fe400078e02ff */
[----:B------:R-:W-:-:S03]  /*29dc0*/  IMAD.SHL.U32 R28, R2, 0x100, RZ ;  /* 0x00000100021c7824 */ /* 0x000fc600078e00ff */
[----:B------:R-:W-:-:S04]  /*29dd0*/  LOP3.LUT R23, R3, R23, RZ, 0x3c, !PT ;  /* 0x0000001703177212 */ /* 0x000fc800078e3cff */
[----:B------:R-:W-:Y:S01]  /*29de0*/  LOP3.LUT R23, R23, 0x1000, R28, 0xf8, !PT ;  /* 0x0000100017177812 */ /* 0x000fe200078ef81c */
[----:B--2---:R-:W-:Y:S06]  /*29df0*/  HMMA.16816.F32.BF16 R8, R24, R18, R8 ;  /* 0x000000121808723c */ /* 0x004fec0000041808 */
[----:B------:R-:W-:Y:S04]  /*29e00*/  STL.64 [R1+0x2c78], R18 ;  /* 0x002c781201007387 */ /* 0x000fe80000100a00 */
[----:B----4-:R0:W-:-:S13]  /*29e10*/  STL.64 [R1+0x2c70], R16 ;  /* 0x002c701001007387 */ /* 0x0101da0000100a00 */
[----:B------:R-:W-:Y:S04]  /*29e20*/  STL.64 [R1+0x310], R8 ;  /* 0x0003100801007387 */ /* 0x000fe80000100a00 */
[----:B------:R-:W-:Y:S04]  /*29e30*/  STL.64 [R1+0x318], R10 ;  /* 0x0003180a01007387 */ /* 0x000fe80000100a00 */
[----:B------:R-:W1:Y:S04]  /*29e40*/  LDSM.16.MT88.4 R8, [R23+UR4+0x4080] ;  /* 0x004080041708783b */ /* 0x000e680008004200 */
[----:B0-----:R-:W2:Y:S04]  /*29e50*/  LDL.LU R16, [R1+0x180] ;  /* 0x0001800001107983 */ /* 0x001ea80000300800 */
[----:B------:R-:W2:Y:S04]  /*29e60*/  LDL.LU R17, [R1+0x184] ;  /* 0x0001840001117983 */ /* 0x000ea80000300800 */
[----:B------:R-:W2:Y:S04]  /*29e70*/  LDL.LU R18, [R1+0x188] ;  /* 0x0001880001127983 */ /* 0x000ea80000300800 */
[----:B------:R-:W2:Y:S04]  /*29e80*/  LDL.LU R19, [R1+0x18c] ;  /* 0x00018c0001137983 */ /* 0x000ea80000300800 */
[----:B-1----:R-:W-:Y:S04]  /*29e90*/  STL.64 [R1+0x10], R8 ;  /* 0x0000100801007387 */ /* 0x002fe80000100a00 */
[----:B------:R0:W-:Y:S04]  /*29ea0*/  STL.64 [R1+0x18], R10 ;  /* 0x0000180a01007387 */ /* 0x0001e80000100a00 */
[----:B0-----:R-:W4:Y:S04]  /*29eb0*/  LDL.LU.64 R10, [R1+0x2ca8] ;  /* 0x002ca800010a7983 */ /* 0x001f280000300a00 */
[----:B------:R-:W3:Y:S01]  /*29ec0*/  LDL.LU.64 R8, [R1+0x2ca0] ;  /* 0x002ca00001087983 */ /* 0x000ee20000300a00 */
[----:B----4-:R-:W-:-:S15]  /*29ed0*/  HMMA.16816.F32.BF16 R12, R24, R10, R12 ;  /* 0x0000000a180c723c */ /* 0x010fde000004180c */
[----:B------:R-:W-:-:S08]  /*29ee0*/  NOP ;  /* 0x0000000000007918 */ /* 0x000fd00000000000 */
[----:B------:R-:W-:Y:S04]  /*29ef0*/  STL.64 [R1+0x1e0], R12 ;  /* 0x0001e00c01007387 */ /* 0x000fe80000100a00 */
[----:B------:R0:W-:Y:S04]  /*29f00*/  STL.64 [R1+0x1e8], R14 ;  /* 0x0001e80e01007387 */ /* 0x0001e80000100a00 */
[----:B0-----:R-:W2:Y:S04]  /*29f10*/  LDL.LU.64 R14, [R1+0x2c98] ;  /* 0x002c9800010e7983 */ /* 0x001ea80000300a00 */
[----:B------:R-:W4:Y:S04]  /*29f20*/  LDL.LU.64 R12, [R1+0x2c90] ;  /* 0x002c9000010c7983 */ /* 0x000f280000300a00 */
[----:B------:R-:W-:Y:S04]  /*29f30*/  STL.64 [R1+0x2c68], R10 ;  /* 0x002c680a01007387 */ /* 0x000fe80000100a00 */
[----:B---3--:R0:W-:Y:S04]  /*29f40*/  STL.64 [R1+0x2c60], R8 ;  /* 0x002c600801007387 */ /* 0x0081e80000100a00 */
[----:B0-----:R-:W3:Y:S01]  /*29f50*/  LDL.LU R8, [R1+0x1c0] ;  /* 0x0001c00001087983 */ /* 0x001ee20000300800 */
[----:B--2---:R-:W-:Y:S03]  /*29f60*/  HMMA.16816.F32.BF16 R16, R24, R14, R16 ;  /* 0x0000000e1810723c */ /* 0x004fe60000041810 */
[----:B------:R-:W0:-:S15]  /*29f70*/  LDSM.16.MT88.4 R24, [R23+UR4+0x4100] ;  /* 0x004100041718783b */ /* 0x000e1e0008004200 */
[----:B------:R-:W-:-:S05]  /*29f80*/  NOP ;  /* 0x0000000000007918 */ /* 0x000fca0000000000 */
[----:B------:R1:W-:Y:S04]  /*29f90*/  STL.64 [R1+0x1a0], R16 ;  /* 0x0001a01001007387 */ /* 0x0003e80000100a00 */
[----:B------:R2:W-:Y:S04]  /*29fa0*/  STL.64 [R1+0x1a8], R18 ;  /* 0x0001a81201007387 */ /* 0x0005e80000100a00 */
[----:B------:R-:W3:Y:S04]  /*29fb0*/  LDL.LU R9, [R1+0x1c4] ;  /* 0x0001c40001097983 */ /* 0x000ee80000300800 */
[----:B------:R-:W3:Y:S04]  /*29fc0*/  LDL.LU R10, [R1+0x1c8] ;  /* 0x0001c800010a7983 */ /* 0x000ee80000300800 */
[----:B------:R-:W3:Y:S04]  /*29fd0*/  LDL.LU R11, [R1+0x1cc] ;  /* 0x0001cc00010b7983 */ /* 0x000ee80000300800 */
[----:B-1----:R-:W3:Y:S04]  /*29fe0*/  LDL.LU R16, [R1+0x1d0] ;  /* 0x0001d00001107983 */ /* 0x002ee80000300800 */
[----:B------:R-:W3:Y:S04]  /*29ff0*/  LDL.LU R17, [R1+0x1d4] ;  /* 0x0001d40001117983 */ /* 0x000ee80000300800 */
[----:B--2---:R-:W3:Y:S04]  /*2a000*/  LDL.LU R18, [R1+0x1d8] ;  /* 0x0001d80001127983 */ /* 0x004ee80000300800 */
[----:B------:R-:W3:Y:S04]  /*2a010*/  LDL.LU R19, [R1+0x1dc] ;  /* 0x0001dc0001137983 */ /* 0x000ee80000300800 */
[----:B------:R-:W-:Y:S04]  /*2a020*/  STL.64 [R1+0x2c58], R14 ;  /* 0x002c580e01007387 */ /* 0x000fe80000100a00 */
[----:B----4-:R1:W-:Y:S01]  /*2a030*/  STL.64 [R1+0x2c50], R12 ;  /* 0x002c500c01007387 */ /* 0x0103e20000100a00 */
[----:B0-----:R-:W-:-:S02]  /*2a040*/  IMAD.MOV.U32 R3, RZ, RZ, R26 ;  /* 0x000000ffff037224 */ /* 0x001fc400078e001a */
[----:B------:R-:W-:Y:S02]  /*2a050*/  IMAD.MOV.U32 R2, RZ, RZ, R27 ;  /* 0x000000ffff027224 */ /* 0x000fe400078e001b */
[----:B------:R-:W-:Y:S02]  /*2a060*/  IMAD.MOV.U32 R29, RZ, RZ, R24 ;  /* 0x000000ffff1d7224 */ /* 0x000fe400078e0018 */
[----:B------:R-:W-:Y:S01]  /*2a070*/  IMAD.MOV.U32 R28, RZ, RZ, R25 ;  /* 0x000000ffff1c7224 */ /* 0x000fe200078e0019 */
[----:B-1----:R-:W2:Y:S04]  /*2a080*/  LDL.LU R12, [R1+0x1b0] ;  /* 0x0001b000010c7983 */ /* 0x002ea80000300800 */
[----:B------:R-:W2:Y:S04]  /*2a090*/  LDL.LU R13, [R1+0x1b4] ;  /* 0x0001b400010d7983 */ /* 0x000ea80000300800 */
[----:B------:R-:W2:Y:S04]  /*2a0a0*/  LDL.LU R14, [R1+0x1b8] ;  /* 0x0001b800010e7983 */ /* 0x000ea80000300800 */
[----:B------:R-:W2:Y:S04]  /*2a0b0*/  LDL.LU R15, [R1+0x1bc] ;  /* 0x0001bc00010f7983 */ /* 0x000ea80000300800 */
[----:B------:R-:W3:Y:S04]  /*2a0c0*/  LDL.LU.64 R26, [R1+0x2c88] ;  /* 0x002c8800011a7983 */ /* 0x000ee80000300a00 */
[----:B------:R-:W3:Y:S04]  /*2a0d0*/  LDL.LU.64 R24, [R1+0x2c80] ;  /* 0x002c800001187983 */ /* 0x000ee80000300a00 */
[----:B------:R0:W-:Y:S04]  /*2a0e0*/  STL [R1+0x2c18], R23 ;  /* 0x002c181701007387 */ /* 0x0001e80000100800 */
[----:B------:R-:W4:Y:S04]  /*2a0f0*/  LDL.LU R20, [R1+0x150] ;  /* 0x0001500001147983 */ /* 0x000f280000300800 */
[----:B------:R-:W4:Y:S04]  /*2a100*/  LDL.LU R21, [R1+0x154] ;  /* 0x0001540001157983 */ /* 0x000f280000300800 */
[----:B------:R-:W2:Y:S04]  /*2a110*/  LDL.LU R22, [R1+0x158] ;  /* 0x0001580001167983 */ /* 0x000ea80000300800 */
[----:B0-----:R-:W2:Y:S04]  /*2a120*/  LDL.LU R23, [R1+0x15c] ;  /* 0x00015c0001177983 */ /* 0x001ea80000300800 */
[----:B--2---:R-:W-:Y:S04]  /*2a130*/  STL.64 [R1+0x2c28], R22 ;  /* 0x002c281601007387 */ /* 0x004fe80000100a00 */
[----:B----4-:R0:W-:Y:S04]  /*2a140*/  STL.64 [R1+0x2c20], R20 ;  /* 0x002c201401007387 */ /* 0x0101e80000100a00 */
[----:B0-----:R-:W2:Y:S04]  /*2a150*/  LDL.LU R20, [R1+0x160] ;  /* 0x0001600001147983 */ /* 0x001ea80000300800 */
[----:B------:R-:W2:Y:S04]  /*2a160*/  LDL.LU R21, [R1+0x164] ;  /* 0x0001640001157983 */ /* 0x000ea80000300800 */
[----:B------:R-:W4:Y:S04]  /*2a170*/  LDL.LU R22, [R1+0x168] ;  /* 0x0001680001167983 */ /* 0x000f280000300800 */
[----:B------:R-:W4:Y:S01]  /*2a180*/  LDL.LU R23, [R1+0x16c] ;  /* 0x00016c0001177983 */ /* 0x000f220000300800 */
[C---:B---3--:R-:W-:Y:S03]  /*2a190*/  HMMA.16816.F32.BF16 R16, R24.reuse, R6, R16 ;  /* 0x000000061810723c */ /* 0x048fe60000041810 */
[----:B----4-:R-:W-:Y:S04]  /*2a1a0*/  STL.64 [R1+0x2c48], R22 ;  /* 0x002c481601007387 */ /* 0x010fe80000100a00 */
[----:B--2---:R0:W-:Y:S04]  /*2a1b0*/  STL.64 [R1+0x2c40], R20 ;  /* 0x002c401401007387 */ /* 0x0041e80000100a00 */
[----:B0-----:R-:W2:Y:S04]  /*2a1c0*/  LDL.LU R20, [R1+0x170] ;  /* 0x0001700001147983 */ /* 0x001ea80000300800 */
[----:B------:R-:W2:Y:S04]  /*2a1d0*/  LDL.LU R21, [R1+0x174] ;  /* 0x0001740001157983 */ /* 0x000ea80000300800 */
[----:B------:R-:W2:Y:S04]  /*2a1e0*/  LDL.LU R22, [R1+0x178] ;  /* 0x0001780001167983 */ /* 0x000ea80000300800 */
[----:B------:R-:W2:Y:S04]  /*2a1f0*/  LDL.LU R23, [R1+0x17c] ;  /* 0x00017c0001177983 */ /* 0x000ea80000300800 */
[----:B------:R-:W-:Y:S04]  /*2a200*/  STL [R1+0x2b78], R28 ;  /* 0x002b781c01007387 */ /* 0x000fe80000100800 */
[----:B------:R-:W-:Y:S04]  /*2a210*/  STL [R1+0x2b74], R3 ;  /* 0x002b740301007387 */ /* 0x000fe80000100800 */
[----:B------:R-:W-:Y:S04]  /*2a220*/  STL [R1+0x2b70], R2 ;  /* 0x002b700201007387 */ /* 0x000fe80000100800 */
[----:B------:R-:W-:Y:S04]  /*2a230*/  STL.64 [R1+0x300], R16 ;  /* 0x0003001001007387 */ /* 0x000fe80000100a00 */
[----:B------:R0:W-:Y:S04]  /*2a240*/  STL.64 [R1+0x308], R18 ;  /* 0x0003081201007387 */ /* 0x0001e80000100a00 */
[----:B0-----:R-:W3:Y:S04]  /*2a250*/  LDL.LU.64 R18, [R1+0x2c78] ;  /* 0x002c780001127983 */ /* 0x001ee80000300a00 */
[----:B------:R-:W4:Y:S01]  /*2a260*/  LDL.LU.64 R16, [R1+0x2c70] ;  /* 0x002c700001107983 */ /* 0x000f220000300a00 */
[----:B---3--:R-:W-:-:S15]  /*2a270*/  HMMA.16816.F32.BF16 R8, R24, R18, R8 ;  /* 0x000000121808723c */ /* 0x008fde0000041808 */
[----:B------:R-:W-:-:S08]  /*2a280*/  NOP ;  /* 0x0000000000007918 */ /* 0x000fd00000000000 */
        /* <DEDUP_REMOVED lines=8> */
[----:B0-----:R-:W2:Y:S04]  /*2a310*/  LDL.LU.64 R14, [R1+0x2c58] ;  /* 0x002c5800010e7983 */ /* 0x001ea80000300a00 */
[----:B------:R-:W3:Y:S01]  /*2a320*/  LDL.LU.64 R12, [R1+0x2c50] ;  /* 0x002c5000010c7983 */ /* 0x000ee20000300a00 */
[----:B--2---:R-:W-:Y:S03]  /*2a330*/  HMMA.16816.F32.BF16 R24, R24, R14, R20 ;  /* 0x0000000e1818723c */ /* 0x004fe60000041814 */
[----:B------:R-:W2:Y:S04]  /*2a340*/  LDL.LU.64 R22, [R1+0x2c48] ;  /* 0x002c480001167983 */ /* 0x000ea80000300a00 */
[----:B------:R-:W2:-:S15]  /*2a350*/  LDL.LU.64 R20, [R1+0x2c40] ;  /* 0x002c400001147983 */ /* 0x000e9e0000300a00 */
[----:B------:R-:W-:-:S01]  /*2a360*/  NOP ;  /* 0x0000000000007918 */ /* 0x000fc20000000000 */
        /* <DEDUP_REMOVED lines=14> */
[----:B0-----:R-:W2:Y:S04]  /*2a450*/  LDL.LU R23, [R1+0x2c18] ;  /* 0x002c180001177983 */ /* 0x001ea80000300800 */
[----:B------:R-:W-:Y:S04]  /*2a460*/  STL.64 [R1+0x2be8], R18 ;  /* 0x002be81201007387 */ /* 0x000fe80000100a00 */
[----:B----4-:R0:W-:Y:S04]  /*2a470*/  STL.64 [R1+0x2be0], R16 ;  /* 0x002be01001007387 */ /* 0x0101e80000100a00 */
[----:B0-----:R-:W4:Y:S04]  /*2a480*/  LDL.LU R16, [R1+0x230] ;  /* 0x0002300001107983 */ /* 0x001f280000300800 */
[----:B------:R-:W4:Y:S04]  /*2a490*/  LDL.LU R17, [R1+0x234] ;  /* 0x0002340001117983 */ /* 0x000f280000300800 */
[----:B------:R-:W4:Y:S04]  /*2a4a0*/  LDL.LU R18, [R1+0x238] ;  /* 0x0002380001127983 */ /* 0x000f280000300800 */
[----:B------:R-:W4:Y:S04]  /*2a4b0*/  LDL.LU R19, [R1+0x23c] ;  /* 0x00023c0001137983 */ /* 0x000f280000300800 */
[----:B--2---:R-:W0:Y:S04]  /*2a4c0*/  LDSM.16.MT88.4 R20, [R23+UR4+0x4180] ;  /* 0x004180041714783b */ /* 0x004e280008004200 */
[----:B0-----:R0:W-:Y:S01]  /*2a4d0*/  STL [R1+0x6c], R23 ;  /* 0x00006c1701007387 */ /* 0x0011e20000100800 */
[----:B------:R-:W-:-:S02]  /*2a4e0*/  IMAD.MOV.U32 R2, RZ, RZ, R22 ;  /* 0x000000ffff027224 */ /* 0x000fc400078e0016 */
[----:B------:R-:W-:Y:S02]  /*2a4f0*/  IMAD.MOV.U32 R28, RZ, RZ, R20 ;  /* 0x000000ffff1c7224 */ /* 0x000fe400078e0014 */
[----:B------:R-:W-:Y:S01]  /*2a500*/  IMAD.MOV.U32 R3, RZ, RZ, R21 ;  /* 0x000000ffff037224 */ /* 0x000fe200078e0015 */
[----:B0-----:R-:W2:Y:S04]  /*2a510*/  LDL.LU.64 R22, [R1+0x2c10] ;  /* 0x002c100001167983 */ /* 0x001ea80000300a00 */
[----:B------:R-:W2:Y:S02]  /*2a520*/  LDL.LU.64 R20, [R1+0x2c08] ;  /* 0x002c080001147983 */ /* 0x000ea40000300a00 */
[----:B--2---:R-:W-:-:S15]  /*2a530*/  HMMA.16816.F32.BF16 R20, R24, R10, R20 ;  /* 0x0000000a1814723c */ /* 0x004fde0000041814 */
[----:B------:R-:W-:-:S08]  /*2a540*/  NOP ;  /* 0x0000000000007918 */ /* 0x000fd00000000000 */
[----:B------:R-:W-:Y:S04]  /*2a550*/  STL.64 [R1+0x1f0], R20 ;  /* 0x0001f01401007387 */ /* 0x000fe80000100a00 */
[----:B------:R0:W-:Y:S04]  /*2a560*/  STL.64 [R1+0x1f8], R22 ;  /* 0x0001f81601007387 */ /* 0x0001e80000100a00 */
[----:B0-----:R-:W4:Y:S04]  /*2a570*/  LDL.LU.64 R22, [R1+0x2c00] ;  /* 0x002c000001167983 */ /* 0x001f280000300a00 */
[----:B------:R-:W4:Y:S04]  /*2a580*/  LDL.LU.64 R20, [R1+0x2bf8] ;  /* 0x002bf80001147983 */ /* 0x000f280000300a00 */
[----:B------:R-:W-:Y:S04]  /*2a590*/  STL.64 [R1+0x2bd8], R10 ;  /* 0x002bd80a01007387 */ /* 0x000fe80000100a00 */
[----:B------:R0:W-:Y:S04]  /*2a5a0*/  STL.64 [R1+0x2bd0], R8 ;  /* 0x002bd00801007387 */ /* 0x0001e80000100a00 */
[----:B0-----:R-:W2:Y:S04]  /*2a5b0*/  LDL.LU R8, [R1+0x210] ;  /* 0x0002100001087983 */ /* 0x001ea80000300800 */
[----:B------:R-:W2:Y:S04]  /*2a5c0*/  LDL.LU R9, [R1+0x214] ;  /* 0x0002140001097983 */ /* 0x000ea80000300800 */
[----:B------:R-:W2:Y:S04]  /*2a5d0*/  LDL.LU R10, [R1+0x218] ;  /* 0x00021800010a7983 */ /* 0x000ea80000300800 */
[----:B------:R-:W2:Y:S02]  /*2a5e0*/  LDL.LU R11, [R1+0x21c] ;  /* 0x00021c00010b7983 */ /* 0x000ea40000300800 */
[----:B--2---:R-:W-:Y:S02]  /*2a5f0*/  HMMA.16816.F32.BF16 R24, R24, R14, R8 ;  /* 0x0000000e1818723c */ /* 0x004fe40000041808 */
[----:B------:R-:W2:-:S15]  /*2a600*/  LDL.LU R8, [R1+0x240] ;  /* 0x0002400001087983 */ /* 0x000e9e0000300800 */
[----:B------:R-:W-:-:S06]  /*2a610*/  NOP ;  /* 0x0000000000007918 */ /* 0x000fcc0000000000 */
[----:B------:R0:W-:Y:S04]  /*2a620*/  STL.64 [R1+0x1d0], R24 ;  /* 0x0001d01801007387 */ /* 0x0001e80000100a00 */
[----:B------:R-:W-:Y:S04]  /*2a630*/  STL.64 [R1+0x1d8], R26 ;  /* 0x0001d81a01007387 */ /* 0x000fe80000100a00 */
[----:B------:R-:W2:Y:S04]  /*2a640*/  LDL.LU R9, [R1+0x244] ;  /* 0x0002440001097983 */ /* 0x000ea80000300800 */
[----:B------:R-:W2:Y:S04]  /*2a650*/  LDL.LU R10, [R1+0x248] ;  /* 0x00024800010a7983 */ /* 0x000ea80000300800 */
[----:B------:R-:W2:Y:S04]  /*2a660*/  LDL.LU R11, [R1+0x24c] ;  /* 0x00024c00010b7983 */ /* 0x000ea80000300800 */
[----:B------:R-:W-:Y:S04]  /*2a670*/  STL.64 [R1+0x2bc0], R14 ;  /* 0x002bc00e01007387 */ /* 0x000fe80000100a00 */
[----:B---3--:R1:W-:Y:S01]  /*2a680*/  STL.64 [R1+0x2bb8], R12 ;  /* 0x002bb80c01007387 */ /* 0x0083e20000100a00 */
[----:B0-----:R-:W-:-:S02]  /*2a690*/  IMAD.MOV.U32 R24, RZ, RZ, R4 ;  /* 0x000000ffff187224 */ /* 0x001fc400078e0004 */
[----:B------:R-:W-:Y:S01]  /*2a6a0*/  IMAD.MOV.U32 R25, RZ, RZ, R5 ;  /* 0x000000ffff197224 */ /* 0x000fe200078e0005 */
[----:B-1----:R-:W3:Y:S04]  /*2a6b0*/  LDL.LU R12, [R1+0x280] ;  /* 0x00028000010c7983 */ /* 0x002ee80000300800 */
[----:B------:R-:W3:Y:S04]  /*2a6c0*/  LDL.LU R13, [R1+0x284] ;  /* 0x00028400010d7983 */ /* 0x000ee80000300800 */
[----:B------:R-:W3:Y:S04]  /*2a6d0*/  LDL.LU R14, [R1+0x288] ;  /* 0x00028800010e7983 */ /* 0x000ee80000300800 */
[----:B------:R-:W3:Y:S04]  /*2a6e0*/  LDL.LU R15, [R1+0x28c] ;  /* 0x00028c00010f7983 */ /* 0x000ee80000300800 */
[----:B------:R-:W2:Y:S04]  /*2a6f0*/  LDL.LU R4, [R1+0x2bf4] ;  /* 0x002bf40001047983 */ /* 0x000ea80000300800 */
[----:B------:R-:W2:Y:S01]  /*2a700*/  LDL.LU R5, [R1+0x2bf0] ;  /* 0x002bf00001057983 */ /* 0x000ea20000300800 */
[C---:B----4-:R-:W-:Y:S03]  /*2a710*/  HMMA.16816.F32.BF16 R16, R20.reuse, R6, R16 ;  /* 0x000000061410723c */ /* 0x050fe60000041810 */
[----:B------:R0:W-:Y:S04]  /*2a720*/  STL.64 [R1+0x2bb0], R24 ;  /* 0x002bb01801007387 */ /* 0x0001e80000100a00 */
[----:B0-----:R-:W4:Y:S04]  /*2a730*/  LDL.LU R24, [R1+0x270] ;  /* 0x0002700001187983 */ /* 0x001f280000300800 */
[----:B------:R-:W4:Y:S04]  /*2a740*/  LDL.LU R25, [R1+0x274] ;  /* 0x0002740001197983 */ /* 0x000f280000300800 */
[----:B------:R-:W4:Y:S04]  /*2a750*/  LDL.LU R26, [R1+0x278] ;  /* 0x00027800011a7983 */ /* 0x000f280000300800 */
[----:B------:R-:W4:Y:S04]  /*2a760*/  LDL.LU R27, [R1+0x27c] ;  /* 0x00027c00011b7983 */ /* 0x000f280000300800 */
[----:B------:R-:W-:Y:S04]  /*2a770*/  STL.64 [R1+0x190], R16 ;  /* 0x0001901001007387 */ /* 0x000fe80000100a00 */
[----:B------:R0:W-:Y:S04]  /*2a780*/  STL.64 [R1+0x198], R18 ;  /* 0x0001981201007387 */ /* 0x0001e80000100a00 */
[----:B0-----:R-:W3:Y:S04]  /*2a790*/  LDL.LU.64 R18, [R1+0x2be8] ;  /* 0x002be80001127983 */ /* 0x001ee80000300a00 */
[----:B------:R-:W4:Y:S04]  /*2a7a0*/  LDL.LU.64 R16, [R1+0x2be0] ;  /* 0x002be00001107983 */ /* 0x000f280000300a00 */
        /* <DEDUP_REMOVED lines=11> */
[C---:B------:R-:W-:Y:S03]  /*2a860*/  HMMA.16816.F32.BF16 R8, R20.reuse, R18, R8 ;  /* 0x000000121408723c */ /* 0x040fe60000041808 */
[----:B---3--:R-:W-:Y:S04]  /*2a870*/  STL.64 [R1+0x2ba0], R6 ;  /* 0x002ba00601007387 */ /* 0x008fe80000100a00 */
[----:B--2---:R0:W-:Y:S04]  /*2a880*/  STL.64 [R1+0x2b98], R4 ;  /* 0x002b980401007387 */ /* 0x0041e80000100a00 */
[----:B0-----:R-:W2:Y:S04]  /*2a890*/  LDL.LU R4, [R1+0x260] ;  /* 0x0002600001047983 */ /* 0x001ea80000300800 */
[----:B------:R-:W2:Y:S04]  /*2a8a0*/  LDL.LU R5, [R1+0x264] ;  /* 0x0002640001057983 */ /* 0x000ea80000300800 */
[----:B------:R-:W2:Y:S04]  /*2a8b0*/  LDL.LU R6, [R1+0x268] ;  /* 0x0002680001067983 */ /* 0x000ea80000300800 */
[----:B------:R-:W2:Y:S04]  /*2a8c0*/  LDL.LU R7, [R1+0x26c] ;  /* 0x00026c0001077983 */ /* 0x000ea80000300800 */
[----:B------:R-:W-:Y:S04]  /*2a8d0*/  STL.64 [R1+0x180], R8 ;  /* 0x0001800801007387 */ /* 0x000fe80000100a00 */
[----:B------:R0:W-:Y:S04]  /*2a8e0*/  STL.64 [R1+0x188], R10 ;  /* 0x0001880a01007387 */ /* 0x0001e80000100a00 */
[----:B0-----:R-:W3:Y:S04]  /*2a8f0*/  LDL.LU.64 R10, [R1+0x2bd8] ;  /* 0x002bd800010a7983 */ /* 0x001ee80000300a00 */
[----:B------:R-:W2:Y:S04]  /*2a900*/  LDL.LU.64 R8, [R1+0x2bd0] ;  /* 0x002bd00001087983 */ /* 0x000ea80000300a00 */
[----:B----4-:R2:W-:Y:S01]  /*2a910*/  STL.64 [R1+0x2b18], R16 ;  /* 0x002b181001007387 */ /* 0x0105e20000100a00 */
[----:B---3--:R-:W-:Y:S01]  /*2a920*/  HMMA.16816.F32.BF16 R12, R20, R10, R12 ;  /* 0x0000000a140c723c */ /* 0x008fe2000004180c */
[----:B--2---:R-:W-:-:S02]  /*2a930*/  IMAD.MOV.U32 R16, RZ, RZ, R9 ;  /* 0x000000ffff107224 */ /* 0x004fc400078e0009 */
[----:B------:R-:W2:Y:S04]  /*2a940*/  LDL.LU R9, [R1+0x2bc8] ;  /* 0x002bc80001097983 */ /* 0x000ea80000300800 */
[----:B------:R-:W3:Y:S04]  /*2a950*/  LDL.LU R17, [R1+0x4] ;  /* 0x0000040001117983 */ /* 0x000ee80000300800 */
[----:B------:R-:W3:Y:S04]  /*2a960*/  LDL.LU R18, [R1+0x8] ;  /* 0x0000080001127983 */ /* 0x000ee80000300800 */
[----:B------:R-:W3:Y:S08]  /*2a970*/  LDL.LU R19, [R1+0xc] ;  /* 0x00000c0001137983 */ /* 0x000ef00000300800 */
[----:B------:R-:W-:Y:S04]  /*2a980*/  STL.64 [R1+0x170], R12 ;  /* 0x0001700c01007387 */ /* 0x000fe80000100a00 */
[----:B------:R0:W-:Y:S04]  /*2a990*/  STL.64 [R1+0x178], R14 ;  /* 0x0001780e01007387 */ /* 0x0001e80000100a00 */
[----:B0-----:R-:W4:Y:S04]  /*2a9a0*/  LDL.LU.64 R14, [R1+0x2bc0] ;  /* 0x002bc000010e7983 */ /* 0x001f280000300a00 */
[----:B------:R-:W3:Y:S04]  /*2a9b0*/  LDL.LU.64 R12, [R1+0x2bb8] ;  /* 0x002bb800010c7983 */ /* 0x000ee80000300a00 */
[----:B--2---:R0:W-:Y:S04]  /*2a9c0*/  STL.64 [R1+0x2b20], R8 ;  /* 0x002b200801007387 */ /* 0x0041e80000100a00 */
[----:B0-----:R-:W2:Y:S04]  /*2a9d0*/  LDL R8, [R1+0x20] ;  /* 0x0000200001087983 */ /* 0x001ea80000100800 */
[----:B------:R-:W2:Y:S01]  /*2a9e0*/  LDL R9, [R1+0x24] ;  /* 0x0000240001097983 */ /* 0x000ea20000100800 */
[----:B----4-:R-:W-:Y:S03]  /*2a9f0*/  HMMA.16816.F32.BF16 R20, R20, R14, R24 ;  /* 0x0000000e1414723c */ /* 0x010fe60000041818 */
[----:B------:R-:W3:-:S15]  /*2aa00*/  LDL.LU.64 R24, [R1+0x2bb0] ;  /* 0x002bb00001187983 */ /* 0x000ede0000300a00 */
[----:B------:R-:W-:-:S05]  /*2aa10*/  NOP ;  /* 0x0000000000007918 */ /* 0x000fca0000000000 */
[----:B------:R0:W-:Y:S04]  /*2aa20*/  STL.64 [R1+0x130], R20 ;  /* 0x0001301401007387 */ /* 0x0001e80000100a00 */
[----:B------:R-:W-:Y:S04]  /*2aa30*/  STL.64 [R1+0x138], R22 ;  /* 0x0001381601007387 */ /* 0x000fe80000100a00 */
[----:B0-----:R-:W4:Y:S01]  /*2aa40*/  LDL R20, [R1+0x30] ;  /* 0x0000300001147983 */ /* 0x001f220000100800 */
[----:B------:R-:W-:-:S03]  /*2aa50*/  IMAD.MOV.U32 R21, RZ, RZ, R0 ;  /* 0x000000ffff157224 */ /* 0x000fc600078e0000 */
[----:B------:R-:W2:Y:S01]  /*2aa60*/  LDL.LU R0, [R1+0x2ba8] ;  /* 0x002ba80001007983 */ /* 0x000ea20000300800 */
        /* <DEDUP_REMOVED lines=11> */
[----:B------:R-:W4:Y:S04]  /*2ab20*/  LDL.LU.64 R4, [R1+0x2b88] ;  /* 0x002b880001047983 */ /* 0x000f280000300a00 */
[----:B------:R0:W-:Y:S04]  /*2ab30*/  STL.64 [R1+0x2b58], R12 ;  /* 0x002b580c01007387 */ /* 0x0001e80000100a00 */
[----:B0-----:R-:W2:Y:S04]  /*2ab40*/  LDL.LU R12, [R1+0x120] ;  /* 0x00012000010c7983 */ /* 0x001ea80000300800 */
[----:B------:R-:W2:Y:S04]  /*2ab50*/  LDL.LU R13, [R1+0x124] ;  /* 0x00012400010d7983 */ /* 0x000ea80000300800 */
[----:B------:R-:W2:Y:S04]  /*2ab60*/  LDL.LU R14, [R1+0x128] ;  /* 0x00012800010e7983 */ /* 0x000ea80000300800 */
[----:B------:R-:W2:Y:S01]  /*2ab70*/  LDL.LU R15, [R1+0x12c] ;  /* 0x00012c00010f7983 */ /* 0x000ea20000300800 */
[C---:B----4-:R-:W-:Y:S06]  /*2ab80*/  HMMA.16816.F32.BF16 R4, R16.reuse, R20, R4 ;  /* 0x000000141004723c */ /* 0x050fec0000041804 */
[----:B--2---:R-:W-:-:S15]  /*2ab90*/  HMMA.16816.F32.BF16 R12, R16, R8, R12 ;  /* 0x00000008100c723c */ /* 0x004fde000004180c */
[----:B------:R-:W-:-:S02]  /*2aba0*/  NOP ;  /* 0x0000000000007918 */ /* 0x000fc40000000000 */
[----:B------:R0:W-:Y:S04]  /*2abb0*/  STL.64 [R1+0x140], R4 ;  /* 0x0001400401007387 */ /* 0x0001e80000100a00 */
[----:B------:R-:W-:Y:S04]  /*2abc0*/  STL.64 [R1+0x148], R6 ;  /* 0x0001480601007387 */ /* 0x000fe80000100a00 */
[----:B0-----:R-:W2:Y:S04]  /*2abd0*/  LDL.LU.64 R4, [R1+0x2b80] ;  /* 0x002b800001047983 */ /* 0x001ea80000300a00 */
[----:B------:R0:W-:Y:S04]  /*2abe0*/  STL.64 [R1+0x2b50], R20 ;  /* 0x002b501401007387 */ /* 0x0001e80000100a00 */
[----:B0-----:R-:W3:Y:S04]  /*2abf0*/  LDL.LU R20, [R1+0x100] ;  /* 0x0001000001147983 */ /* 0x001ee80000300800 */
[----:B------:R0:W-:Y:S04]  /*2ac00*/  STL.64 [R1+0x120], R12 ;  /* 0x0001200c01007387 */ /* 0x0001e80000100a00 */
[----:B------:R1:W-:Y:S04]  /*2ac10*/  STL.64 [R1+0x128], R14 ;  /* 0x0001280e01007387 */ /* 0x0003e80000100a00 */
[----:B------:R-:W3:Y:S04]  /*2ac20*/  LDL.LU R21, [R1+0x104] ;  /* 0x0001040001157983 */ /* 0x000ee80000300800 */
[----:B------:R-:W3:Y:S04]  /*2ac30*/  LDL.LU R22, [R1+0x108] ;  /* 0x0001080001167983 */ /* 0x000ee80000300800 */
[----:B------:R-:W3:Y:S04]  /*2ac40*/  LDL.LU R23, [R1+0x10c] ;  /* 0x00010c0001177983 */ /* 0x000ee80000300800 */
[----:B0-----:R-:W4:Y:S04]  /*2ac50*/  LDL.LU R12, [R1+0x110] ;  /* 0x00011000010c7983 */ /* 0x001f280000300800 */
[----:B------:R-:W4:Y:S04]  /*2ac60*/  LDL.LU R13, [R1+0x114] ;  /* 0x00011400010d7983 */ /* 0x000f280000300800 */
[----:B-1----:R-:W4:Y:S04]  /*2ac70*/  LDL.LU R14, [R1+0x118] ;  /* 0x00011800010e7983 */ /* 0x002f280000300800 */
[----:B------:R-:W4:Y:S04]  /*2ac80*/  LDL.LU R15, [R1+0x11c] ;  /* 0x00011c00010f7983 */ /* 0x000f280000300800 */
        /* <DEDUP_REMOVED lines=9> */
[----:B----4-:R-:W-:Y:S04]  /*2ad20*/  STL.64 [R1+0x2b30], R18 ;  /* 0x002b301201007387 */ /* 0x010fe80000100a00 */
[----:B--2---:R0:W-:Y:S04]  /*2ad30*/  STL.64 [R1+0x2b28], R16 ;  /* 0x002b281001007387 */ /* 0x0041e80000100a00 */
[----:B0-----:R-:W2:Y:S04]  /*2ad40*/  LDL.LU R16, [R1+0xb0] ;  /* 0x0000b00001107983 */ /* 0x001ea80000300800 */
[----:B------:R-:W2:Y:S01]  /*2ad50*/  LDL.LU R17, [R1+0xb4] ;  /* 0x0000b40001117983 */ /* 0x000ea20000300800 */
[----:B------:R-:W-:-:S02]  /*2ad60*/  IMAD.MOV.U32 R18, RZ, RZ, R5 ;  /* 0x000000ffff127224 */ /* 0x000fc400078e0005 */
[----:B------:R-:W-:Y:S02]  /*2ad70*/  IMAD.MOV.U32 R19, RZ, RZ, R4 ;  /* 0x000000ffff137224 */ /* 0x000fe400078e0004 */
[----:B------:R-:W0:Y:S04]  /*2ad80*/  LDSM.16.MT88.4 R4, [R0+UR4+0x4000] ;  /* 0x004000040004783b */ /* 0x000e280008004200 */
[----:B------:R-:W-:Y:S04]  /*2ad90*/  STL.64 [R1+0x2b40], R18 ;  /* 0x002b401201007387 */ /* 0x000fe80000100a00 */
[----:B--2---:R1:W-:Y:S04]  /*2ada0*/  STL.64 [R1+0x2b38], R16 ;  /* 0x002b381001007387 */ /* 0x0043e80000100a00 */
[----:B-1----:R-:W2:Y:S04]  /*2adb0*/  LDL.LU.64 R16, [R1+0x10] ;  /* 0x0000100001107983 */ /* 0x002ea80000300a00 */
[----:B------:R-:W2:Y:S04]  /*2adc0*/  LDL.LU.64 R18, [R1+0x18] ;  /* 0x0000180001127983 */ /* 0x000ea80000300a00 */
[----:B0-----:R-:W-:Y:S04]  /*2add0*/  STL.64 [R1+0x2aa8], R6 ;  /* 0x002aa80601007387 */ /* 0x001fe80000100a00 */
[----:B------:R0:W-:Y:S02]  /*2ade0*/  STL.64 [R1+0x2aa0], R4 ;  /* 0x002aa00401007387 */ /* 0x0001e40000100a00 */
[----:B0-----:R-:W-:-:S02]  /*2adf0*/  IMAD.MOV.U32 R4, RZ, RZ, R28 ;  /* 0x000000ffff047224 */ /* 0x001fc400078e001c */
[----:B------:R-:W-:Y:S01]  /*2ae00*/  IMAD.MOV.U32 R5, RZ, RZ, R3 ;  /* 0x000000ffff057224 */ /* 0x000fe200078e0003 */
[----:B------:R-:W4:Y:S04]  /*2ae10*/  LDL.LU R28, [R1+0x2b78] ;  /* 0x002b7800011c7983 */ /* 0x000f280000300800 */
[----:B------:R-:W3:Y:S01]  /*2ae20*/  LDL.LU R3, [R1+0x2b74] ;  /* 0x002b740001037983 */ /* 0x000ee20000300800 */
[----:B------:R-:W-:-:S03]  /*2ae30*/  IMAD.MOV.U32 R6, RZ, RZ, R2 ;  /* 0x000000ffff067224 */ /* 0x000fc600078e0002 */
[----:B------:R-:W3:Y:S04]  /*2ae40*/  LDL.LU R2, [R1+0x2b70] ;  /* 0x002b700001027983 */ /* 0x000ee80000300800 */
[----:B------:R-:W4:Y:S01]  /*2ae50*/  LDL.LU R7, [R1+0x6c] ;  /* 0x00006c0001077983 */ /* 0x000f220000300800 */
[----:B--2---:R-:W-:Y:S03]  /*2ae60*/  HMMA.16816.F32.BF16 R12, R16, R24, R12 ;  /* 0x00000018100c723c */ /* 0x004fe6000004180c */
[----:B----4-:R-:W-:Y:S04]  /*2ae70*/  STL.64 [R1+0x2ae8], R6 ;  /* 0x002ae80601007387 */ /* 0x010fe80000100a00 */
[----:B------:R0:W-:Y:S02]  /*2ae80*/  STL.64 [R1+0x2ae0], R4 ;  /* 0x002ae00401007387 */ /* 0x0001e40000100a00 */
[----:B0-----:R-:W-:-:S02]  /*2ae90*/  IMAD.MOV.U32 R4, RZ, RZ, R29 ;  /* 0x000000ffff047224 */ /* 0x001fc400078e001d */
[----:B------:R-:W-:Y:S01]  /*2aea0*/  IMAD.MOV.U32 R5, RZ, RZ, R28 ;  /* 0x000000ffff057224 */ /* 0x000fe200078e001c */
[----:B------:R-:W2:Y:S04]  /*2aeb0*/  LDL.LU R29, [R1+0x2b6c] ;  /* 0x002b6c00011d7983 */ /* 0x000ea80000300800 */
[----:B------:R-:W4:Y:S01]  /*2aec0*/  LDL.LU R28, [R1+0x2b68] ;  /* 0x002b6800011c7983 */ /* 0x000f220000300800 */
[----:B---3--:R-:W-:Y:S02]  /*2aed0*/  IMAD.MOV.U32 R6, RZ, RZ, R3 ;  /* 0x000000ffff067224 */ /* 0x008fe400078e0003 */
[----:B------:R-:W-:Y:S01]  /*2aee0*/  IMAD.MOV.U32 R7, RZ, RZ, R2 ;  /* 0x000000ffff077224 */ /* 0x000fe200078e0002 */
[----:B------:R-:W3:Y:S04]  /*2aef0*/  LDL.LU R3, [R1+0x2b64] ;  /* 0x002b640001037983 */ /* 0x000ee80000300800 */
[----:B------:R-:W2:Y:S04]  /*2af00*/  LDL.LU R2, [R1+0x2b60] ;  /* 0x002b600001027983 */ /* 0x000ea80000300800 */
[----:B------:R0:W-:Y:S04]  /*2af10*/  STL.64 [R1+0x110], R12 ;  /* 0x0001100c01007387 */ /* 0x0001e80000100a00 */
[----:B------:R-:W-:Y:S04]  /*2af20*/  STL.64 [R1+0x118], R14 ;  /* 0x0001180e01007387 */ /* 0x000fe80000100a00 */
[----:B0-----:R-:W4:Y:S02]  /*2af30*/  LDL.LU.64 R12, [R1+0x2b58] ;  /* 0x002b5800010c7983 */ /* 0x001f240000300a00 */
[----:B----4-:R-:W-:-:S15]  /*2af40*/  HMMA.16816.F32.BF16 R20, R16, R12, R20 ;  /* 0x0000000c1014723c */ /* 0x010fde0000041814 */
[----:B------:R-:W-:-:S08]  /*2af50*/  NOP ;  /* 0x0000000000007918 */ /* 0x000fd00000000000 */
[----:B------:R0:W-:Y:S04]  /*2af60*/  STL.64 [R1+0x100], R20 ;  /* 0x0001001401007387 */ /* 0x0001e80000100a00 */
[----:B------:R-:W-:Y:S04]  /*2af70*/  STL.64 [R1+0x108], R22 ;  /* 0x0001081601007387 */ /* 0x000fe80000100a00 */
[----:B0-----:R-:W4:Y:S01]  /*2af80*/  LDL.LU.64 R20, [R1+0x2b50] ;  /* 0x002b500001147983 */ /* 0x001f220000300a00 */
[----:B------:R-:W-:Y:S02]  /*2af90*/  IMAD.MOV.U32 R15, RZ, RZ, R16 ;  /* 0x000000ffff0f7224 */ /* 0x000fe400078e0010 */
[----:B------:R-:W-:Y:S01]  /*2afa0*/  IMAD.MOV.U32 R14, RZ, RZ, R17 ;  /* 0x000000ffff0e7224 */ /* 0x000fe200078e0011 */
[----:B----4-:R-:W-:-:S15]  /*2afb0*/  HMMA.16816.F32.BF16 R8, R16, R20, R8 ;  /* 0x000000141008723c */ /* 0x010fde0000041808 */
[----:B------:R-:W-:-:S08]  /*2afc0*/  NOP ;  /* 0x0000000000007918 */ /* 0x000fd00000000000 */
[----:B------:R0:W-:Y:S04]  /*2afd0*/  STL.64 [R1+0xf0], R8 ;  /* 0x0000f00801007387 */ /* 0x0001e80000100a00 */
[----:B------:R1:W-:Y:S04]  /*2afe0*/  STL.64 [R1+0xf8], R10 ;  /* 0x0000f80a01007387 */ /* 0x0003e80000100a00 */
[----:B0-----:R-:W4:Y:S01]  /*2aff0*/  LDL.LU.64 R8, [R1+0x2b48] ;  /* 0x002b480001087983 */ /* 0x001f220000300a00 */
[----:B-1----:R-:W-:Y:S02]  /*2b000*/  IMAD.MOV.U32 R11, RZ, RZ, R18 ;  /* 0x000000ffff0b7224 */ /* 0x002fe400078e0012 */
[----:B------:R-:W-:-:S02]  /*2b010*/  IMAD.MOV.U32 R10, RZ, RZ, R19 ;  /* 0x000000ffff0a7224 */ /* 0x000fc400078e0013 */
[----:B------:R-:W4:Y:S04]  /*2b020*/  LDL.LU.64 R18, [R1+0x2b40] ;  /* 0x002b400001127983 */ /* 0x000f280000300a00 */
[----:B------:R-:W4:Y:S04]  /*2b030*/  LDL.LU.64 R16, [R1+0x2b38] ;  /* 0x002b380001107983 */ /* 0x000f280000300a00 */
[----:B------:R0:W-:Y:S01]  /*2b040*/  STL.64 [R1+0x2b00], R20 ;  /* 0x002b001401007387 */ /* 0x0001e20000100a00 */
[----:B------:R-:W-:Y:S02]  /*2b050*/  IMAD.MOV.U32 R22, RZ, RZ, R11 ;  /* 0x000000ffff167224 */ /* 0x000fe400078e000b */
[----:B------:R-:W-:-:S02]  /*2b060*/  IMAD.MOV.U32 R23, RZ, RZ, R10 ;  /* 0x000000ffff177224 */ /* 0x000fc400078e000a */
[----:B0-----:R-:W-:Y:S02]  /*2b070*/  IMAD.MOV.U32 R20, RZ, RZ, R15 ;  /* 0x000000ffff147224 */ /* 0x001fe400078e000f */
[----:B------:R-:W-:-:S07]  /*2b080*/  IMAD.MOV.U32 R21, RZ, RZ, R14 ;  /* 0x000000ffff157224 */ /* 0x000fce00078e000e */
[----:B----4-:R-:W-:Y:S01]  /*2b090*/  HMMA.16816.F32.BF16 R20, R20, R8, R16 ;  /* 0x000000081414723c */ /* 0x010fe20000041810 */
[----:B------:R-:W4:Y:S04]  /*2b0a0*/  LDL.LU.64 R18, [R1+0x2b30] ;  /* 0x002b300001127983 */ /* 0x000f280000300a00 */
[----:B------:R-:W4:Y:S04]  /*2b0b0*/  LDL.LU.64 R16, [R1+0x2b28] ;  /* 0x002b280001107983 */ /* 0x000f280000300a00 */
[----:B------:R-:W3:-:S14]  /*2b0c0*/  LDL.LU.64 R8, [R1+0x2b20] ;  /* 0x002b200001087983 */ /* 0x000edc0000300a00 */
[----:B------:R0:W-:Y:S04]  /*2b0d0*/  STL.64 [R1+0xb0], R20 ;  /* 0x0000b01401007387 */ /* 0x0001e80000100a00 */
[----:B------:R3:W-:Y:S04]  /*2b0e0*/  STL.64 [R1+0xb8], R22 ;  /* 0x0000b81601007387 */ /* 0x0007e80000100a00 */
[----:B0-----:R-:W2:Y:S04]  /*2b0f0*/  LDL.LU R20, [R1+0x2a0] ;  /* 0x0002a00001147983 */ /* 0x001ea80000300800 */
[----:B------:R-:W2:Y:S01]  /*2b100*/  LDL.LU R21, [R1+0x2a4] ;  /* 0x0002a40001157983 */ /* 0x000ea20000300800 */
[----:B---3--:R-:W-:-:S02]  /*2b110*/  IMAD.MOV.U32 R22, RZ, RZ, R9 ;  /* 0x000000ffff167224 */ /* 0x008fc400078e0009 */
[----:B------:R-:W-:Y:S02]  /*2b120*/  IMAD.MOV.U32 R23, RZ, RZ, R8 ;  /* 0x000000ffff177224 */ /* 0x000fe400078e0008 */
[----:B------:R-:W0:Y:S04]  /*2b130*/  LDSM.16.MT88.4 R8, [R0+UR4+0x4080] ;  /* 0x004080040008783b */ /* 0x000e280008004200 */
[----:B0-----:R-:W-:Y:S04]  /*2b140*/  STL.64 [R1+0x2a70], R10 ;  /* 0x002a700a01007387 */ /* 0x001fe80000100a00 */
[----:B------:R0:W-:Y:S04]  /*2b150*/  STL.64 [R1+0x2a68], R8 ;  /* 0x002a680801007387 */ /* 0x0001e80000100a00 */
[----:B0-----:R-:W3:Y:S01]  /*2b160*/  LDL.LU.64 R8, [R1+0x20] ;  /* 0x0000200001087983 */ /* 0x001ee20000300a00 */
[----:B----4-:R-:W-:Y:S03]  /*2b170*/  HMMA.16816.F32.BF16 R16, R4, R24, R16 ;  /* 0x000000180410723c */ /* 0x010fe60000041810 */
[----:B---3--:R0:W-:Y:S04]  /*2b180*/  STL.64 [R1+0x2af8], R8 ;  /* 0x002af80801007387 */ /* 0x0081e80000100a00 */
[----:B0-----:R-:W3:Y:S04]  /*2b190*/  LDL.LU R8, [R1+0x2d0] ;  /* 0x0002d00001087983 */ /* 0x001ee80000300800 */
[----:B------:R-:W3:Y:S04]  /*2b1a0*/  LDL.LU R9, [R1+0x2d4] ;  /* 0x0002d40001097983 */ /* 0x000ee80000300800 */
[----:B------:R-:W3:Y:S04]  /*2b1b0*/  LDL.LU R10, [R1+0x2d8] ;  /* 0x0002d800010a7983 */ /* 0x000ee80000300800 */
[----:B------:R-:W3:Y:S04]  /*2b1c0*/  LDL.LU R11, [R1+0x2dc] ;  /* 0x0002dc00010b7983 */ /* 0x000ee80000300800 */
[----:B------:R0:W-:Y:S04]  /*2b1d0*/  STL.64 [R1+0xa0], R16 ;  /* 0x0000a01001007387 */ /* 0x0001e80000100a00 */
[----:B------:R-:W-:Y:S04]  /*2b1e0*/  STL.64 [R1+0xa8], R18 ;  /* 0x0000a81201007387 */ /* 0x000fe80000100a00 */
[----:B0-----:R-:W4:Y:S04]  /*2b1f0*/  LDL.LU.64 R16, [R1+0x2b18] ;  /* 0x002b180001107983 */ /* 0x001f280000300a00 */
[----:B------:R0:W-:Y:S04]  /*2b200*/  STL.64 [R1+0x2af0], R24 ;  /* 0x002af01801007387 */ /* 0x0001e80000100a00 */
[----:B0-----:R-:W3:Y:S04]  /*2b210*/  LDL.LU R24, [R1+0x90] ;  /* 0x0000900001187983 */ /* 0x001ee80000300800 */
[----:B------:R-:W3:Y:S01]  /*2b220*/  LDL.LU R25, [R1+0x94] ;  /* 0x0000940001197983 */ /* 0x000ee20000300800 */
[----:B----4-:R-:W-:-:S02]  /*2b230*/  IMAD.MOV.U32 R26, RZ, RZ, R17 ;  /* 0x000000ffff1a7224 */ /* 0x010fc400078e0011 */
[----:B------:R-:W-:Y:S02]  /*2b240*/  IMAD.MOV.U32 R27, RZ, RZ, R16 ;  /* 0x000000ffff1b7224 */ /* 0x000fe400078e0010 */
[----:B------:R-:W0:Y:S04]  /*2b250*/  LDSM.16.MT88.4 R16, [R0+UR4+0x4100] ;  /* 0x004100040010783b */ /* 0x000e280008004200 */
[----:B0-----:R0:W-:Y:S04]  /*2b260*/  STL.64 [R1+0x2a30], R18 ;  /* 0x002a301201007387 */ /* 0x0011e80000100a00 */
[----:B------:R2:W-:Y:S01]  /*2b270*/  STL.64 [R1+0x2a28], R16 ;  /* 0x002a281001007387 */ /* 0x0005e20000100a00 */
[----:B0-----:R-:W-:-:S02]  /*2b280*/  IMAD.MOV.U32 R18, RZ, RZ, R28 ;  /* 0x000000ffff127224 */ /* 0x001fc400078e001c */
[----:B--2---:R-:W-:Y:S02]  /*2b290*/  IMAD.MOV.U32 R16, RZ, RZ, R2 ;  /* 0x000000ffff107224 */ /* 0x004fe400078e0002 */
[----:B------:R-:W-:Y:S01]  /*2b2a0*/  IMAD.MOV.U32 R19, RZ, RZ, R29 ;  /* 0x000000ffff137224 */ /* 0x000fe200078e001d */
[----:B------:R-:W2:Y:S01]  /*2b2b0*/  LDL.LU R2, [R1+0x2b14] ;  /* 0x002b140001027983 */ /* 0x000ea20000300800 */
[----:B------:R-:W-:-:S03]  /*2b2c0*/  IMAD.MOV.U32 R17, RZ, RZ, R3 ;  /* 0x000000ffff117224 */ /* 0x000fc600078e0003 */
[----:B------:R-:W4:Y:S04]  /*2b2d0*/  LDL.LU R3, [R1+0x2b10] ;  /* 0x002b100001037983 */ /* 0x000f280000300800 */
[----:B------:R-:W2:Y:S04]  /*2b2e0*/  LDL.LU R28, [R1+0x2b0c] ;  /* 0x002b0c00011c7983 */ /* 0x000ea80000300800 */
[----:B------:R-:W4:Y:S04]  /*2b2f0*/  LDL.LU R29, [R1+0x2b08] ;  /* 0x002b0800011d7983 */ /* 0x000f280000300800 */
[----:B------:R-:W-:Y:S04]  /*2b300*/  STL.64 [R1+0x2ac8], R18 ;  /* 0x002ac81201007387 */ /* 0x000fe80000100a00 */
[----:B------:R0:W-:Y:S04]  /*2b310*/  STL.64 [R1+0x2ac0], R16 ;  /* 0x002ac01001007387 */ /* 0x0001e80000100a00 */
[----:B0-----:R-:W3:Y:S04]  /*2b320*/  LDL.LU R16, [R1+0x290] ;  /* 0x0002900001107983 */ /* 0x001ee80000300800 */
[----:B------:R-:W3:Y:S04]  /*2b330*/  LDL.LU R17, [R1+0x294] ;  /* 0x0002940001117983 */ /* 0x000ee80000300800 */
[----:B------:R-:W2:Y:S04]  /*2b340*/  LDL.LU R18, [R1+0x298] ;  /* 0x0002980001127983 */ /* 0x000ea80000300800 */
[----:B------:R-:W2:Y:S01]  /*2b350*/  LDL.LU R19, [R1+0x29c] ;  /* 0x00029c0001137983 */ /* 0x000ea20000300800 */
[----:B------:R-:W-:Y:S03]  /*2b360*/  HMMA.16816.F32.BF16 R12, R4, R12, R20 ;  /* 0x0000000c040c723c */ /* 0x000fe60000041814 */
[----:B--2---:R-:W-:Y:S04]  /*2b370*/  STL.64 [R1+0x2ad8], R18 ;  /* 0x002ad81201007387 */ /* 0x004fe80000100a00 */
[----:B---3--:R-:W-:Y:S04]  /*2b380*/  STL.64 [R1+0x2ad0], R16 ;  /* 0x002ad01001007387 */ /* 0x008fe80000100a00 */
[----:B------:R-:W2:-:S12]  /*2b390*/  LDL.LU.64 R20, [R1+0x2b00] ;  /* 0x002b000001147983 */ /* 0x000e980000300a00 */
[----:B------:R-:W-:Y:S04]  /*2b3a0*/  STL.64 [R1+0xe0], R12 ;  /* 0x0000e00c01007387 */ /* 0x000fe80000100a00 */
[----:B------:R-:W-:Y:S04]  /*2b3b0*/  STL.64 [R1+0xe8], R14 ;  /* 0x0000e80e01007387 */ /* 0x000fe80000100a00 */
[----:B------:R-:W0:Y:S04]  /*2b3c0*/  LDSM.16.MT88.4 R12, [R0+UR4+0x4180] ;  /* 0x00418004000c783b */ /* 0x000e280008004200 */
[----:B0-----:R-:W-:Y:S04]  /*2b3d0*/  STL.64 [R1+0x2a08], R14 ;  /* 0x002a080e01007387 */ /* 0x001fe80000100a00 */
[----:B------:R0:W-:Y:S04]  /*2b3e0*/  STL.64 [R1+0x2a00], R12 ;  /* 0x002a000c01007387 */ /* 0x0001e80000100a00 */
[----:B0-----:R-:W3:Y:S01]  /*2b3f0*/  LDL.LU.64 R12, [R1+0x40] ;  /* 0x00004000010c7983 */ /* 0x001ee20000300a00 */
[----:B--2---:R-:W-:-:S15]  /*2b400*/  HMMA.16816.F32.BF16 R8, R4, R20, R8 ;  /* 0x000000140408723c */ /* 0x004fde0000041808 */
[----:B------:R-:W-:-:S08]  /*2b410*/  NOP ;  /* 0x0000000000007918 */ /* 0x000fd00000000000 */
[----:B------:R0:W-:Y:S04]  /*2b420*/  STL.64 [R1+0xd0], R8 ;  /* 0x0000d00801007387 */ /* 0x0001e80000100a00 */
[----:B------:R-:W-:Y:S04]  /*2b430*/  STL.64 [R1+0xd8], R10 ;  /* 0x0000d80a01007387 */ /* 0x000fe80000100a00 */
[----:B0-----:R-:W2:Y:S02]  /*2b440*/  LDL.LU.64 R8, [R1+0x2af8] ;  /* 0x002af80001087983 */ /* 0x001ea40000300a00 */
[----:B--2---:R-:W-:Y:S02]  /*2b450*/  HMMA.16816.F32.BF16 R4, R4, R8, R24 ;  /* 0x000000080404723c */ /* 0x004fe40000041818 */
[----:B------:R-:W2:-:S15]  /*2b460*/  LDL.LU.64 R24, [R1+0x2af0] ;  /* 0x002af00001187983 */ /* 0x000e9e0000300a00 */
[----:B------:R-:W-:-:S06]  /*2b470*/  NOP ;  /* 0x0000000000007918 */ /* 0x000fcc0000000000 */
[----:B------:R-:W-:Y:S04]  /*2b480*/  STL.64 [R1+0x90], R4 ;  /* 0x0000900401007387 */ /* 0x000fe80000100a00 */
[----:B------:R0:W-:Y:S04]  /*2b490*/  STL.64 [R1+0x98], R6 ;  /* 0x0000980601007387 */ /* 0x0001e80000100a00 */
[----:B0-----:R-:W2:Y:S04]  /*2b4a0*/  LDL.LU.64 R6, [R1+0x2ae8] ;  /* 0x002ae80001067983 */ /* 0x001ea80000300a00 */
[----:B------:R-:W2:Y:S01]  /*2b4b0*/  LDL.LU.64 R4, [R1+0x2ae0] ;  /* 0x002ae00001047983 */ /* 0x000ea20000300a00 */
[----:B----4-:R-:W-:-:S02]  /*2b4c0*/  IMAD.MOV.U32 R16, RZ, RZ, R29 ;  /* 0x000000ffff107224 */ /* 0x010fc400078e001d */
[----:B------:R-:W-:Y:S02]  /*2b4d0*/  IMAD.MOV.U32 R17, RZ, RZ, R28 ;  /* 0x000000ffff117224 */ /* 0x000fe400078e001c */
[----:B------:R-:W-:Y:S02]  /*2b4e0*/  IMAD.MOV.U32 R18, RZ, RZ, R3 ;  /* 0x000000ffff127224 */ /* 0x000fe400078e0003 */
[----:B------:R-:W-:Y:S01]  /*2b4f0*/  IMAD.MOV.U32 R19, RZ, RZ, R2 ;  /* 0x000000ffff137224 */ /* 0x000fe200078e0002 */
[----:B------:R-:W0:Y:S06]  /*2b500*/  S2R R29, SR_TID.X ;  /* 0x00000000001d7919 */ /* 0x000e2c0000002100 */
[----:B--2---:R-:W-:Y:S01]  /*2b510*/  HMMA.16816.F32.BF16 R24, R4, R24, R16 ;  /* 0x000000180418723c */ /* 0x004fe20000041810 */
[----:B------:R-:W3:Y:S04]  /*2b520*/  LDL.LU.64 R18, [R1+0x2ad8] ;  /* 0x002ad80001127983 */ /* 0x000ee80000300a00 */
[----:B------:R-:W3:-:S15]  /*2b530*/  LDL.LU.64 R16, [R1+0x2ad0] ;  /* 0x002ad00001107983 */ /* 0x000ede0000300a00 */
[----:B------:R-:W-:-:S04]  /*2b540*/  NOP ;  /* 0x0000000000007918 */ /* 0x000fc80000000000 */
[----:B------:R-:W-:Y:S02]  /*2b550*/  IMAD.MOV.U32 R3, RZ, RZ, R25 ;  /* 0x000000ffff037224 */ /* 0x000fe400078e0019 */
[----:B------:R-:W1:Y:S01]  /*2b560*/  S2R R25, SR_TID.X ;  /* 0x0000000000197919 */ /* 0x000e620000002100 */
[----:B------:R-:W-:Y:S02]  /*2b570*/  IMAD.MOV.U32 R0, RZ, RZ, R27 ;  /* 0x000000ffff007224 */ /* 0x000fe400078e001b */
[----:B0-----:R-:W-:Y:S02]  /*2b580*/  IMAD.SHL.U32 R27, R29, 0x2, RZ ;  /* 0x000000021d1b7824 */ /* 0x001fe400078e00ff */
[----:B------:R-:W-:-:S03]  /*2b590*/  IMAD.MOV.U32 R2, RZ, RZ, R26 ;  /* 0x000000ffff027224 */ /* 0x000fc600078e001a */
[----:B------:R-:W-:Y:S01]  /*2b5a0*/  LOP3.LUT R27, R27, 0x10, RZ, 0xc0, !PT ;  /* 0x000000101b1b7812 */ /* 0x000fe200078ec0ff */
[----:B------:R-:W-:Y:S01]  /*2b5b0*/  IMAD.MOV.U32 R28, RZ, RZ, R24 ;  /* 0x000000ffff1c7224 */ /* 0x000fe200078e0018 */
[----:B------:R-:W-:Y:S04]  /*2b5c0*/  STL [R1+0x290c], R0 ;  /* 0x00290c0001007387 */ /* 0x000fe80000100800 */
[----:B------:R-:W-:Y:S04]  /*2b5d0*/  STL [R1+0x2908], R2 ;  /* 0x0029080201007387 */ /* 0x000fe80000100800 */
[----:B------:R-:W-:Y:S04]  /*2b5e0*/  STL [R1+0x2904], R3 ;  /* 0x0029040301007387 */ /* 0x000fe80000100800 */
[----:B------:R-:W-:Y:S01]  /*2b5f0*/  STL [R1+0x2900], R28 ;  /* 0x0029001c01007387 */ /* 0x000fe20000100800 */
[----:B-1----:R-:W-:-:S02]  /*2b600*/  LOP3.LUT R26, R25, 0x7, RZ, 0xc0, !PT ;  /* 0x00000007191a7812 */ /* 0x002fc400078ec0ff */
[----:B------:R-:W-:-:S03]  /*2b610*/  LOP3.LUT R27, R27, 0x20, R25, 0xf8, !PT ;  /* 0x000000201b1b7812 */ /* 0x000fc600078ef819 */
[----:B------:R-:W-:Y:S02]  /*2b620*/  IMAD R26, R26, 0x210, RZ ;  /* 0x000002101a1a7824 */ /* 0x000fe400078e02ff */
[----:B------:R-:W-:-:S03]  /*2b630*/  IMAD.SHL.U32 R29, R25, 0x100, RZ ;  /* 0x00000100191d7824 */ /* 0x000fc600078e00ff */
[----:B------:R-:W-:-:S04]  /*2b640*/  LOP3.LUT R27, R26, R27, RZ, 0x3c, !PT ;  /* 0x0000001b1a1b7212 */ /* 0x000fc800078e3cff */
[----:B------:R-:W-:-:S06]  /*2b650*/  LOP3.LUT R27, R27, 0x1000, R29, 0xf8, !PT ;  /* 0x000010001b1b7812 */ /* 0x000fcc00078ef81d */
[----:B------:R-:W0:Y:S01]  /*2b660*/  LDSM.16.MT88.4 R24, [R27+UR4+0x6000] ;  /* 0x006000041b18783b */ /* 0x000e220008004200 */
[----:B---3--:R-:W-:-:S15]  /*2b670*/  HMMA.16816.F32.BF16 R16, R4, R12, R16 ;  /* 0x0000000c0410723c */ /* 0x008fde0000041810 */
[----:B------:R-:W-:-:S08]  /*2b680*/  NOP ;  /* 0x0000000000007918 */ /* 0x000fd00000000000 */
[----:B------:R-:W-:Y:S04]  /*2b690*/  STL.64 [R1+0x70], R16 ;  /* 0x0000701001007387 */ /* 0x000fe80000100a00 */
[----:B------:R1:W-:Y:S01]  /*2b6a0*/  STL [R1+0x78], R18 ;  /* 0x0000781201007387 */ /* 0x0003e20000100800 */
[----:B------:R-:W-:-:S03]  /*2b6b0*/  IMAD.MOV.U32 R29, RZ, RZ, R19 ;  /* 0x000000ffff1d7224 */ /* 0x000fc600078e0013 */
[----:B-1----:R-:W2:Y:S04]  /*2b6c0*/  LDL.LU.64 R18, [R1+0x2ac8] ;  /* 0x002ac80001127983 */ /* 0x002ea80000300a00 */
[----:B------:R-:W2:Y:S04]  /*2b6d0*/  LDL.LU.64 R16, [R1+0x2ac0] ;  /* 0x002ac00001107983 */ /* 0x000ea80000300a00 */
[----:B------:R2:W-:Y:S04]  /*2b6e0*/  STL.64 [R1+0x2a98], R12 ;  /* 0x002a980c01007387 */ /* 0x0005e80000100a00 */
[----:B------:R-:W-:Y:S04]  /*2b6f0*/  STL [R1+0x2910], R29 ;  /* 0x0029101d01007387 */ /* 0x000fe80000100800 */
[----:B0-----:R-:W-:Y:S04]  /*2b700*/  STL.64 [R1+0x29c0], R26 ;  /* 0x0029c01a01007387 */ /* 0x001fe80000100a00 */
[----:B------:R-:W-:Y:S01]  /*2b710*/  STL.64 [R1+0x29b8], R24 ;  /* 0x0029b81801007387 */ /* 0x000fe20000100a00 */
[----:B--2---:R-:W-:Y:S03]  /*2b720*/  HMMA.16816.F32.BF16 R12, R4, R20, R16 ;  /* 0x00000014040c723c */ /* 0x004fe60000041810 */
[----:B------:R-:W2:Y:S04]  /*2b730*/  LDL.LU R16, [R1+0x2b0] ;  /* 0x0002b00001107983 */ /* 0x000ea80000300800 */
[----:B------:R-:W2:Y:S04]  /*2b740*/  LDL.LU R17, [R1+0x2b4] ;  /* 0x0002b40001117983 */ /* 0x000ea80000300800 */
[----:B------:R-:W3:Y:S04]  /*2b750*/  LDL.LU R18, [R1+0x2b8] ;  /* 0x0002b80001127983 */ /* 0x000ee80000300800 */
[----:B------:R-:W3:Y:S09]  /*2b760*/  LDL.LU R19, [R1+0x2bc] ;  /* 0x0002bc0001137983 */ /* 0x000ef20000300800 */
[----:B------:R-:W-:-:S02]  /*2b770*/  IMAD.MOV.U32 R0, RZ, RZ, R12 ;  /* 0x000000ffff007224 */ /* 0x000fc400078e000c */
[----:B------:R-:W-:Y:S02]  /*2b780*/  IMAD.MOV.U32 R2, RZ, RZ, R13 ;  /* 0x000000ffff027224 */ /* 0x000fe400078e000d */
[----:B------:R-:W-:Y:S02]  /*2b790*/  IMAD.MOV.U32 R3, RZ, RZ, R14 ;  /* 0x000000ffff037224 */ /* 0x000fe400078e000e */
[----:B------:R-:W-:Y:S01]  /*2b7a0*/  IMAD.MOV.U32 R28, RZ, RZ, R15 ;  /* 0x000000ffff1c7224 */ /* 0x000fe200078e000f */
[----:B---3--:R-:W-:Y:S04]  /*2b7b0*/  STL.64 [R1+0x2a40], R18 ;  /* 0x002a401201007387 */ /* 0x008fe80000100a00 */
[----:B--2---:R-:W-:Y:S04]  /*2b7c0*/  STL.64 [R1+0x2a38], R16 ;  /* 0x002a381001007387 */ /* 0x004fe80000100a00 */
[----:B------:R-:W2:Y:S04]  /*2b7d0*/  LDL.LU R12, [R1+0x320] ;  /* 0x00032000010c7983 */ /* 0x000ea80000300800 */
[----:B------:R-:W2:Y:S04]  /*2b7e0*/  LDL.LU R13, [R1+0x324] ;  /* 0x00032400010d7983 */ /* 0x000ea80000300800 */
[----:B------:R-:W3:Y:S04]  /*2b7f0*/  LDL.LU R14, [R1+0x328] ;  /* 0x00032800010e7983 */ /* 0x000ee80000300800 */
[----:B------:R-:W3:Y:S01]  /*2b800*/  LDL.LU R15, [R1+0x32c] ;  /* 0x00032c00010f7983 */ /* 0x000ee20000300800 */
[----:B------:R-:W0:Y:S01]  /*2b810*/  S2R R23, SR_TID.X ;  /* 0x0000000000177919 */ /* 0x000e220000002100 */
[----:B------:R-:W1:Y:S01]  /*2b820*/  S2R R21, SR_TID.X ;  /* 0x0000000000157919 */ /* 0x000e620000002100 */
[----:B0-----:R-:W-:Y:S01]  /*2b830*/  IMAD.SHL.U32 R20, R23, 0x2, RZ ;  /* 0x0000000217147824 */ /* 0x001fe200078e00ff */
[----:B-1----:R-:W-:Y:S01]  /*2b840*/  LOP3.LUT R22, R21, 0x7, RZ, 0xc0, !PT ;  /* 0x0000000715167812 */ /* 0x002fe200078ec0ff */
[----:B---3--:R-:W-:Y:S04]  /*2b850*/  STL.64 [R1+0x2ab8], R14 ;  /* 0x002ab80e01007387 */ /* 0x008fe80000100a00 */
[----:B--2---:R0:W-:Y:S04]  /*2b860*/  STL.64 [R1+0x2ab0], R12 ;  /* 0x002ab00c01007387 */ /* 0x0041e80000100a00 */
[----:B0-----:R-:W2:Y:S04]  /*2b870*/  LDL.LU R12, [R1+0x2c0] ;  /* 0x0002c000010c7983 */ /* 0x001ea80000300800 */
[----:B------:R-:W2:Y:S04]  /*2b880*/  LDL.LU R13, [R1+0x2c4] ;  /* 0x0002c400010d7983 */ /* 0x000ea80000300800 */
[----:B------:R-:W2:Y:S04]  /*2b890*/  LDL.LU R14, [R1+0x2c8] ;  /* 0x0002c800010e7983 */ /* 0x000ea80000300800 */
[----:B------:R-:W2:Y:S04]  /*2b8a0*/  LDL.LU R15, [R1+0x2cc] ;  /* 0x0002cc00010f7983 */ /* 0x000ea80000300800 */
[----:B------:R-:W3:Y:S01]  /*2b8b0*/  LDL.LU.64 R16, [R1+0x30] ;  /* 0x0000300001107983 */ /* 0x000ee20000300a00 */
[----:B------:R-:W-:Y:S01]  /*2b8c0*/  LOP3.LUT R27, R20, 0x10, RZ, 0xc0, !PT ;  /* 0x00000010141b7812 */ /* 0x000fe200078ec0ff */
[----:B------:R-:W-:-:S03]  /*2b8d0*/  IMAD R22, R22, 0x210, RZ ;  /* 0x0000021016167824 */ /* 0x000fc600078e02ff */
[----:B------:R-:W-:Y:S01]  /*2b8e0*/  LOP3.LUT R27, R27, 0x20, R21, 0xf8, !PT ;  /* 0x000000201b1b7812 */ /* 0x000fe200078ef815 */
[----:B------:R-:W-:-:S03]  /*2b8f0*/  IMAD.SHL.U32 R23, R21, 0x100, RZ ;  /* 0x0000010015177824 */ /* 0x000fc600078e00ff */
[----:B------:R-:W-:-:S04]  /*2b900*/  LOP3.LUT R27, R22, R27, RZ, 0x3c, !PT ;  /* 0x0000001b161b7212 */ /* 0x000fc800078e3cff */
[----:B------:R-:W-:-:S05]  /*2b910*/  LOP3.LUT R27, R27, 0x1000, R23, 0xf8, !PT ;  /* 0x000010001b1b7812 */ /* 0x000fca00078ef817 */
[----:B------:R-:W0:Y:S01]  /*2b920*/  LDSM.16.MT88.4 R20, [R27+UR4+0x6080] ;  /* 0x006080041b14783b */ /* 0x000e220008004200 */
[----:B--2---:R-:W-:Y:S03]  /*2b930*/  HMMA.16816.F32.BF16 R4, R4, R8, R12 ;  /* 0x000000080404723c */ /* 0x004fe6000004180c */
[----:B---3--:R1:W-:Y:S04]  /*2b940*/  STL.64 [R1+0x2a90], R16 ;  /* 0x002a901001007387 */ /* 0x0083e80000100a00 */
[----:B-1----:R-:W2:Y:S04]  /*2b950*/  LDL.LU R16, [R1+0x310] ;  /* 0x0003100001107983 */ /* 0x002ea80000300800 */
[----:B------:R-:W2:Y:S04]  /*2b960*/  LDL.LU R17, [R1+0x314] ;  /* 0x0003140001117983 */ /* 0x000ea80000300800 */
[----:B------:R-:W2:Y:S04]  /*2b970*/  LDL.LU R18, [R1+0x318] ;  /* 0x0003180001127983 */ /* 0x000ea80000300800 */
[----:B------:R-:W2:Y:S04]  /*2b980*/  LDL.LU R19, [R1+0x31c] ;  /* 0x00031c0001137983 */ /* 0x000ea80000300800 */
[----:B------:R-:W-:Y:S04]  /*2b990*/  STL [R1+0x2a24], R2 ;  /* 0x002a240201007387 */ /* 0x000fe80000100800 */
[----:B------:R-:W-:Y:S04]  /*2b9a0*/  STL [R1+0x2a20], R0 ;  /* 0x002a200001007387 */ /* 0x000fe80000100800 */
[----:B0-----:R-:W-:Y:S04]  /*2b9b0*/  STL.64 [R1+0x2978], R22 ;  /* 0x0029781601007387 */ /* 0x001fe80000100a00 */
[----:B------:R0:W-:Y:S01]  /*2b9c0*/  STL.64 [R1+0x2970], R20 ;  /* 0x0029701401007387 */ /* 0x0001e20000100a00 */
[----:B------:R-:W-:-:S03]  /*2b9d0*/  IMAD.MOV.U32 R29, RZ, RZ, R7 ;  /* 0x000000ffff1d7224 */ /* 0x000fc600078e0007 */
[----:B0-----:R-:W3:Y:S04]  /*2b9e0*/  LDL.LU.64 R20, [R1+0x50] ;  /* 0x0000500001147983 */ /* 0x001ee80000300a00 */
[----:B------:R-:W3:Y:S04]  /*2b9f0*/  LDL.LU.64 R14, [R1+0x2ab8] ;  /* 0x002ab800010e7983 */ /* 0x000ee80000300a00 */
[----:B------:R-:W3:Y:S04]  /*2ba00*/  LDL.LU.64 R12, [R1+0x2ab0] ;  /* 0x002ab000010c7983 */ /* 0x000ee80000300a00 */
[----:B------:R-:W-:Y:S04]  /*2ba10*/  STL.64 [R1+0x60], R4 ;  /* 0x0000600401007387 */ /* 0x000fe80000100a00 */
[----:B------:R-:W-:Y:S04]  /*2ba20*/  STL [R1+0x68], R6 ;  /* 0x0000680601007387 */ /* 0x000fe80000100800 */
[----:B------:R-:W0:Y:S04]  /*2ba30*/  LDSM.16.MT88.4 R4, [R27+UR4+0x6100] ;  /* 0x006100041b04783b */ /* 0x000e280008004200 */
[----:B------:R1:W-:Y:S04]  /*2ba40*/  STL.64 [R1+0x2a88], R8 ;  /* 0x002a880801007387 */ /* 0x0003e80000100a00 */
[----:B-1----:R-:W4:Y:S04]  /*2ba50*/  LDL.LU R8, [R1+0x1e0] ;  /* 0x0001e00001087983 */ /* 0x002f280000300800 */
[----:B------:R-:W4:Y:S04]  /*2ba60*/  LDL.LU R9, [R1+0x1e4] ;  /* 0x0001e40001097983 */ /* 0x000f280000300800 */
[----:B------:R-:W4:Y:S04]  /*2ba70*/  LDL.LU R10, [R1+0x1e8] ;  /* 0x0001e800010a7983 */ /* 0x000f280000300800 */
[----:B------:R-:W4:Y:S01]  /*2ba80*/  LDL.LU R11, [R1+0x1ec] ;  /* 0x0001ec00010b7983 */ /* 0x000f220000300800 */
[----:B0-----:R-:W-:-:S02]  /*2ba90*/  IMAD.MOV.U32 R23, RZ, RZ, R6 ;  /* 0x000000ffff177224 */ /* 0x001fc400078e0006 */
[----:B------:R-:W-:Y:S02]  /*2baa0*/  IMAD.MOV.U32 R22, RZ, RZ, R7 ;  /* 0x000000ffff167224 */ /* 0x000fe400078e0007 */
[----:B------:R-:W-:Y:S02]  /*2bab0*/  IMAD.MOV.U32 R25, RZ, RZ, R4 ;  /* 0x000000ffff197224 */ /* 0x000fe400078e0004 */
[----:B------:R-:W-:Y:S01]  /*2bac0*/  IMAD.MOV.U32 R24, RZ, RZ, R5 ;  /* 0x000000ffff187224 */ /* 0x000fe200078e0005 */
[----:B------:R-:W3:Y:S04]  /*2bad0*/  LDL.LU.64 R6, [R1+0x2aa8] ;  /* 0x002aa80001067983 */ /* 0x000ee80000300a00 */
[----:B------:R-:W3:Y:S04]  /*2bae0*/  LDL.LU.64 R4, [R1+0x2aa0] ;  /* 0x002aa00001047983 */ /* 0x000ee80000300a00 */
[----:B------:R-:W-:Y:S04]  /*2baf0*/  STL [R1+0x2a80], R27 ;  /* 0x002a801b01007387 */ /* 0x000fe80000100800 */
[----:B------:R0:W-:Y:S04]  /*2bb00*/  STL.64 [R1+0x2a78], R24 ;  /* 0x002a781801007387 */ /* 0x0001e80000100a00 */
[----:B0-----:R-:W4:Y:S04]  /*2bb10*/  LDL.LU R24, [R1+0x1a0] ;  /* 0x0001a00001187983 */ /* 0x001f280000300800 */
[----:B------:R-:W4:Y:S04]  /*2bb20*/  LDL.LU R25, [R1+0x1a4] ;  /* 0x0001a40001197983 */ /* 0x000f280000300800 */
[----:B------:R-:W4:Y:S04]  /*2bb30*/  LDL.LU R26, [R1+0x1a8] ;  /* 0x0001a800011a7983 */ /* 0x000f280000300800 */
[----:B------:R-:W4:Y:S01]  /*2bb40*/  LDL.LU R27, [R1+0x1ac] ;  /* 0x0001ac00011b7983 */ /* 0x000f220000300800 */
[----:B---3--:R-:W-:-:S15]  /*2bb50*/  HMMA.16816.F32.BF16 R12, R4, R20, R12 ;  /* 0x00000014040c723c */ /* 0x008fde000004180c */
[----:B------:R-:W-:-:S08]  /*2bb60*/  NOP ;  /* 0x0000000000007918 */ /* 0x000fd00000000000 */
[----:B------:R0:W-:Y:S04]  /*2bb70*/  STL.64 [R1+0x1c0], R12 ;  /* 0x0001c00c01007387 */ /* 0x0001e80000100a00 */
[----:B------:R-:W-:Y:S04]  /*2bb80*/  STL.64 [R1+0x1c8], R14 ;  /* 0x0001c80e01007387 */ /* 0x000fe80000100a00 */
[----:B0-----:R-:W2:Y:S02]  /*2bb90*/  LDL.LU.64 R12, [R1+0x2a98] ;  /* 0x002a9800010c7983 */ /* 0x001ea40000300a00 */
[----:B--2---:R-:W-:-:S15]  /*2bba0*/  HMMA.16816.F32.BF16 R16, R4, R12, R16 ;  /* 0x0000000c0410723c */ /* 0x004fde0000041810 */
[----:B------:R-:W-:-:S08]  /*2bbb0*/  NOP ;  /* 0x0000000000007918 */ /* 0x000fd00000000000 */
[----:B------:R0:W-:Y:S04]  /*2bbc0*/  STL.64 [R1+0x1b0], R16 ;  /* 0x0001b01001007387 */ /* 0x0001e80000100a00 */
[----:B------:R-:W-:Y:S04]  /*2bbd0*/  STL.64 [R1+0x1b8], R18 ;  /* 0x0001b81201007387 */ /* 0x000fe80000100a00 */
[----:B0-----:R-:W4:Y:S04]  /*2bbe0*/  LDL.LU.64 R16, [R1+0x2a90] ;  /* 0x002a900001107983 */ /* 0x001f280000300a00 */
[----:B------:R0:W-:Y:S04]  /*2bbf0*/  STL.64 [R1+0x2a60], R12 ;  /* 0x002a600c01007387 */ /* 0x0001e80000100a00 */
[----:B0-----:R-:W2:Y:S04]  /*2bc00*/  LDL.LU R12, [R1+0x300] ;  /* 0x00030000010c7983 */ /* 0x001ea80000300800 */
[----:B------:R-:W2:Y:S04]  /*2bc10*/  LDL.LU R13, [R1+0x304] ;  /* 0x00030400010d7983 */ /* 0x000ea80000300800 */
[----:B------:R-:W2:Y:S04]  /*2bc20*/  LDL.LU R14, [R1+0x308] ;  /* 0x00030800010e7983 */ /* 0x000ea80000300800 */
[----:B------:R-:W2:Y:S01]  /*2bc30*/  LDL.LU R15, [R1+0x30c] ;  /* 0x00030c00010f7983 */ /* 0x000ea20000300800 */
[----:B----4-:R-:W-:-:S15]  /*2bc40*/  HMMA.16816.F32.BF16 R8, R4, R16, R8 ;  /* 0x000000100408723c */ /* 0x010fde0000041808 */
[----:B------:R-:W-:-:S08]  /*2bc50*/  NOP ;  /* 0x0000000000007918 */ /* 0x000fd00000000000 */
[----:B------:R0:W-:Y:S04]  /*2bc60*/  STL.64 [R1+0x1e0], R8 ;  /* 0x0001e00801007387 */ /* 0x0001e80000100a00 */
[----:B------:R-:W-:Y:S04]  /*2bc70*/  STL.64 [R1+0x1e8], R10 ;  /* 0x0001e80a01007387 */ /* 0x000fe80000100a00 */
[----:B0-----:R-:W3:Y:S04]  /*2bc80*/  LDL.LU.64 R8, [R1+0x2a88] ;  /* 0x002a880001087983 */ /* 0x001ee80000300a00 */
[----:B------:R0:W-:Y:S04]  /*2bc90*/  STL.64 [R1+0x2a58], R16 ;  /* 0x002a581001007387 */ /* 0x0001e80000100a00 */
[----:B0-----:R-:W4:Y:S04]  /*2bca0*/  LDL.LU R16, [R1+0x2f0] ;  /* 0x0002f00001107983 */ /* 0x001f280000300800 */
[----:B------:R-:W4:Y:S04]  /*2bcb0*/  LDL.LU R17, [R1+0x2f4] ;  /* 0x0002f40001117983 */ /* 0x000f280000300800 */
[----:B------:R-:W4:Y:S04]  /*2bcc0*/  LDL.LU R18, [R1+0x2f8] ;  /* 0x0002f80001127983 */ /* 0x000f280000300800 */
[----:B------:R-:W4:Y:S01]  /*2bcd0*/  LDL.LU R19, [R1+0x2fc] ;  /* 0x0002fc0001137983 */ /* 0x000f220000300800 */
[----:B---3--:R-:W-:Y:S03]  /*2bce0*/  HMMA.16816.F32.BF16 R4, R4, R8, R24 ;  /* 0x000000080404723c */ /* 0x008fe60000041818 */
[----:B------:R-:W3:Y:S04]  /*2bcf0*/  LDL.LU R27, [R1+0x2a80] ;  /* 0x002a8000011b7983 */ /* 0x000ee80000300800 */
[----:B------:R-:W2:-:S15]  /*2bd00*/  LDL.LU.64 R24, [R1+0x2a78] ;  /* 0x002a780001187983 */ /* 0x000e9e0000300a00 */
[----:B------:R-:W-:-:S01]  /*2bd10*/  NOP ;  /* 0x0000000000007918 */ /* 0x000fc20000000000 */
[----:B------:R-:W-:Y:S04]  /*2bd20*/  STL.64 [R1+0x1a0], R4 ;  /* 0x0001a00401007387 */ /* 0x000fe80000100a00 */
[----:B------:R-:W-:Y:S01]  /*2bd30*/  STL.64 [R1+0x1a8], R6 ;  /* 0x0001a80601007387 */ /* 0x000fe20000100a00 */
[----:B------:R-:W-:Y:S02]  /*2bd40*/  IMAD.MOV.U32 R2, RZ, RZ, R8 ;  /* 0x000000ffff027224 */ /* 0x000fe400078e0008 */
[----:B------:R-:W-:Y:S01]  /*2bd50*/  IMAD.MOV.U32 R0, RZ, RZ, R9 ;  /* 0x000000ffff007224 */ /* 0x000fe200078e0009 */
[----:B------:R-:W4:Y:S04]  /*2bd60*/  LDL.LU.64 R10, [R1+0x2a70] ;  /* 0x002a7000010a7983 */ /* 0x000f280000300a00 */
[----:B------:R-:W4:Y:S04]  /*2bd70*/  LDL.LU.64 R8, [R1+0x2a68] ;  /* 0x002a680001087983 */ /* 0x000f280000300a00 */
[----:B---3--:R-:W0:Y:S04]  /*2bd80*/  LDSM.16.MT88.4 R4, [R27+UR4+0x6180] ;  /* 0x006180041b04783b */ /* 0x008e280008004200 */
[----:B0-----:R-:W-:Y:S04]  /*2bd90*/  STL.64 [R1+0x28d0], R6 ;  /* 0x0028d00601007387 */ /* 0x001fe80000100a00 */
[----:B------:R2:W-:Y:S02]  /*2bda0*/  STL.64 [R1+0x28c8], R4 ;  /* 0x0028c80401007387 */ /* 0x0005e40000100a00 */
[----:B--2---:R-:W-:-:S02]  /*2bdb0*/  IMAD.MOV.U32 R5, RZ, RZ, R24 ;  /* 0x000000ffff057224 */ /* 0x004fc400078e0018 */
[----:B------:R-:W-:Y:S01]  /*2bdc0*/  IMAD.MOV.U32 R4, RZ, RZ, R25 ;  /* 0x000000ffff047224 */ /* 0x000fe200078e0019 */
[----:B------:R-:W2:Y:S04]  /*2bdd0*/  LDL.LU R24, [R1+0x200] ;  /* 0x0002000001187983 */ /* 0x000ea80000300800 */
[----:B------:R-:W2:Y:S04]  /*2bde0*/  LDL.LU R25, [R1+0x204] ;  /* 0x0002040001197983 */ /* 0x000ea80000300800 */
[----:B------:R-:W3:Y:S04]  /*2bdf0*/  LDL.LU R26, [R1+0x208] ;  /* 0x00020800011a7983 */ /* 0x000ee80000300800 */
[----:B------:R-:W3:Y:S01]  /*2be00*/  LDL.LU R27, [R1+0x20c] ;  /* 0x00020c00011b7983 */ /* 0x000ee20000300800 */
[----:B----4-:R-:W-:Y:S01]  /*2be10*/  HMMA.16816.F32.BF16 R12, R8, R20, R12 ;  /* 0x00000014080c723c */ /* 0x010fe2000004180c */
[----:B------:R-:W-:-:S02]  /*2be20*/  IMAD.MOV.U32 R6, RZ, RZ, R23 ;  /* 0x000000ffff067224 */ /* 0x000fc400078e0017 */
[----:B------:R-:W-:Y:S01]  /*2be30*/  IMAD.MOV.U32 R7, RZ, RZ, R22 ;  /* 0x000000ffff077224 */ /* 0x000fe200078e0016 */
[----:B---3--:R-:W-:Y:S04]  /*2be40*/  STL.64 [R1+0x2a50], R26 ;  /* 0x002a501a01007387 */ /* 0x008fe80000100a00 */
[----:B--2---:R0:W-:Y:S04]  /*2be50*/  STL.64 [R1+0x2a48], R24 ;  /* 0x002a481801007387 */ /* 0x0041e80000100a00 */
[----:B0-----:R-:W2:Y:S04]  /*2be60*/  LDL.LU R24, [R1+0x2e0] ;  /* 0x0002e00001187983 */ /* 0x001ea80000300800 */
[----:B------:R-:W2:Y:S04]  /*2be70*/  LDL.LU R25, [R1+0x2e4] ;  /* 0x0002e40001197983 */ /* 0x000ea80000300800 */
[----:B------:R-:W2:Y:S04]  /*2be80*/  LDL.LU R26, [R1+0x2e8] ;  /* 0x0002e800011a7983 */ /* 0x000ea80000300800 */
[----:B------:R-:W2:Y:S04]  /*2be90*/  LDL.LU R27, [R1+0x2ec] ;  /* 0x0002ec00011b7983 */ /* 0x000ea80000300800 */
[----:B------:R0:W-:Y:S04]  /*2bea0*/  STL.64 [R1+0x2920], R6 ;  /* 0x0029200601007387 */ /* 0x0001e80000100a00 */
[----:B------:R-:W-:Y:S04]  /*2beb0*/  STL.64 [R1+0x2918], R4 ;  /* 0x0029180401007387 */ /* 0x000fe80000100a00 */
[----:B0-----:R-:W3:Y:S04]  /*2bec0*/  LDL R6, [R1+0x28] ;  /* 0x0000280001067983 */ /* 0x001ee80000100800 */
[----:B------:R-:W3:Y:S04]  /*2bed0*/  LDL R7, [R1+0x2c] ;  /* 0x00002c0001077983 */ /* 0x000ee80000100800 */
[----:B------:R0:W-:Y:S04]  /*2bee0*/  STL.64 [R1+0x2a0], R12 ;  /* 0x0002a00c01007387 */ /* 0x0001e80000100a00 */
[----:B------:R-:W-:Y:S04]  /*2bef0*/  STL.64 [R1+0x2a8], R14 ;  /* 0x0002a80e01007387 */ /* 0x000fe80000100a00 */
[----:B0-----:R-:W4:Y:S02]  /*2bf00*/  LDL.LU.64 R12, [R1+0x2a60] ;  /* 0x002a6000010c7983 */ /* 0x001f240000300a00 */
[----:B----4-:R-:W-:-:S15]  /*2bf10*/  HMMA.16816.F32.BF16 R16, R8, R12, R16 ;  /* 0x0000000c0810723c */ /* 0x010fde0000041810 */
[----:B------:R-:W-:-:S08]  /*2bf20*/  NOP ;  /* 0x0000000000007918 */ /* 0x000fd00000000000 */
[----:B------:R0:W-:Y:S04]  /*2bf30*/  STL.64 [R1+0x290], R16 ;  /* 0x0002901001007387 */ /* 0x0001e80000100a00 */
[----:B------:R-:W-:Y:S04]  /*2bf40*/  STL.64 [R1+0x298], R18 ;  /* 0x0002981201007387 */ /* 0x000fe80000100a00 */
[----:B0-----:R-:W2:Y:S01]  /*2bf50*/  LDL.LU.64 R16, [R1+0x2a58] ;  /* 0x002a580001107983 */ /* 0x001ea20000300a00 */
[----:B------:R-:W-:Y:S02]  /*2bf60*/  IMAD.MOV.U32 R4, RZ, RZ, R2 ;  /* 0x000000ffff047224 */ /* 0x000fe400078e0002 */
[----:B------:R-:W-:Y:S01]  /*2bf70*/  IMAD.MOV.U32 R5, RZ, RZ, R0 ;  /* 0x000000ffff057224 */ /* 0x000fe200078e0000 */
[----:B--2---:R-:W-:Y:S06]  /*2bf80*/  HMMA.16816.F32.BF16 R24, R8, R16, R24 ;  /* 0x000000100818723c */ /* 0x004fec0000041818 */
[----:B------:R-:W-:-:S02]  /*2bf90*/  IMAD.MOV.U32 R2, RZ, RZ, R16 ;  /* 0x000000ffff027224 */ /* 0x000fc400078e0010 */
[----:B------:R-:W-:-:S15]  /*2bfa0*/  IMAD.MOV.U32 R0, RZ, RZ, R17 ;  /* 0x000000ffff007224 */ /* 0x000fde00078e0011 */
[----:B------:R-:W-:Y:S04]  /*2bfb0*/  STL.64 [R1+0x380], R24 ;  /* 0x0003801801007387 */ /* 0x000fe80000100a00 */
[----:B------:R0:W-:Y:S04]  /*2bfc0*/  STL.64 [R1+0x388], R26 ;  /* 0x0003881a01007387 */ /* 0x0001e80000100a00 */
[----:B0-----:R-:W2:Y:S04]  /*2bfd0*/  LDL.LU.64 R26, [R1+0x2a50] ;  /* 0x002a5000011a7983 */ /* 0x001ea80000300a00 */
[----:B------:R-:W2:Y:S04]  /*2bfe0*/  LDL.LU.64 R24, [R1+0x2a48] ;  /* 0x002a480001187983 */ /* 0x000ea80000300a00 */
[----:B------:R-:W4:Y:S04]  /*2bff0*/  LDL.LU.64 R18, [R1+0x2a40] ;  /* 0x002a400001127983 */ /* 0x000f280000300a00 */
[----:B------:R-:W4:Y:S02]  /*2c000*/  LDL.LU.64 R16, [R1+0x2a38] ;  /* 0x002a380001107983 */ /* 0x000f240000300a00 */
[----:B----4-:R-:W-:Y:S02]  /*2c010*/  HMMA.16816.F32.BF16 R8, R8, R4, R16 ;  /* 0x000000040808723c */ /* 0x010fe40000041810 */
[----:B------:R-:W4:Y:S04]  /*2c020*/  LDL.LU.64 R18, [R1+0x2a30] ;  /* 0x002a300001127983 */ /* 0x000f280000300a00 */
[----:B------:R-:W4:Y:S04]  /*2c030*/  LDL.LU.64 R16, [R1+0x2a28] ;  /* 0x002a280001107983 */ /* 0x000f280000300a00 */
[----:B---3--:R-:W-:Y:S04]  /*2c040*/  STL.64 [R1+0x2a18], R6 ;  /* 0x002a180601007387 */ /* 0x008fe80000100a00 */
[----:B------:R0:W-:Y:S09]  /*2c050*/  STL.64 [R1+0x2a10], R4 ;  /* 0x002a100401007387 */ /* 0x0001f20000100a00 */
[----:B------:R1:W-:Y:S04]  /*2c060*/  STL.64 [R1+0x320], R8 ;  /* 0x0003200801007387 */ /* 0x0003e80000100a00 */
[----:B------:R3:W-:Y:S04]  /*2c070*/  STL.64 [R1+0x328], R10 ;  /* 0x0003280a01007387 */ /* 0x0007e80000100a00 */
[----:B0-----:R-:W4:Y:S04]  /*2c080*/  LDL.LU R4, [R1+0x220] ;  /* 0x0002200001047983 */ /* 0x001f280000300800 */
[----:B------:R-:W4:Y:S04]  /*2c090*/  LDL.LU R5, [R1+0x224] ;  /* 0x0002240001057983 */ /* 0x000f280000300800 */
[----:B------:R-:W4:Y:S04]  /*2c0a0*/  LDL.LU R6, [R1+0x228] ;  /* 0x0002280001067983 */ /* 0x000f280000300800 */
[----:B------:R-:W4:Y:S04]  /*2c0b0*/  LDL.LU R7, [R1+0x22c] ;  /* 0x00022c0001077983 */ /* 0x000f280000300800 */
[----:B-1----:R-:W2:Y:S04]  /*2c0c0*/  LDL.LU R8, [R1+0xa0] ;  /* 0x0000a00001087983 */ /* 0x002ea80000300800 */
[----:B------:R-:W2:Y:S04]  /*2c0d0*/  LDL.LU R9, [R1+0xa4] ;  /* 0x0000a40001097983 */ /* 0x000ea80000300800 */
[----:B---3--:R-:W3:Y:S04]  /*2c0e0*/  LDL.LU R10, [R1+0xa8] ;  /* 0x0000a800010a7983 */ /* 0x008ee80000300800 */
[----:B------:R-:W3:Y:S04]  /*2c0f0*/  LDL.LU R11, [R1+0xac] ;  /* 0x0000ac00010b7983 */ /* 0x000ee80000300800 */
[----:B---3--:R-:W-:Y:S04]  /*2c100*/  STL.64 [R1+0x2930], R10 ;  /* 0x0029300a01007387 */ /* 0x008fe80000100a00 */
[----:B--2---:R0:W-:Y:S04]  /*2c110*/  STL.64 [R1+0x2928], R8 ;  /* 0x0029280801007387 */ /* 0x0041e80000100a00 */
[----:B0-----:R-:W2:Y:S04]  /*2c120*/  LDL.LU R8, [R1+0xb0] ;  /* 0x0000b00001087983 */ /* 0x001ea80000300800 */
[----:B------:R-:W2:Y:S04]  /*2c130*/  LDL.LU R9, [R1+0xb4] ;  /* 0x0000b40001097983 */ /* 0x000ea80000300800 */
[----:B------:R-:W3:Y:S04]  /*2c140*/  LDL.LU R10, [R1+0xb8] ;  /* 0x0000b800010a7983 */ /* 0x000ee80000300800 */
[----:B------:R-:W3:Y:S01]  /*2c150*/  LDL.LU R11, [R1+0xbc] ;  /* 0x0000bc00010b7983 */ /* 0x000ee20000300800 */
[----:B----4-:R-:W-:Y:S03]  /*2c160*/  HMMA.16816.F32.BF16 R4, R16, R20, R4 ;  /* 0x000000141004723c */ /* 0x010fe60000041804 */
[----:B---3--:R0:W-:Y:S04]  /*2c170*/  STL.64 [R1+0x2940], R10 ;  /* 0x0029400a01007387 */ /* 0x0081e80000100a00 */
[----:B--2---:R1:W-:Y:S04]  /*2c180*/  STL.64 [R1+0x2938], R8 ;  /* 0x0029380801007387 */ /* 0x0043e80000100a00 */
[----:B0-----:R-:W2:Y:S01]  /*2c190*/  LDL R10, [R1+0x38] ;  /* 0x00003800010a7983 */ /* 0x001ea20000100800 */
[----:B-1----:R-:W-:-:S02]  /*2c1a0*/  IMAD.MOV.U32 R8, RZ, RZ, R2 ;  /* 0x000000ffff087224 */ /* 0x002fc400078e0002 */
[----:B------:R-:W-:Y:S02]  /*2c1b0*/  IMAD.MOV.U32 R9, RZ, RZ, R0 ;  /* 0x000000ffff097224 */ /* 0x000fe400078e0000 */
[----:B------:R-:W-:Y:S02]  /*2c1c0*/  IMAD.MOV.U32 R2, RZ, RZ, R20 ;  /* 0x000000ffff027224 */ /* 0x000fe400078e0014 */
[----:B------:R-:W-:Y:S01]  /*2c1d0*/  IMAD.MOV.U32 R0, RZ, RZ, R21 ;  /* 0x000000ffff007224 */ /* 0x000fe200078e0015 */
[----:B------:R-:W2:Y:S01]  /*2c1e0*/  LDL R11, [R1+0x3c] ;  /* 0x00003c00010b7983 */ /* 0x000ea20000100800 */
[----:B------:R-:W-:Y:S03]  /*2c1f0*/  HMMA.16816.F32.BF16 R20, R16, R12, R24 ;  /* 0x0000000c1014723c */ /* 0x000fe60000041818 */
[----:B------:R-:W-:Y:S04]  /*2c200*/  STL.64 [R1+0x370], R4 ;  /* 0x0003700401007387 */ /* 0x000fe80000100a00 */
[----:B------:R-:W-:-:S15]  /*2c210*/  STL.64 [R1+0x378], R6 ;  /* 0x0003780601007387 */ /* 0x000fde0000100a00 */
[----:B------:R-:W-:-:S01]  /*2c220*/  NOP ;  /* 0x0000000000007918 */ /* 0x000fc20000000000 */
[----:B------:R-:W-:Y:S04]  /*2c230*/  STL.64 [R1+0x360], R20 ;  /* 0x0003601401007387 */ /* 0x000fe80000100a00 */
[----:B------:R-:W-:Y:S04]  /*2c240*/  STL.64 [R1+0x368], R22 ;  /* 0x0003681601007387 */ /* 0x000fe80000100a00 */
[----:B------:R-:W3:Y:S04]  /*2c250*/  LDL.LU R24, [R1+0x130] ;  /* 0x0001300001187983 */ /* 0x000ee80000300800 */
[----:B------:R-:W3:Y:S04]  /*2c260*/  LDL.LU R25, [R1+0x134] ;  /* 0x0001340001197983 */ /* 0x000ee80000300800 */
[----:B------:R-:W4:Y:S04]  /*2c270*/  LDL.LU R26, [R1+0x138] ;  /* 0x00013800011a7983 */ /* 0x000f280000300800 */
[----:B------:R-:W4:Y:S04]  /*2c280*/  LDL.LU R27, [R1+0x13c] ;  /* 0x00013c00011b7983 */ /* 0x000f280000300800 */
[----:B----4-:R-:W-:Y:S04]  /*2c290*/  STL.64 [R1+0x29d0], R26 ;  /* 0x0029d01a01007387 */ /* 0x010fe80000100a00 */
[----:B---3--:R0:W-:Y:S04]  /*2c2a0*/  STL.64 [R1+0x29c8], R24 ;  /* 0x0029c81801007387 */ /* 0x0081e80000100a00 */
[----:B0-----:R-:W3:Y:S04]  /*2c2b0*/  LDL.LU R24, [R1+0x170] ;  /* 0x0001700001187983 */ /* 0x001ee80000300800 */
[----:B------:R-:W3:Y:S04]  /*2c2c0*/  LDL.LU R25, [R1+0x174] ;  /* 0x0001740001197983 */ /* 0x000ee80000300800 */
[----:B------:R-:W4:Y:S04]  /*2c2d0*/  LDL.LU R26, [R1+0x178] ;  /* 0x00017800011a7983 */ /* 0x000f280000300800 */
[----:B------:R-:W4:Y:S01]  /*2c2e0*/  LDL.LU R27, [R1+0x17c] ;  /* 0x00017c00011b7983 */ /* 0x000f220000300800 */
[----:B------:R-:W-:-:S02]  /*2c2f0*/  IMAD.MOV.U32 R4, RZ, RZ, R13 ;  /* 0x000000ffff047224 */ /* 0x000fc400078e000d */
[----:B------:R-:W-:Y:S01]  /*2c300*/  IMAD.MOV.U32 R5, RZ, RZ, R12 ;  /* 0x000000ffff057224 */ /* 0x000fe200078e000c */
[----:B----4-:R-:W-:Y:S04]  /*2c310*/  STL.64 [R1+0x29e0], R26 ;  /* 0x0029e01a01007387 */ /* 0x010fe80000100a00 */
[----:B---3--:R0:W-:Y:S02]  /*2c320*/  STL.64 [R1+0x29d8], R24 ;  /* 0x0029d81801007387 */ /* 0x0081e40000100a00 */
[----:B0-----:R-:W-:Y:S02]  /*2c330*/  IMAD.MOV.U32 R25, RZ, RZ, R4 ;  /* 0x000000ffff197224 */ /* 0x001fe400078e0004 */
[----:B------:R-:W-:Y:S01]  /*2c340*/  IMAD.MOV.U32 R24, RZ, RZ, R5 ;  /* 0x000000ffff187224 */ /* 0x000fe200078e0005 */
[----:B------:R-:W3:Y:S04]  /*2c350*/  LDL.LU R4, [R1+0x1f0] ;  /* 0x0001f00001047983 */ /* 0x000ee80000300800 */
[----:B------:R-:W3:Y:S04]  /*2c360*/  LDL.LU R5, [R1+0x1f4] ;  /* 0x0001f40001057983 */ /* 0x000ee80000300800 */
[----:B------:R-:W3:Y:S04]  /*2c370*/  LDL.LU R6, [R1+0x1f8] ;  /* 0x0001f80001067983 */ /* 0x000ee80000300800 */
[----:B------:R-:W3:Y:S04]  /*2c380*/  LDL.LU R7, [R1+0x1fc] ;  /* 0x0001fc0001077983 */ /* 0x000ee80000300800 */
[----:B------:R-:W4:Y:S04]  /*2c390*/  LDL.LU R12, [R1+0x1d0] ;  /* 0x0001d000010c7983 */ /* 0x000f280000300800 */
[----:B------:R-:W4:Y:S04]  /*2c3a0*/  LDL.LU R13, [R1+0x1d4] ;  /* 0x0001d400010d7983 */ /* 0x000f280000300800 */
[----:B------:R-:W4:Y:S04]  /*2c3b0*/  LDL.LU R14, [R1+0x1d8] ;  /* 0x0001d800010e7983 */ /* 0x000f280000300800 */
[----:B------:R-:W4:Y:S04]  /*2c3c0*/  LDL.LU R15, [R1+0x1dc] ;  /* 0x0001dc00010f7983 */ /* 0x000f280000300800 */
[----:B------:R0:W-:Y:S04]  /*2c3d0*/  STL.64 [R1+0x29f8], R24 ;  /* 0x0029f81801007387 */ /* 0x0001e80000100a00 */
[----:B0-----:R-:W4:Y:S04]  /*2c3e0*/  LDL.LU R24, [R1+0x190] ;  /* 0x0001900001187983 */ /* 0x001f280000300800 */
[----:B------:R-:W4:Y:S04]  /*2c3f0*/  LDL.LU R25, [R1+0x194] ;  /* 0x0001940001197983 */ /* 0x000f280000300800 */
[----:B------:R-:W4:Y:S04]  /*2c400*/  LDL.LU R26, [R1+0x198] ;  /* 0x00019800011a7983 */ /* 0x000f280000300800 */
[----:B------:R-:W4:Y:S04]  /*2c410*/  LDL.LU R27, [R1+0x19c] ;  /* 0x00019c00011b7983 */ /* 0x000f280000300800 */
[----:B------:R-:W2:Y:S04]  /*2c420*/  LDL.LU R20, [R1+0x120] ;  /* 0x0001200001147983 */ /* 0x000ea80000300800 */
        /* <DEDUP_REMOVED lines=9> */
[----:B------:R-:W-:Y:S03]  /*2c4c0*/  HMMA.16816.F32.BF16 R4, R16, R8, R4 ;  /* 0x000000081004723c */ /* 0x000fe60000041804 */
[----:B---3--:R-:W-:Y:S04]  /*2c4d0*/  STL.64 [R1+0x2998], R22 ;  /* 0x0029981601007387 */ /* 0x008fe80000100a00 */
[----:B--2---:R0:W-:Y:S04]  /*2c4e0*/  STL.64 [R1+0x2990], R20 ;  /* 0x0029901401007387 */ /* 0x0041e80000100a00 */
[----:B0-----:R-:W2:Y:S04]  /*2c4f0*/  LDL.LU R20, [R1+0x150] ;  /* 0x0001500001147983 */ /* 0x001ea80000300800 */
[----:B------:R-:W2:Y:S04]  /*2c500*/  LDL.LU R21, [R1+0x154] ;  /* 0x0001540001157983 */ /* 0x000ea80000300800 */
[----:B------:R-:W3:Y:S04]  /*2c510*/  LDL.LU R22, [R1+0x158] ;  /* 0x0001580001167983 */ /* 0x000ee80000300800 */
[----:B------:R-:W3:Y:S04]  /*2c520*/  LDL.LU R23, [R1+0x15c] ;  /* 0x00015c0001177983 */ /* 0x000ee80000300800 */
[----:B---3--:R-:W-:Y:S04]  /*2c530*/  STL.64 [R1+0x29a8], R22 ;  /* 0x0029a81601007387 */ /* 0x008fe80000100a00 */
[----:B--2---:R0:W-:Y:S02]  /*2c540*/  STL.64 [R1+0x29a0], R20 ;  /* 0x0029a01401007387 */ /* 0x0041e40000100a00 */
[----:B0-----:R-:W-:-:S02]  /*2c550*/  IMAD.MOV.U32 R20, RZ, RZ, R2 ;  /* 0x000000ffff147224 */ /* 0x001fc400078e0002 */
[----:B------:R-:W-:Y:S01]  /*2c560*/  IMAD.MOV.U32 R21, RZ, RZ, R0 ;  /* 0x000000ffff157224 */ /* 0x000fe200078e0000 */
[----:B------:R-:W2:Y:S04]  /*2c570*/  LDL.LU R2, [R1+0x2a24] ;  /* 0x002a240001027983 */ /* 0x000ea80000300800 */
[----:B------:R-:W3:Y:S04]  /*2c580*/  LDL.LU R0, [R1+0x2a20] ;  /* 0x002a200001007983 */ /* 0x000ee80000300800 */
[----:B------:R-:W2:Y:S04]  /*2c590*/  LDL R22, [R1+0x58] ;  /* 0x0000580001167983 */ /* 0x000ea80000100800 */
[----:B------:R-:W2:Y:S04]  /*2c5a0*/  LDL R23, [R1+0x5c] ;  /* 0x00005c0001177983 */ /* 0x000ea80000100800 */
[----:B------:R-:W-:Y:S04]  /*2c5b0*/  STL.64 [R1+0x350], R4 ;  /* 0x0003500401007387 */ /* 0x000fe80000100a00 */
[----:B------:R0:W-:Y:S04]  /*2c5c0*/  STL.64 [R1+0x358], R6 ;  /* 0x0003580601007387 */ /* 0x0001e80000100a00 */
[----:B0-----:R-:W3:Y:S04]  /*2c5d0*/  LDL.LU.64 R6, [R1+0x2a18] ;  /* 0x002a180001067983 */ /* 0x001ee80000300a00 */
[----:B------:R-:W4:Y:S04]  /*2c5e0*/  LDL.LU.64 R4, [R1+0x2a10] ;  /* 0x002a100001047983 */ /* 0x000f280000300a00 */
[----:B------:R-:W-:Y:S04]  /*2c5f0*/  STL.64 [R1+0x29f0], R10 ;  /* 0x0029f00a01007387 */ /* 0x000fe80000100a00 */
[----:B------:R0:W-:Y:S04]  /*2c600*/  STL.64 [R1+0x29e8], R8 ;  /* 0x0029e80801007387 */ /* 0x0001e80000100a00 */
[----:B0-----:R-:W2:Y:S04]  /*2c610*/  LDL.LU R8, [R1+0x180] ;  /* 0x0001800001087983 */ /* 0x001ea80000300800 */
[----:B------:R-:W2:Y:S04]  /*2c620*/  LDL.LU R9, [R1+0x184] ;  /* 0x0001840001097983 */ /* 0x000ea80000300800 */
[----:B------:R-:W2:Y:S04]  /*2c630*/  LDL.LU R10, [R1+0x188] ;  /* 0x00018800010a7983 */ /* 0x000ea80000300800 */
[----:B------:R-:W2:Y:S01]  /*2c640*/  LDL.LU R11, [R1+0x18c] ;  /* 0x00018c00010b7983 */ /* 0x000ea20000300800 */
[----:B----4-:R-:W-:Y:S03]  /*2c650*/  HMMA.16816.F32.BF16 R16, R16, R4, R12 ;  /* 0x000000041010723c */ /* 0x010fe6000004180c */
[----:B------:R-:W4:Y:S04]  /*2c660*/  LDL.LU.64 R14, [R1+0x2a08] ;  /* 0x002a0800010e7983 */ /* 0x000f280000300a00 */
[----:B------:R-:W4:-:S15]  /*2c670*/  LDL.LU.64 R12, [R1+0x2a00] ;  /* 0x002a0000010c7983 */ /* 0x000f1e0000300a00 */
[----:B------:R-:W-:-:S01]  /*2c680*/  NOP ;  /* 0x0000000000007918 */ /* 0x000fc20000000000 */
[----:B------:R-:W-:Y:S04]  /*2c690*/  STL.64 [R1+0x310], R16 ;  /* 0x0003101001007387 */ /* 0x000fe80000100a00 */
[----:B------:R0:W-:Y:S04]  /*2c6a0*/  STL.64 [R1+0x318], R18 ;  /* 0x0003181201007387 */ /* 0x0001e80000100a00 */
[----:B0-----:R-:W3:Y:S01]  /*2c6b0*/  LDL R19, [R1+0x1be0] ;  /* 0x001be00001137983 */ /* 0x001ee20000100800 */
[----:B----4-:R-:W-:-:S15]  /*2c6c0*/  HMMA.16816.F32.BF16 R24, R12, R20, R24 ;  /* 0x000000140c18723c */ /* 0x010fde0000041818 */
[----:B------:R-:W-:-:S08]  /*2c6d0*/  NOP ;  /* 0x0000000000007918 */ /* 0x000fd00000000000 */
[----:B------:R0:W-:Y:S04]  /*2c6e0*/  STL.64 [R1+0x300], R24 ;  /* 0x0003001801007387 */ /* 0x0001e80000100a00 */
[----:B------:R2:W-:Y:S04]  /*2c6f0*/  STL.64 [R1+0x308], R26 ;  /* 0x0003081a01007387 */ /* 0x0005e80000100a00 */
[----:B0-----:R-:W2:Y:S02]  /*2c700*/  LDL.LU.64 R24, [R1+0x29f8] ;  /* 0x0029f80001187983 */ /* 0x001ea40000300a00 */
[----:B--2---:R-:W-:Y:S02]  /*2c710*/  HMMA.16816.F32.BF16 R24, R12, R24, R8 ;  /* 0x000000180c18723c */ /* 0x004fe40000041808 */
[----:B------:R-:W2:Y:S04]  /*2c720*/  LDL.LU.64 R10, [R1+0x29f0] ;  /* 0x0029f000010a7983 */ /* 0x000ea80000300a00 */
[----:B------:R-:W4:-:S15]  /*2c730*/  LDL.LU.64 R8, [R1+0x29e8] ;  /* 0x0029e80001087983 */ /* 0x000f1e0000300a00 */
[----:B------:R-:W-:-:S02]  /*2c740*/  NOP ;  /* 0x0000000000007918 */ /* 0x000fc40000000000 */
        /* <DEDUP_REMOVED lines=8> */
[----:B0-----:R-:W4:Y:S04]  /*2c7d0*/  LDL.LU.64 R26, [R1+0x29d0] ;  /* 0x0029d000011a7983 */ /* 0x001f280000300a00 */
[----:B------:R-:W4:Y:S04]  /*2c7e0*/  LDL.LU.64 R24, [R1+0x29c8] ;  /* 0x0029c80001187983 */ /* 0x000f280000300a00 */
[----:B--2---:R0:W-:Y:S04]  /*2c7f0*/  STL.64 [R1+0x29b0], R10 ;  /* 0x0029b00a01007387 */ /* 0x0041e80000100a00 */
[----:B------:R-:W2:Y:S04]  /*2c800*/  LDL.LU R8, [R1+0x160] ;  /* 0x0001600001087983 */ /* 0x000ea80000300800 */
[----:B------:R-:W2:Y:S04]  /*2c810*/  LDL.LU R9, [R1+0x164] ;  /* 0x0001640001097983 */ /* 0x000ea80000300800 */
[----:B0-----:R-:W2:Y:S04]  /*2c820*/  LDL.LU R10, [R1+0x168] ;  /* 0x00016800010a7983 */ /* 0x001ea80000300800 */
[----:B------:R-:W2:Y:S01]  /*2c830*/  LDL.LU R11, [R1+0x16c] ;  /* 0x00016c00010b7983 */ /* 0x000ea20000300800 */
[----:B----4-:R-:W-:Y:S03]  /*2c840*/  HMMA.16816.F32.BF16 R24, R12, R4, R24 ;  /* 0x000000040c18723c */ /* 0x010fe60000041818 */
[----:B------:R-:W4:-:S15]  /*2c850*/  LDL R14, [R1+0x48] ;  /* 0x00004800010e7983 */ /* 0x000f1e0000100800 */
[----:B------:R-:W-:-:S05]  /*2c860*/  NOP ;  /* 0x0000000000007918 */ /* 0x000fca0000000000 */
[----:B------:R-:W-:Y:S04]  /*2c870*/  STL.64 [R1+0x280], R24 ;  /* 0x0002801801007387 */ /* 0x000fe80000100a00 */
[----:B------:R-:W-:Y:S04]  /*2c880*/  STL.64 [R1+0x288], R26 ;  /* 0x0002881a01007387 */ /* 0x000fe80000100a00 */
[----:B---3--:R-:W0:Y:S04]  /*2c890*/  LDSM.16.MT88.4 R24, [R19+UR4+0x6000] ;  /* 0x006000041318783b */ /* 0x008e280008004200 */
[----:B------:R-:W4:Y:S04]  /*2c8a0*/  LDL R15, [R1+0x4c] ;  /* 0x00004c00010f7983 */ /* 0x000f280000100800 */
[----:B0-----:R-:W-:Y:S04]  /*2c8b0*/  STL.64 [R1], R24 ;  /* 0x0000001801007387 */ /* 0x001fe80000100a00 */
[----:B------:R0:W-:Y:S04]  /*2c8c0*/  STL.64 [R1+0x8], R26 ;  /* 0x0000081a01007387 */ /* 0x0001e80000100a00 */
[----:B0-----:R-:W2:Y:S04]  /*2c8d0*/  LDL.LU.64 R26, [R1+0x29c0] ;  /* 0x0029c000011a7983 */ /* 0x001ea80000300a00 */
[----:B------:R-:W2:Y:S04]  /*2c8e0*/  LDL.LU.64 R24, [R1+0x29b8] ;  /* 0x0029b80001187983 */ /* 0x000ea80000300a00 */
[----:B------:R0:W-:Y:S04]  /*2c8f0*/  STL [R1+0x2948], R19 ;  /* 0x0029481301007387 */ /* 0x0001e80000100800 */
[----:B------:R-:W3:Y:S04]  /*2c900*/  LDL.LU R16, [R1+0xf0] ;  /* 0x0000f00001107983 */ /* 0x000ee80000300800 */
[----:B------:R-:W3:Y:S04]  /*2c910*/  LDL.LU R17, [R1+0xf4] ;  /* 0x0000f40001117983 */ /* 0x000ee80000300800 */
[----:B------:R-:W4:Y:S04]  /*2c920*/  LDL.LU R18, [R1+0xf8] ;  /* 0x0000f80001127983 */ /* 0x000f280000300800 */
[----:B0-----:R-:W4:Y:S04]  /*2c930*/  LDL.LU R19, [R1+0xfc] ;  /* 0x0000fc0001137983 */ /* 0x001f280000300800 */
[----:B----4-:R-:W-:Y:S04]  /*2c940*/  STL.64 [R1+0x2958], R18 ;  /* 0x0029581201007387 */ /* 0x010fe80000100a00 */
[----:B---3--:R0:W-:Y:S04]  /*2c950*/  STL.64 [R1+0x2950], R16 ;  /* 0x0029501001007387 */ /* 0x0081e80000100a00 */
[----:B0-----:R-:W3:Y:S04]  /*2c960*/  LDL.LU R16, [R1+0x100] ;  /* 0x0001000001107983 */ /* 0x001ee80000300800 */
[----:B------:R-:W3:Y:S04]  /*2c970*/  LDL.LU R17, [R1+0x104] ;  /* 0x0001040001117983 */ /* 0x000ee80000300800 */
[----:B------:R-:W4:Y:S04]  /*2c980*/  LDL.LU R18, [R1+0x108] ;  /* 0x0001080001127983 */ /* 0x000f280000300800 */
[----:B------:R-:W4:Y:S01]  /*2c990*/  LDL.LU R19, [R1+0x10c] ;  /* 0x00010c0001137983 */ /* 0x000f220000300800 */
[C---:B--2---:R-:W-:Y:S03]  /*2c9a0*/  HMMA.16816.F32.BF16 R20, R24.reuse, R22, R8 ;  /* 0x000000161814723c */ /* 0x044fe60000041808 */
[----:B----4-:R-:W-:Y:S04]  /*2c9b0*/  STL.64 [R1+0x2968], R18 ;  /* 0x0029681201007387 */ /* 0x010fe80000100a00 */
[----:B---3--:R0:W-:Y:S04]  /*2c9c0*/  STL.64 [R1+0x2960], R16 ;  /* 0x0029601001007387 */ /* 0x0081e80000100a00 */
[----:B0-----:R-:W2:Y:S04]  /*2c9d0*/  LDL.LU R16, [R1+0x110] ;  /* 0x0001100001107983 */ /* 0x001ea80000300800 */
[----:B------:R-:W2:Y:S04]  /*2c9e0*/  LDL.LU R17, [R1+0x114] ;  /* 0x0001140001117983 */ /* 0x000ea80000300800 */
[----:B------:R-:W2:Y:S04]  /*2c9f0*/  LDL.LU R18, [R1+0x118] ;  /* 0x0001180001127983 */ /* 0x000ea80000300800 */
[----:B------:R-:W2:Y:S04]  /*2ca00*/  LDL.LU R19, [R1+0x11c] ;  /* 0x00011c0001137983 */ /* 0x000ea80000300800 */
[----:B------:R-:W3:Y:S04]  /*2ca10*/  LDL.LU.64 R10, [R1+0x29b0] ;  /* 0x0029b000010a7983 */ /* 0x000ee80000300a00 */
        /* <DEDUP_REMOVED lines=17> */
[----:B------:R-:W2:Y:S04]  /*2cb30*/  LDL.LU.64 R22, [R1+0x2978] ;  /* 0x0029780001167983 */ /* 0x000ea80000300a00 */
[----:B------:R-:W2:-:S15]  /*2cb40*/  LDL.LU.64 R20, [R1+0x2970] ;  /* 0x0029700001147983 */ /* 0x000e9e0000300a00 */
[----:B------:R-:W-:-:S02]  /*2cb50*/  NOP ;  /* 0x0000000000007918 */ /* 0x000fc40000000000 */
[----:B------:R-:W-:Y:S04]  /*2cb60*/  STL.64 [R1+0x200], R24 ;  /* 0x0002001801007387 */ /* 0x000fe80000100a00 */
[----:B------:R0:W-:Y:S04]  /*2cb70*/  STL.64 [R1+0x208], R26 ;  /* 0x0002081a01007387 */ /* 0x0001e80000100a00 */
[----:B0-----:R-:W2:Y:S02]  /*2cb80*/  LDL.64 R26, [R1+0x58] ;  /* 0x00005800011a7983 */ /* 0x001ea40000100a00 */
        /* <DEDUP_REMOVED lines=12> */
[----:B--2---:R-:W-:Y:S02]  /*2cc50*/  HMMA.16816.F32.BF16 R8, R20, R10, R16 ;  /* 0x0000000a1408723c */ /* 0x004fe40000041810 */
[----:B------:R-:W2:-:S15]  /*2cc60*/  LDL.LU R19, [R1+0x2948] ;  /* 0x0029480001137983 */ /* 0x000e9e0000300800 */
[----:B------:R-:W-:-:S06]  /*2cc70*/  NOP ;  /* 0x0000000000007918 */ /* 0x000fcc0000000000 */
[----:B------:R-:W-:Y:S04]  /*2cc80*/  STL.64 [R1+0x220], R8 ;  /* 0x0002200801007387 */ /* 0x000fe80000100a00 */
[----:B------:R0:W-:Y:S04]  /*2cc90*/  STL.64 [R1+0x228], R10 ;  /* 0x0002280a01007387 */ /* 0x0001e80000100a00 */
[----:B0-----:R-:W3:Y:S04]  /*2cca0*/  LDL.LU.64 R10, [R1+0x2940] ;  /* 0x00294000010a7983 */ /* 0x001ee80000300a00 */
[----:B------:R-:W3:Y:S02]  /*2ccb0*/  LDL.LU.64 R8, [R1+0x2938] ;  /* 0x0029380001087983 */ /* 0x000ee40000300a00 */
[----:B---3--:R-:W-:Y:S02]  /*2ccc0*/  HMMA.16816.F32.BF16 R20, R20, R6, R8 ;  /* 0x000000061414723c */ /* 0x008fe40000041808 */
[----:B------:R-:W3:Y:S04]  /*2ccd0*/  LDL.LU.64 R10, [R1+0x2930] ;  /* 0x00293000010a7983 */ /* 0x000ee80000300a00 */
[----:B------:R-:W3:Y:S04]  /*2cce0*/  LDL.LU.64 R8, [R1+0x2928] ;  /* 0x0029280001087983 */ /* 0x000ee80000300a00 */
[----:B------:R-:W3:Y:S04]  /*2ccf0*/  LDL.LU.64 R6, [R1+0x2920] ;  /* 0x0029200001067983 */ /* 0x000ee80000300a00 */
[----:B------:R-:W3:Y:S09]  /*2cd00*/  LDL.LU.64 R4, [R1+0x2918] ;  /* 0x0029180001047983 */ /* 0x000ef20000300a00 */
[----:B------:R-:W-:Y:S04]  /*2cd10*/  STL.64 [R1+0x1f0], R20 ;  /* 0x0001f01401007387 */ /* 0x000fe80000100a00 */
[----:B------:R0:W-:Y:S04]  /*2cd20*/  STL.64 [R1+0x1f8], R22 ;  /* 0x0001f81601007387 */ /* 0x0001e80000100a00 */
[----:B0-----:R-:W4:Y:S04]  /*2cd30*/  LDL.LU.64 R22, [R1+0x28] ;  /* 0x0000280001167983 */ /* 0x001f280000300a00 */
[----:B----4-:R0:W-:Y:S04]  /*2cd40*/  STL.64 [R1+0x28e0], R22 ;  /* 0x0028e01601007387 */ /* 0x0101e80000100a00 */
[----:B0-----:R-:W4:Y:S01]  /*2cd50*/  LDL.64 R22, [R1+0x38] ;  /* 0x0000380001167983 */ /* 0x001f220000100a00 */
[----:B---3--:R-:W-:Y:S03]  /*2cd60*/  HMMA.16816.F32.BF16 R8, R4, R26, R8 ;  /* 0x0000001a0408723c */ /* 0x008fe60000041808 */
[----:B----4-:R-:W-:-:S15]  /*2cd70*/  STL.64 [R1+0x28f8], R22 ;  /* 0x0028f81601007387 */ /* 0x010fde0000100a00 */
[----:B------:R-:W-:-:S05]  /*2cd80*/  NOP ;  /* 0x0000000000007918 */ /* 0x000fca0000000000 */
[----:B------:R-:W-:Y:S04]  /*2cd90*/  STL.64 [R1+0xa0], R8 ;  /* 0x0000a00801007387 */ /* 0x000fe80000100a00 */
[----:B------:R-:W-:Y:S04]  /*2cda0*/  STL.64 [R1+0xa8], R10 ;  /* 0x0000a80a01007387 */ /* 0x000fe80000100a00 */
[----:B------:R0:W-:Y:S04]  /*2cdb0*/  STL.64 [R1+0x28d8], R26 ;  /* 0x0028d81a01007387 */ /* 0x0001e80000100a00 */
[----:B------:R-:W3:Y:S04]  /*2cdc0*/  LDL.LU R24, [R1+0x90] ;  /* 0x0000900001187983 */ /* 0x000ee80000300800 */
[----:B------:R-:W3:Y:S04]  /*2cdd0*/  LDL.LU R25, [R1+0x94] ;  /* 0x0000940001197983 */ /* 0x000ee80000300800 */
[----:B--2---:R-:W1:Y:S04]  /*2cde0*/  LDSM.16.MT88.4 R8, [R19+UR4+0x6080] ;  /* 0x006080041308783b */ /* 0x004e680008004200 */
[----:B0-----:R-:W2:Y:S04]  /*2cdf0*/  LDL.LU R26, [R1+0x98] ;  /* 0x00009800011a7983 */ /* 0x001ea80000300800 */
[----:B------:R-:W2:Y:S04]  /*2ce00*/  LDL.LU R27, [R1+0x9c] ;  /* 0x00009c00011b7983 */ /* 0x000ea80000300800 */
[----:B------:R-:W4:Y:S04]  /*2ce10*/  LDL.LU R20, [R1+0xe0] ;  /* 0x0000e00001147983 */ /* 0x000f280000300800 */
[----:B------:R-:W4:Y:S04]  /*2ce20*/  LDL.LU R21, [R1+0xe4] ;  /* 0x0000e40001157983 */ /* 0x000f280000300800 */
[----:B------:R-:W4:Y:S04]  /*2ce30*/  LDL.LU R22, [R1+0xe8] ;  /* 0x0000e80001167983 */ /* 0x000f280000300800 */
[----:B------:R-:W4:Y:S04]  /*2ce40*/  LDL.LU R23, [R1+0xec] ;  /* 0x0000ec0001177983 */ /* 0x000f280000300800 */
[----:B--2---:R-:W-:Y:S04]  /*2ce50*/  STL.64 [R1+0x28f0], R26 ;  /* 0x0028f01a01007387 */ /* 0x004fe80000100a00 */
[----:B---3--:R0:W-:Y:S04]  /*2ce60*/  STL.64 [R1+0x28e8], R24 ;  /* 0x0028e81801007387 */ /* 0x0081e80000100a00 */
[----:B0-----:R-:W2:Y:S04]  /*2ce70*/  LDL.LU R24, [R1+0xd0] ;  /* 0x0000d00001187983 */ /* 0x001ea80000300800 */
[----:B------:R-:W2:Y:S04]  /*2ce80*/  LDL.LU R25, [R1+0xd4] ;  /* 0x0000d40001197983 */ /* 0x000ea80000300800 */
[----:B------:R-:W2:Y:S04]  /*2ce90*/  LDL.LU R26, [R1+0xd8] ;  /* 0x0000d800011a7983 */ /* 0x000ea80000300800 */
[----:B------:R-:W2:Y:S04]  /*2cea0*/  LDL.LU R27, [R1+0xdc] ;  /* 0x0000dc00011b7983 */ /* 0x000ea80000300800 */
[----:B-1----:R-:W-:Y:S04]  /*2ceb0*/  STL.64 [R1+0x2850], R10 ;  /* 0x0028500a01007387 */ /* 0x002fe80000100a00 */
[----:B------:R0:W-:Y:S04]  /*2cec0*/  STL.64 [R1+0x2848], R8 ;  /* 0x0028480801007387 */ /* 0x0001e80000100a00 */
[----:B0-----:R-:W3:Y:S04]  /*2ced0*/  LDL.LU R8, [R1+0x60] ;  /* 0x0000600001087983 */ /* 0x001ee80000300800 */
[----:B------:R-:W3:Y:S04]  /*2cee0*/  LDL.LU R9, [R1+0x64] ;  /* 0x0000640001097983 */ /* 0x000ee80000300800 */
[----:B------:R-:W2:Y:S01]  /*2cef0*/  LDL.LU R10, [R1+0x68] ;  /* 0x00006800010a7983 */ /* 0x000ea20000300800 */
[----:B------:R-:W-:-:S03]  /*2cf00*/  IMAD.MOV.U32 R11, RZ, RZ, R29 ;  /* 0x000000ffff0b7224 */ /* 0x000fc600078e001d */
[----:B------:R-:W3:Y:S01]  /*2cf10*/  LDL.LU R29, [R1+0x2910] ;  /* 0x00291000011d7983 */ /* 0x000ee20000300800 */
[----:B----4-:R-:W-:Y:S03]  /*2cf20*/  HMMA.16816.F32.BF16 R20, R4, R14, R20 ;  /* 0x0000000e0414723c */ /* 0x010fe60000041814 */
[----:B--2---:R0:W-:Y:S04]  /*2cf30*/  STL.64 [R1+0x28a0], R10 ;  /* 0x0028a00a01007387 */ /* 0x0041e80000100a00 */
[----:B---3--:R1:W-:Y:S01]  /*2cf40*/  STL.64 [R1+0x2898], R8 ;  /* 0x0028980801007387 */ /* 0x0083e20000100a00 */
[----:B0-----:R-:W-:Y:S02]  /*2cf50*/  IMAD.MOV.U32 R10, RZ, RZ, R3 ;  /* 0x000000ffff0a7224 */ /* 0x001fe400078e0003 */
[----:B-1----:R-:W-:-:S02]  /*2cf60*/  IMAD.MOV.U32 R8, RZ, RZ, R0 ;  /* 0x000000ffff087224 */ /* 0x002fc400078e0000 */
[----:B------:R-:W-:Y:S01]  /*2cf70*/  IMAD.MOV.U32 R11, RZ, RZ, R28 ;  /* 0x000000ffff0b7224 */ /* 0x000fe200078e001c */
[----:B------:R-:W2:Y:S01]  /*2cf80*/  LDL.LU R0, [R1+0x290c] ;  /* 0x00290c0001007983 */ /* 0x000ea20000300800 */
[----:B------:R-:W-:-:S03]  /*2cf90*/  IMAD.MOV.U32 R9, RZ, RZ, R2 ;  /* 0x000000ffff097224 */ /* 0x000fc600078e0002 */
[----:B------:R-:W3:Y:S04]  /*2cfa0*/  LDL.LU R2, [R1+0x2908] ;  /* 0x0029080001027983 */ /* 0x000ee80000300800 */
[----:B------:R-:W4:Y:S04]  /*2cfb0*/  LDL.LU R3, [R1+0x2904] ;  /* 0x0029040001037983 */ /* 0x000f280000300800 */
[----:B------:R-:W2:Y:S04]  /*2cfc0*/  LDL.LU R28, [R1+0x2900] ;  /* 0x00290000011c7983 */ /* 0x000ea80000300800 */
[----:B------:R-:W-:Y:S04]  /*2cfd0*/  STL.64 [R1+0x28b0], R10 ;  /* 0x0028b00a01007387 */ /* 0x000fe80000100a00 */
[----:B------:R0:W-:Y:S04]  /*2cfe0*/  STL.64 [R1+0x28a8], R8 ;  /* 0x0028a80801007387 */ /* 0x0001e80000100a00 */
[----:B0-----:R-:W3:Y:S04]  /*2cff0*/  LDL.LU R8, [R1+0x70] ;  /* 0x0000700001087983 */ /* 0x001ee80000300800 */
[----:B------:R-:W3:Y:S04]  /*2d000*/  LDL.LU R9, [R1+0x74] ;  /* 0x0000740001097983 */ /* 0x000ee80000300800 */
[----:B------:R-:W4:Y:S01]  /*2d010*/  LDL.LU R10, [R1+0x78] ;  /* 0x00007800010a7983 */ /* 0x000f220000300800 */
[----:B------:R-:W-:-:S05]  /*2d020*/  IMAD.MOV.U32 R11, RZ, RZ, R29 ;  /* 0x000000ffff0b7224 */ /* 0x000fca00078e001d */
[----:B----4-:R-:W-:Y:S04]  /*2d030*/  STL.64 [R1+0x28c0], R10 ;  /* 0x0028c00a01007387 */ /* 0x010fe80000100a00 */
[----:B---3--:R-:W-:Y:S04]  /*2d040*/  STL.64 [R1+0x28b8], R8 ;  /* 0x0028b80801007387 */ /* 0x008fe80000100a00 */
[----:B------:R-:W-:Y:S04]  /*2d050*/  STL.64 [R1+0x2d0], R20 ;  /* 0x0002d01401007387 */ /* 0x000fe80000100a00 */
[----:B------:R0:W-:Y:S04]  /*2d060*/  STL.64 [R1+0x2d8], R22 ;  /* 0x0002d81601007387 */ /* 0x0001e80000100a00 */
[----:B0-----:R-:W3:Y:S02]  /*2d070*/  LDL.LU.64 R22, [R1+0x28f8] ;  /* 0x0028f80001167983 */ /* 0x001ee40000300a00 */
[----:B---3--:R-:W-:Y:S06]  /*2d080*/  HMMA.16816.F32.BF16 R24, R4, R22, R24 ;  /* 0x000000160418723c */ /* 0x008fec0000041818 */
[----:B------:R-:W-:-:S02]  /*2d090*/  IMAD.MOV.U32 R17, RZ, RZ, R22 ;  /* 0x000000ffff117224 */ /* 0x000fc400078e0016 */
[----:B------:R-:W-:-:S15]  /*2d0a0*/  IMAD.MOV.U32 R16, RZ, RZ, R23 ;  /* 0x000000ffff107224 */ /* 0x000fde00078e0017 */
[----:B------:R-:W-:Y:S04]  /*2d0b0*/  STL.64 [R1+0x2c0], R24 ;  /* 0x0002c01801007387 */ /* 0x000fe80000100a00 */
[----:B------:R0:W-:Y:S04]  /*2d0c0*/  STL.64 [R1+0x2c8], R26 ;  /* 0x0002c81a01007387 */ /* 0x0001e80000100a00 */
[----:B0-----:R-:W3:Y:S04]  /*2d0d0*/  LDL.LU.64 R26, [R1+0x28f0] ;  /* 0x0028f000011a7983 */ /* 0x001ee80000300a00 */
[----:B------:R-:W3:Y:S04]  /*2d0e0*/  LDL.LU.64 R24, [R1+0x28e8] ;  /* 0x0028e80001187983 */ /* 0x000ee80000300a00 */
[----:B------:R-:W3:Y:S02]  /*2d0f0*/  LDL.LU.64 R22, [R1+0x28e0] ;  /* 0x0028e00001167983 */ /* 0x000ee40000300a00 */
[----:B---3--:R-:W-:Y:S02]  /*2d100*/  HMMA.16816.F32.BF16 R4, R4, R22, R24 ;  /* 0x000000160404723c */ /* 0x008fe40000041818 */
[----:B------:R-:W3:-:S15]  /*2d110*/  LDL.LU.64 R26, [R1+0x28d8] ;  /* 0x0028d800011a7983 */ /* 0x000ede0000300a00 */
[----:B------:R-:W-:-:S06]  /*2d120*/  NOP ;  /* 0x0000000000007918 */ /* 0x000fcc0000000000 */
[----:B------:R-:W-:Y:S04]  /*2d130*/  STL.64 [R1+0x10], R4 ;  /* 0x0000100401007387 */ /* 0x000fe80000100a00 */
[----:B------:R0:W-:Y:S04]  /*2d140*/  STL.64 [R1+0x18], R6 ;  /* 0x0000180601007387 */ /* 0x0001e80000100a00 */
[----:B0-----:R-:W3:Y:S04]  /*2d150*/  LDL.LU.64 R6, [R1+0x28d0] ;  /* 0x0028d00001067983 */ /* 0x001ee80000300a00 */
[----:B------:R-:W3:Y:S01]  /*2d160*/  LDL.LU.64 R4, [R1+0x28c8] ;  /* 0x0028c80001047983 */ /* 0x000ee20000300a00 */
[----:B--2---:R-:W-:-:S02]  /*2d170*/  IMAD.MOV.U32 R8, RZ, RZ, R28 ;  /* 0x000000ffff087224 */ /* 0x004fc400078e001c */
[----:B------:R-:W-:Y:S02]  /*2d180*/  IMAD.MOV.U32 R9, RZ, RZ, R3 ;  /* 0x000000ffff097224 */ /* 0x000fe400078e0003 */
[----:B------:R-:W-:Y:S02]  /*2d190*/  IMAD.MOV.U32 R10, RZ, RZ, R2 ;  /* 0x000000ffff0a7224 */ /* 0x000fe400078e0002 */
[----:B------:R-:W-:-:S07]  /*2d1a0*/  IMAD.MOV.U32 R11, RZ, RZ, R0 ;  /* 0x000000ffff0b7224 */ /* 0x000fce00078e0000 */
[----:B---3--:R-:W-:-:S15]  /*2d1b0*/  HMMA.16816.F32.BF16 R8, R4, R26, R8 ;  /* 0x0000001a0408723c */ /* 0x008fde0000041808 */
        /* <DEDUP_REMOVED lines=8> */
[----:B------:R-:W-:Y:S01]  /*2d240*/  STL [R1+0x2750], R28 ;  /* 0x0027501c01007387 */ /* 0x000fe20000100800 */
[----:B--2---:R-:W-:Y:S03]  /*2d250*/  HMMA.16816.F32.BF16 R12, R4, R14, R8 ;  /* 0x0000000e040c723c */ /* 0x004fe60000041808 */
[----:B------:R-:W2:Y:S04]  /*2d260*/  LDL.LU.64 R10, [R1+0x28b0] ;  /* 0x0028b000010a7983 */ /* 0x000ea80000300a00 */
[----:B------:R-:W2:-:S15]  /*2d270*/  LDL.LU.64 R8, [R1+0x28a8] ;  /* 0x0028a80001087983 */ /* 0x000e9e0000300a00 */
[----:B------:R-:W-:-:S01]  /*2d280*/  NOP ;  /* 0x0000000000007918 */ /* 0x000fc20000000000 */
[----:B------:R-:W-:Y:S04]  /*2d290*/  STL.64 [R1+0x2b0], R12 ;  /* 0x0002b00c01007387 */ /* 0x000fe80000100a00 */
[----:B------:R-:W-:Y:S04]  /*2d2a0*/  STL.64 [R1+0x2b8], R14 ;  /* 0x0002b80e01007387 */ /* 0x000fe80000100a00 */
[----:B------:R-:W0:Y:S04]  /*2d2b0*/  LDSM.16.MT88.4 R12, [R19+UR4+0x6100] ;  /* 0x00610004130c783b */ /* 0x000e280008004200 */
[----:B0-----:R0:W-:Y:S04]  /*2d2c0*/  STL.64 [R1+0x2808], R14 ;  /* 0x0028080e01007387 */ /* 0x0011e80000100a00 */
[----:B------:R2:W-:Y:S01]  /*2d2d0*/  STL.64 [R1+0x2800], R12 ;  /* 0x0028000c01007387 */ /* 0x0005e20000100a00 */
[----:B0-----:R-:W-:-:S02]  /*2d2e0*/  IMAD.MOV.U32 R14, RZ, RZ, R17 ;  /* 0x000000ffff0e7224 */ /* 0x001fc400078e0011 */
[----:B------:R-:W-:Y:S02]  /*2d2f0*/  IMAD.MOV.U32 R15, RZ, RZ, R16 ;  /* 0x000000ffff0f7224 */ /* 0x000fe400078e0010 */
[----:B------:R-:W0:Y:S05]  /*2d300*/  LDSM.16.MT88.4 R16, [R19+UR4+0x6180] ;  /* 0x006180041310783b */ /* 0x000e2a0008004200 */
[----:B--2---:R-:W-:Y:S01]  /*2d310*/  HMMA.16816.F32.BF16 R12, R4, R14, R8 ;  /* 0x0000000e040c723c */ /* 0x004fe20000041808 */
[----:B------:R-:W2:Y:S04]  /*2d320*/  LDL.LU.64 R10, [R1+0x28a0] ;  /* 0x0028a000010a7983 */ /* 0x000ea80000300a00 */
[----:B------:R-:W2:-:S15]  /*2d330*/  LDL.LU.64 R8, [R1+0x2898] ;  /* 0x0028980001087983 */ /* 0x000e9e0000300a00 */
[----:B------:R-:W-:-:S03]  /*2d340*/  NOP ;  /* 0x0000000000007918 */ /* 0x000fc60000000000 */
[----:B------:R1:W-:Y:S04]  /*2d350*/  STL.64 [R1+0x340], R12 ;  /* 0x0003400c01007387 */ /* 0x0003e80000100a00 */
[----:B------:R-:W-:Y:S04]  /*2d360*/  STL [R1+0x348], R14 ;  /* 0x0003480e01007387 */ /* 0x000fe80000100800 */
[----:B0-----:R-:W-:Y:S04]  /*2d370*/  STL.64 [R1+0x27d8], R18 ;  /* 0x0027d81201007387 */ /* 0x001fe80000100a00 */
[----:B------:R-:W-:Y:S01]  /*2d380*/  STL.64 [R1+0x27d0], R16 ;  /* 0x0027d01001007387 */ /* 0x000fe20000100a00 */
[----:B------:R-:W0:Y:S01]  /*2d390*/  S2R R25, SR_TID.X ;  /* 0x0000000000197919 */ /* 0x000e220000002100 */
[----:B------:R-:W3:Y:S01]  /*2d3a0*/  S2R R27, SR_TID.X ;  /* 0x00000000001b7919 */ /* 0x000ee20000002100 */
[----:B--2---:R-:W-:-:S15]  /*2d3b0*/  HMMA.16816.F32.BF16 R4, R4, R22, R8 ;  /* 0x000000160404723c */ /* 0x004fde0000041808 */
[----:B------:R-:W-:-:S08]  /*2d3c0*/  NOP ;  /* 0x0000000000007918 */ /* 0x000fd00000000000 */
[----:B------:R-:W-:Y:S04]  /*2d3d0*/  STL.64 [R1+0x330], R4 ;  /* 0x0003300401007387 */ /* 0x000fe80000100a00 */
[----:B------:R-:W-:Y:S04]  /*2d3e0*/  STL.64 [R1+0x338], R6 ;  /* 0x0003380601007387 */ /* 0x000fe80000100a00 */
[----:B------:R-:W2:Y:S04]  /*2d3f0*/  LDL.LU R8, [R1] ;  /* 0x0000000001087983 */ /* 0x000ea80000300800 */
[----:B------:R-:W2:Y:S04]  /*2d400*/  LDL.LU R9, [R1+0x4] ;  /* 0x0000040001097983 */ /* 0x000ea80000300800 */
[----:B------:R-:W4:Y:S04]  /*2d410*/  LDL.LU R10, [R1+0x8] ;  /* 0x00000800010a7983 */ /* 0x000f280000300800 */
[----:B------:R-:W4:Y:S01]  /*2d420*/  LDL.LU R11, [R1+0xc] ;  /* 0x00000c00010b7983 */ /* 0x000f220000300800 */
[----:B0-----:R-:W-:Y:S01]  /*2d430*/  IMAD.SHL.U32 R24, R25, 0x2, RZ ;  /* 0x0000000219187824 */ /* 0x001fe200078e00ff */
[C---:B---3--:R-:W-:Y:S01]  /*2d440*/  LOP3.LUT R20, R27.reuse, 0x7, RZ, 0xc0, !PT ;  /* 0x000000071b147812 */ /* 0x048fe200078ec0ff */
[----:B------:R-:W-:-:S03]  /*2d450*/  IMAD.SHL.U32 R21, R27, 0x100, RZ ;  /* 0x000001001b157824 */ /* 0x000fc600078e00ff */
[----:B------:R-:W-:Y:S01]  /*2d460*/  LOP3.LUT R27, R24, 0x10, RZ, 0xc0, !PT ;  /* 0x00000010181b7812 */ /* 0x000fe200078ec0ff */
[----:B------:R-:W-:-:S03]  /*2d470*/  IMAD R20, R20, 0x210, RZ ;  /* 0x0000021014147824 */ /* 0x000fc600078e02ff */
[----:B------:R-:W-:-:S04]  /*2d480*/  LOP3.LUT R27, R27, 0x20, R25, 0xf8, !PT ;  /* 0x000000201b1b7812 */ /* 0x000fc800078ef819 */
[----:B------:R-:W-:-:S04]  /*2d490*/  LOP3.LUT R27, R20, R27, RZ, 0x3c, !PT ;  /* 0x0000001b141b7212 */ /* 0x000fc800078e3cff */
[----:B------:R-:W-:Y:S01]  /*2d4a0*/  LOP3.LUT R27, R27, 0x1000, R21, 0xf8, !PT ;  /* 0x000010001b1b7812 */ /* 0x000fe200078ef815 */
[----:B-1----:R-:W-:Y:S02]  /*2d4b0*/  IMAD.MOV.U32 R12, RZ, RZ, R22 ;  /* 0x000000ffff0c7224 */ /* 0x002fe400078e0016 */
[----:B------:R-:W-:Y:S02]  /*2d4c0*/  IMAD.MOV.U32 R3, RZ, RZ, R23 ;  /* 0x000000ffff037224 */ /* 0x000fe400078e0017 */
[----:B------:R-:W0:Y:S01]  /*2d4d0*/  LDSM.16.MT88.4 R20, [R27+UR4+0x8000] ;  /* 0x008000041b14783b */ /* 0x000e220008004200 */
[----:B------:R-:W-:-:S05]  /*2d4e0*/  LOP3.LUT R25, R25, 0x7, RZ, 0xc0, !PT ;  /* 0x0000000719197812 */ /* 0x000fca00078ec0ff */
[----:B------:R-:W-:Y:S01]  /*2d4f0*/  IMAD R25, R25, 0x110, RZ ;  /* 0x0000011019197824 */ /* 0x000fe200078e02ff */
[----:B----4-:R-:W-:Y:S04]  /*2d500*/  STL.64 [R1+0x2890], R10 ;  /* 0x0028900a01007387 */ /* 0x010fe80000100a00 */
[----:B--2---:R-:W-:Y:S04]  /*2d510*/  STL.64 [R1+0x2888], R8 ;  /* 0x0028880801007387 */ /* 0x004fe80000100a00 */
[----:B------:R-:W-:Y:S04]  /*2d520*/  STL [R1+0x2870], R27 ;  /* 0x0028701b01007387 */ /* 0x000fe80000100800 */
[----:B0-----:R0:W-:Y:S04]  /*2d530*/  STL.64 [R1+0x2760], R22 ;  /* 0x0027601601007387 */ /* 0x0011e80000100a00 */
[----:B------:R-:W-:Y:S04]  /*2d540*/  STL.64 [R1+0x2758], R20 ;  /* 0x0027581401007387 */ /* 0x000fe80000100a00 */
[----:B------:R-:W2:Y:S04]  /*2d550*/  LDL.LU R4, [R1+0x1b0] ;  /* 0x0001b00001047983 */ /* 0x000ea80000300800 */
[----:B------:R-:W2:Y:S04]  /*2d560*/  LDL.LU R5, [R1+0x1b4] ;  /* 0x0001b40001057983 */ /* 0x000ea80000300800 */
[----:B------:R-:W3:Y:S04]  /*2d570*/  LDL.LU R6, [R1+0x1b8] ;  /* 0x0001b80001067983 */ /* 0x000ee80000300800 */
[----:B------:R-:W3:Y:S01]  /*2d580*/  LDL.LU R7, [R1+0x1bc] ;  /* 0x0001bc0001077983 */ /* 0x000ee20000300800 */
[----:B------:R-:W-:-:S05]  /*2d590*/  LOP3.LUT R25, R25, 0x30, R24, 0x78, !PT ;  /* 0x0000003019197812 */ /* 0x000fca00078e7818 */
[----:B------:R-:W1:Y:S01]  /*2d5a0*/  LDSM.16.M88.4 R8, [R25+UR4+0x10080] ;  /* 0x010080041908783b */ /* 0x000e620008000200 */
[----:B0-----:R-:W-:Y:S02]  /*2d5b0*/  IMAD.MOV.U32 R22, RZ, RZ, R12 ;  /* 0x000000ffff167224 */ /* 0x001fe400078e000c */
[----:B------:R-:W-:Y:S02]  /*2d5c0*/  IMAD.MOV.U32 R29, RZ, RZ, R15 ;  /* 0x000000ffff1d7224 */ /* 0x000fe400078e000f */
[----:B------:R-:W-:Y:S01]  /*2d5d0*/  IMAD.MOV.U32 R23, RZ, RZ, R3 ;  /* 0x000000ffff177224 */ /* 0x000fe200078e0003 */
[----:B---3--:R-:W-:Y:S04]  /*2d5e0*/  STL.64 [R1+0x2880], R6 ;  /* 0x0028800601007387 */ /* 0x008fe80000100a00 */
[----:B--2---:R0:W-:Y:S04]  /*2d5f0*/  STL.64 [R1+0x2878], R4 ;  /* 0x0028780401007387 */ /* 0x0041e80000100a00 */
[----:B------:R-:W2:Y:S04]  /*2d600*/  LDL R27, [R1+0x5c] ;  /* 0x00005c00011b7983 */ /* 0x000ea80000100800 */
[----:B0-----:R-:W2:Y:S04]  /*2d610*/  LDL.LU R4, [R1+0x1c0] ;  /* 0x0001c00001047983 */ /* 0x001ea80000300800 */
[----:B------:R-:W2:Y:S04]  /*2d620*/  LDL.LU R5, [R1+0x1c4] ;  /* 0x0001c40001057983 */ /* 0x000ea80000300800 */
[----:B------:R-:W2:Y:S04]  /*2d630*/  LDL.LU R6, [R1+0x1c8] ;  /* 0x0001c80001067983 */ /* 0x000ea80000300800 */
[----:B------:R-:W2:Y:S04]  /*2d640*/  LDL.LU R7, [R1+0x1cc] ;  /* 0x0001cc0001077983 */ /* 0x000ea80000300800 */
[----:B-1----:R-:W-:Y:S04]  /*2d650*/  STL.64 [R1+0x90], R8 ;  /* 0x0000900801007387 */ /* 0x002fe80000100a00 */
[----:B------:R-:W-:Y:S04]  /*2d660*/  STL.64 [R1+0x98], R10 ;  /* 0x0000980a01007387 */ /* 0x000fe80000100a00 */
[----:B------:R-:W3:Y:S04]  /*2d670*/  LDL.LU R12, [R1+0x320] ;  /* 0x00032000010c7983 */ /* 0x000ee80000300800 */
[----:B------:R-:W3:Y:S04]  /*2d680*/  LDL.LU R13, [R1+0x324] ;  /* 0x00032400010d7983 */ /* 0x000ee80000300800 */
[----:B------:R-:W4:Y:S04]  /*2d690*/  LDL.LU R14, [R1+0x328] ;  /* 0x00032800010e7983 */ /* 0x000f280000300800 */
[----:B------:R-:W4:Y:S01]  /*2d6a0*/  LDL.LU R15, [R1+0x32c] ;  /* 0x00032c00010f7983 */ /* 0x000f220000300800 */
[----:B------:R-:W-:-:S02]  /*2d6b0*/  IMAD.MOV.U32 R3, RZ, RZ, R8 ;  /* 0x000000ffff037224 */ /* 0x000fc400078e0008 */
[----:B------:R-:W-:Y:S02]  /*2d6c0*/  IMAD.MOV.U32 R28, RZ, RZ, R9 ;  /* 0x000000ffff1c7224 */ /* 0x000fe400078e0009 */
[----:B------:R-:W0:Y:S02]  /*2d6d0*/  LDSM.16.M88.4 R8, [R25+UR4+0x10880] ;  /* 0x010880041908783b */ /* 0x000e240008000200 */
[----:B0-----:R-:W-:Y:S02]  /*2d6e0*/  IMAD.MOV.U32 R19, RZ, RZ, R8 ;  /* 0x000000ffff137224 */ /* 0x001fe400078e0008 */
[----:B------:R-:W-:Y:S01]  /*2d6f0*/  IMAD.MOV.U32 R18, RZ, RZ, R9 ;  /* 0x000000ffff127224 */ /* 0x000fe200078e0009 */
[----:B----4-:R0:W-:Y:S04]  /*2d700*/  STL.64 [R1+0x2818], R14 ;  /* 0x0028180e01007387 */ /* 0x0101e80000100a00 */
[----:B---3--:R-:W-:Y:S04]  /*2d710*/  STL.64 [R1+0x2810], R12 ;  /* 0x0028100c01007387 */ /* 0x008fe80000100a00 */
[----:B0-----:R-:W3:Y:S04]  /*2d720*/  LDL.LU.64 R14, [R1+0x38] ;  /* 0x00003800010e7983 */ /* 0x001ee80000300a00 */
[----:B------:R-:W-:Y:S04]  /*2d730*/  STL.64 [R1+0x80], R8 ;  /* 0x0000800801007387 */ /* 0x000fe80000100a00 */
[----:B------:R-:W-:Y:S04]  /*2d740*/  STL.64 [R1+0x88], R10 ;  /* 0x0000880a01007387 */ /* 0x000fe80000100a00 */
[----:B------:R0:W-:Y:S04]  /*2d750*/  STL.64 [R1+0x2820], R18 ;  /* 0x0028201201007387 */ /* 0x0001e80000100a00 */
[----:B------:R-:W4:Y:S04]  /*2d760*/  LDL.LU R16, [R1+0x380] ;  /* 0x0003800001107983 */ /* 0x000f280000300800 */
[----:B------:R-:W4:Y:S04]  /*2d770*/  LDL.LU R17, [R1+0x384] ;  /* 0x0003840001117983 */ /* 0x000f280000300800 */
[----:B------:R-:W1:Y:S04]  /*2d780*/  LDSM.16.M88.4 R8, [R25+UR4+0x11080] ;  /* 0x011080041908783b */ /* 0x000e680008000200 */
[----:B0-----:R-:W2:Y:S04]  /*2d790*/  LDL.LU R18, [R1+0x388] ;  /* 0x0003880001127983 */ /* 0x001ea80000300800 */
[----:B------:R-:W2:Y:S04]  /*2d7a0*/  LDL.LU R19, [R1+0x38c] ;  /* 0x00038c0001137983 */ /* 0x000ea80000300800 */
[----:B--2---:R0:W-:Y:S04]  /*2d7b0*/  STL.64 [R1+0x2830], R18 ;  /* 0x0028301201007387 */ /* 0x0041e80000100a00 */
[----:B----4-:R-:W-:Y:S04]  /*2d7c0*/  STL.64 [R1+0x2828], R16 ;  /* 0x0028281001007387 */ /* 0x010fe80000100a00 */
[----:B0-----:R-:W2:Y:S04]  /*2d7d0*/  LDL.LU.64 R18, [R1+0x48] ;  /* 0x0000480001127983 */ /* 0x001ea80000300a00 */
[----:B-1----:R-:W-:Y:S04]  /*2d7e0*/  STL.64 [R1+0x70], R8 ;  /* 0x0000700801007387 */ /* 0x002fe80000100a00 */
[----:B------:R-:W-:Y:S04]  /*2d7f0*/  STL.64 [R1+0x78], R10 ;  /* 0x0000780a01007387 */ /* 0x000fe80000100a00 */
[----:B------:R-:W0:Y:S04]  /*2d800*/  LDSM.16.M88.4 R8, [R25+UR4+0x11880] ;  /* 0x011880041908783b */ /* 0x000e280008000200 */
[----:B0-----:R-:W-:Y:S04]  /*2d810*/  STL.64 [R1+0x60], R8 ;  /* 0x0000600801007387 */ /* 0x001fe80000100a00 */
[----:B------:R0:W-:Y:S01]  /*2d820*/  STL.64 [R1+0x68], R10 ;  /* 0x0000680a01007387 */ /* 0x0001e20000100a00 */
[----:B------:R-:W-:-:S02]  /*2d830*/  IMAD.MOV.U32 R21, RZ, RZ, R8 ;  /* 0x000000ffff157224 */ /* 0x000fc400078e0008 */
[----:B------:R-:W-:Y:S01]  /*2d840*/  IMAD.MOV.U32 R20, RZ, RZ, R9 ;  /* 0x000000ffff147224 */ /* 0x000fe200078e0009 */
[----:B0-----:R-:W4:Y:S04]  /*2d850*/  LDL.LU.64 R10, [R1+0x2890] ;  /* 0x00289000010a7983 */ /* 0x001f280000300a00 */
[----:B------:R-:W4:Y:S04]  /*2d860*/  LDL.LU.64 R8, [R1+0x2888] ;  /* 0x0028880001087983 */ /* 0x000f280000300a00 */
[----:B------:R-:W-:Y:S04]  /*2d870*/  STL.64 [R1+0x2868], R22 ;  /* 0x0028681601007387 */ /* 0x000fe80000100a00 */
[----:B------:R0:W-:Y:S04]  /*2d880*/  STL.64 [R1+0x2860], R20 ;  /* 0x0028601401007387 */ /* 0x0001e80000100a00 */
[----:B0-----:R-:W3:Y:S04]  /*2d890*/  LDL.LU R20, [R1+0x1e0] ;  /* 0x0001e00001147983 */ /* 0x001ee80000300800 */
[----:B------:R-:W3:Y:S04]  /*2d8a0*/  LDL.LU R21, [R1+0x1e4] ;  /* 0x0001e40001157983 */ /* 0x000ee80000300800 */
[----:B------:R-:W3:Y:S04]  /*2d8b0*/  LDL.LU R22, [R1+0x1e8] ;  /* 0x0001e80001167983 */ /* 0x000ee80000300800 */
[----:B------:R-:W3:Y:S01]  /*2d8c0*/  LDL.LU R23, [R1+0x1ec] ;  /* 0x0001ec0001177983 */ /* 0x000ee20000300800 */
[----:B----4-:R-:W-:Y:S03]  /*2d8d0*/  HMMA.16816.F32.BF16 R24, R8, R26, R4 ;  /* 0x0000001a0818723c */ /* 0x010fe60000041804 */
[----:B------:R-:W4:Y:S04]  /*2d8e0*/  LDL.LU.64 R6, [R1+0x2880] ;  /* 0x0028800001067983 */ /* 0x000f280000300a00 */
[----:B------:R-:W4:-:S15]  /*2d8f0*/  LDL.LU.64 R4, [R1+0x2878] ;  /* 0x0028780001047983 */ /* 0x000f1e0000300a00 */
[----:B------:R-:W-:-:S01]  /*2d900*/  NOP ;  /* 0x0000000000007918 */ /* 0x000fc20000000000 */
[----:B------:R-:W-:Y:S04]  /*2d910*/  STL.64 [R1+0x3b0], R24 ;  /* 0x0003b01801007387 */ /* 0x000fe80000100a00 */
[----:B------:R0:W-:Y:S04]  /*2d920*/  STL.64 [R1+0x3b8], R26 ;  /* 0x0003b81a01007387 */ /* 0x0001e80000100a00 */
[----:B0-----:R-:W4:Y:S04]  /*2d930*/  LDL.LU R27, [R1+0x2870] ;  /* 0x00287000011b7983 */ /* 0x001f280000300800 */
[----:B--2---:R0:W-:Y:S04]  /*2d940*/  STL.64 [R1+0x2858], R18 ;  /* 0x0028581201007387 */ /* 0x0041e80000100a00 */
[----:B------:R-:W2:Y:S01]  /*2d950*/  LDL.LU R16, [R1+0x1a0] ;  /* 0x0001a00001107983 */ /* 0x000ea20000300800 */
[C---:B---3--:R-:W-:Y:S06]  /*2d960*/  HMMA.16816.F32.BF16 R20, R8.reuse, R14, R20 ;  /* 0x0000000e0814723c */ /* 0x048fec0000041814 */
[----:B----4-:R-:W-:-:S15]  /*2d970*/  HMMA.16816.F32.BF16 R4, R8, R18, R4 ;  /* 0x000000120804723c */ /* 0x010fde0000041804 */
[----:B------:R-:W-:-:S08]  /*2d980*/  NOP ;  /* 0x0000000000007918 */ /* 0x000fd00000000000 */
[----:B------:R-:W-:Y:S04]  /*2d990*/  STL.64 [R1+0x3a0], R4 ;  /* 0x0003a00401007387 */ /* 0x000fe80000100a00 */
[----:B------:R-:W-:Y:S04]  /*2d9a0*/  STL.64 [R1+0x3a8], R6 ;  /* 0x0003a80601007387 */ /* 0x000fe80000100a00 */
[----:B------:R-:W2:Y:S04]  /*2d9b0*/  LDL.LU R17, [R1+0x1a4] ;  /* 0x0001a40001117983 */ /* 0x000ea80000300800 */
[----:B0-----:R-:W2:Y:S04]  /*2d9c0*/  LDL.LU R18, [R1+0x1a8] ;  /* 0x0001a80001127983 */ /* 0x001ea80000300800 */
[----:B------:R-:W2:Y:S04]  /*2d9d0*/  LDL.LU R19, [R1+0x1ac] ;  /* 0x0001ac0001137983 */ /* 0x000ea80000300800 */
[----:B------:R-:W0:Y:S04]  /*2d9e0*/  LDSM.16.MT88.4 R4, [R27+UR4+0x8080] ;  /* 0x008080041b04783b */ /* 0x000e280008004200 */
[----:B------:R-:W1:Y:S04]  /*2d9f0*/  LDSM.16.MT88.4 R24, [R27+UR4+0x8100] ;  /* 0x008100041b18783b */ /* 0x000e680008004200 */
[----:B0-----:R0:W-:Y:S04]  /*2da00*/  STL.64 [R1+0x2720], R6 ;  /* 0x0027200601007387 */ /* 0x0011e80000100a00 */
[----:B------:R-:W-:Y:S04]  /*2da10*/  STL.64 [R1+0x2718], R4 ;  /* 0x0027180401007387 */ /* 0x000fe80000100a00 */
[----:B0-----:R-:W3:Y:S04]  /*2da20*/  LDL.LU.64 R6, [R1+0x58] ;  /* 0x0000580001067983 */ /* 0x001ee80000300a00 */
[----:B------:R-:W-:Y:S04]  /*2da30*/  STL.64 [R1+0x390], R20 ;  /* 0x0003901401007387 */ /* 0x000fe80000100a00 */
[----:B------:R0:W-:Y:S04]  /*2da40*/  STL.64 [R1+0x398], R22 ;  /* 0x0003981601007387 */ /* 0x0001e80000100a00 */
[----:B0-----:R-:W2:Y:S04]  /*2da50*/  LDL.LU.64 R22, [R1+0x2868] ;  /* 0x0028680001167983 */ /* 0x001ea80000300a00 */
[----:B------:R-:W4:Y:S01]  /*2da60*/  LDL.LU.64 R20, [R1+0x2860] ;  /* 0x0028600001147983 */ /* 0x000f220000300a00 */
[----:B--2---:R-:W-:Y:S03]  /*2da70*/  HMMA.16816.F32.BF16 R8, R8, R22, R16 ;  /* 0x000000160808723c */ /* 0x004fe60000041810 */
[----:B------:R-:W2:-:S15]  /*2da80*/  LDL.LU.64 R18, [R1+0x2858] ;  /* 0x0028580001127983 */ /* 0x000e9e0000300a00 */
[----:B------:R-:W-:-:S05]  /*2da90*/  NOP ;  /* 0x0000000000007918 */ /* 0x000fca0000000000 */
[----:B------:R-:W-:Y:S04]  /*2daa0*/  STL.64 [R1+0x190], R8 ;  /* 0x0001900801007387 */ /* 0x000fe80000100a00 */
[----:B------:R0:W-:Y:S04]  /*2dab0*/  STL.64 [R1+0x198], R10 ;  /* 0x0001980a01007387 */ /* 0x0001e80000100a00 */
[----:B0-----:R-:W2:Y:S04]  /*2dac0*/  LDL.LU.64 R10, [R1+0x2850] ;  /* 0x00285000010a7983 */ /* 0x001ea80000300a00 */
[----:B------:R-:W2:Y:S04]  /*2dad0*/  LDL.LU.64 R8, [R1+0x2848] ;  /* 0x0028480001087983 */ /* 0x000ea80000300a00 */
[----:B------:R-:W-:Y:S04]  /*2dae0*/  STL.64 [R1+0x2840], R22 ;  /* 0x0028401601007387 */ /* 0x000fe80000100a00 */
[----:B----4-:R0:W-:Y:S04]  /*2daf0*/  STL.64 [R1+0x2838], R20 ;  /* 0x0028381401007387 */ /* 0x0101e80000100a00 */
[----:B0-----:R-:W2:Y:S04]  /*2db00*/  LDL.LU R20, [R1+0x290] ;  /* 0x0002900001147983 */ /* 0x001ea80000300800 */
[----:B------:R-:W2:Y:S04]  /*2db10*/  LDL.LU R21, [R1+0x294] ;  /* 0x0002940001157983 */ /* 0x000ea80000300800 */
[----:B------:R-:W2:Y:S04]  /*2db20*/  LDL.LU R22, [R1+0x298] ;  /* 0x0002980001167983 */ /* 0x000ea80000300800 */
[----:B------:R-:W2:Y:S04]  /*2db30*/  LDL.LU R23, [R1+0x29c] ;  /* 0x00029c0001177983 */ /* 0x000ea80000300800 */
[----:B-1----:R-:W-:Y:S04]  /*2db40*/  STL.64 [R1+0x26e8], R26 ;  /* 0x0026e81a01007387 */ /* 0x002fe80000100a00 */
[----:B------:R0:W-:Y:S04]  /*2db50*/  STL.64 [R1+0x26e0], R24 ;  /* 0x0026e01801007387 */ /* 0x0001e80000100a00 */
[----:B0-----:R-:W4:Y:S04]  /*2db60*/  LDL.64 R24, [R1+0x70] ;  /* 0x0000700001187983 */ /* 0x001f280000100a00 */
[----:B----4-:R0:W-:Y:S04]  /*2db70*/  STL.64 [R1+0x2730], R24 ;  /* 0x0027301801007387 */ /* 0x0101e80000100a00 */
[----:B0-----:R-:W3:Y:S04]  /*2db80*/  LDL.LU R24, [R1+0x2a0] ;  /* 0x0002a00001187983 */ /* 0x001ee80000300800 */
[----:B------:R-:W3:Y:S04]  /*2db90*/  LDL.LU R25, [R1+0x2a4] ;  /* 0x0002a40001197983 */ /* 0x000ee80000300800 */
[----:B------:R-:W3:Y:S04]  /*2dba0*/  LDL.LU R26, [R1+0x2a8] ;  /* 0x0002a800011a7983 */ /* 0x000ee80000300800 */
[----:B------:R-:W3:Y:S01]  /*2dbb0*/  LDL.LU R27, [R1+0x2ac] ;  /* 0x0002ac00011b7983 */ /* 0x000ee20000300800 */
[----:B--2---:R-:W-:Y:S06]  /*2dbc0*/  HMMA.16816.F32.BF16 R20, R8, R18, R20 ;  /* 0x000000120814723c */ /* 0x004fec0000041814 */
[----:B------:R-:W-:-:S02]  /*2dbd0*/  IMAD.MOV.U32 R5, RZ, RZ, R18 ;  /* 0x000000ffff057224 */ /* 0x000fc400078e0012 */
[----:B------:R-:W-:Y:S01]  /*2dbe0*/  IMAD.MOV.U32 R4, RZ, RZ, R19 ;  /* 0x000000ffff047224 */ /* 0x000fe200078e0013 */
[----:B---3--:R-:W-:-:S15]  /*2dbf0*/  HMMA.16816.F32.BF16 R24, R8, R6, R24 ;  /* 0x000000060818723c */ /* 0x008fde0000041818 */
[----:B------:R-:W-:-:S08]  /*2dc00*/  NOP ;  /* 0x0000000000007918 */ /* 0x000fd00000000000 */
[----:B------:R-:W-:Y:S04]  /*2dc10*/  STL.64 [R1+0x2a0], R24 ;  /* 0x0002a01801007387 */ /* 0x000fe80000100a00 */
[----:B------:R-:W-:Y:S04]  /*2dc20*/  STL.64 [R1+0x2a8], R26 ;  /* 0x0002a81a01007387 */ /* 0x000fe80000100a00 */
[----:B------:R-:W-:Y:S04]  /*2dc30*/  STL.64 [R1+0x1d0], R20 ;  /* 0x0001d01401007387 */ /* 0x000fe80000100a00 */
[----:B------:R0:W-:Y:S04]  /*2dc40*/  STL.64 [R1+0x1d8], R22 ;  /* 0x0001d81601007387 */ /* 0x0001e80000100a00 */
[----:B0-----:R-:W2:Y:S04]  /*2dc50*/  LDL.LU.64 R22, [R1+0x2840] ;  /* 0x0028400001167983 */ /* 0x001ea80000300a00 */
[----:B------:R-:W3:Y:S04]  /*2dc60*/  LDL.LU.64 R20, [R1+0x2838] ;  /* 0x0028380001147983 */ /* 0x000ee80000300a00 */
[----:B------:R-:W4:Y:S04]  /*2dc70*/  LDL.LU.64 R18, [R1+0x2830] ;  /* 0x0028300001127983 */ /* 0x000f280000300a00 */
[----:B------:R-:W4:Y:S01]  /*2dc80*/  LDL.LU.64 R16, [R1+0x2828] ;  /* 0x0028280001107983 */ /* 0x000f220000300a00 */
[----:B------:R-:W0:Y:S01]  /*2dc90*/  S2R R13, SR_TID.X ;  /* 0x00000000000d7919 */ /* 0x000e220000002100 */
[----:B------:R-:W1:Y:S01]  /*2dca0*/  S2R R26, SR_TID.X ;  /* 0x00000000001a7919 */ /* 0x000e620000002100 */
[----:B0-----:R-:W-:Y:S01]  /*2dcb0*/  IMAD.SHL.U32 R27, R13, 0x2, RZ ;  /* 0x000000020d1b7824 */ /* 0x001fe200078e00ff */
[----:B-1----:R-:W-:-:S04]  /*2dcc0*/  LOP3.LUT R12, R26, 0x7, RZ, 0xc0, !PT ;  /* 0x000000071a0c7812 */ /* 0x002fc800078ec0ff */
[----:B------:R-:W-:Y:S01]  /*2dcd0*/  LOP3.LUT R27, R27, 0x10, RZ, 0xc0, !PT ;  /* 0x000000101b1b7812 */ /* 0x000fe200078ec0ff */
[----:B------:R-:W-:-:S03]  /*2dce0*/  IMAD R12, R12, 0x210, RZ ;  /* 0x000002100c0c7824 */ /* 0x000fc600078e02ff */
[----:B------:R-:W-:Y:S01]  /*2dcf0*/  LOP3.LUT R27, R27, 0x20, R26, 0xf8, !PT ;  /* 0x000000201b1b7812 */ /* 0x000fe200078ef81a */
[----:B------:R-:W-:-:S03]  /*2dd00*/  IMAD.SHL.U32 R13, R26, 0x100, RZ ;  /* 0x000001001a0d7824 */ /* 0x000fc600078e00ff */
[----:B------:R-:W-:-:S04]  /*2dd10*/  LOP3.LUT R27, R12, R27, RZ, 0x3c, !PT ;  /* 0x0000001b0c1b7212 */ /* 0x000fc800078e3cff */
[----:B------:R-:W-:Y:S01]  /*2dd20*/  LOP3.LUT R27, R27, 0x1000, R13, 0xf8, !PT ;  /* 0x000010001b1b7812 */ /* 0x000fe200078ef80d */
[----:B----4-:R-:W-:-:S15]  /*2dd30*/  HMMA.16816.F32.BF16 R16, R8, R14, R16 ;  /* 0x0000000e0810723c */ /* 0x010fde0000041810 */
[----:B------:R-:W-:-:S08]  /*2dd40*/  NOP ;  /* 0x0000000000007918 */ /* 0x000fd00000000000 */
[----:B------:R0:W-:Y:S04]  /*2dd50*/  STL.64 [R1+0x1c0], R16 ;  /* 0x0001c01001007387 */ /* 0x0001e80000100a00 */
[----:B------:R1:W-:Y:S01]  /*2dd60*/  STL.64 [R1+0x1c8], R18 ;  /* 0x0001c81201007387 */ /* 0x0003e20000100a00 */
[----:B0-----:R-:W-:-:S03]  /*2dd70*/  IMAD.MOV.U32 R17, RZ, RZ, R14 ;  /* 0x000000ffff117224 */ /* 0x001fc600078e000e */
[----:B-1----:R-:W4:Y:S01]  /*2dd80*/  LDL.LU.64 R18, [R1+0x2820] ;  /* 0x0028200001127983 */ /* 0x002f220000300a00 */
[----:B------:R-:W-:-:S03]  /*2dd90*/  IMAD.MOV.U32 R16, RZ, RZ, R15 ;  /* 0x000000ffff107224 */ /* 0x000fc600078e000f */
[----:B------:R-:W2:Y:S04]  /*2dda0*/  LDL.LU.64 R14, [R1+0x2818] ;  /* 0x00281800010e7983 */ /* 0x000ea80000300a00 */
[----:B------:R-:W2:Y:S02]  /*2ddb0*/  LDL.LU.64 R12, [R1+0x2810] ;  /* 0x00281000010c7983 */ /* 0x000ea40000300a00 */
[----:B--2---:R-:W-:Y:S02]  /*2ddc0*/  HMMA.16816.F32.BF16 R8, R8, R22, R12 ;  /* 0x000000160808723c */ /* 0x004fe4000004180c */
[----:B------:R-:W2:Y:S04]  /*2ddd0*/  LDL.LU.64 R14, [R1+0x2808] ;  /* 0x00280800010e7983 */ /* 0x000ea80000300a00 */
[----:B------:R-:W2:Y:S04]  /*2dde0*/  LDL.LU.64 R12, [R1+0x2800] ;  /* 0x00280000010c7983 */ /* 0x000ea80000300a00 */
[----:B------:R-:W-:-:S13]  /*2ddf0*/  STL.64 [R1+0x27e0], R22 ;  /* 0x0027e01601007387 */ /* 0x000fda0000100a00 */
[----:B------:R-:W-:Y:S04]  /*2de00*/  STL.64 [R1+0x180], R8 ;  /* 0x0001800801007387 */ /* 0x000fe80000100a00 */
[----:B------:R-:W-:Y:S04]  /*2de10*/  STL.64 [R1+0x188], R10 ;  /* 0x0001880a01007387 */ /* 0x000fe80000100a00 */
[----:B------:R-:W0:Y:S01]  /*2de20*/  LDSM.16.MT88.4 R8, [R27+UR4+0x8180] ;  /* 0x008180041b08783b */ /* 0x000e220008004200 */
[----:B----4-:R-:W-:Y:S02]  /*2de30*/  IMAD.MOV.U32 R24, RZ, RZ, R19 ;  /* 0x000000ffff187224 */ /* 0x010fe400078e0013 */
[----:B------:R-:W-:Y:S01]  /*2de40*/  IMAD.MOV.U32 R25, RZ, RZ, R18 ;  /* 0x000000ffff197224 */ /* 0x000fe200078e0012 */
[----:B0-----:R-:W-:Y:S04]  /*2de50*/  STL.64 [R1+0x26a0], R10 ;  /* 0x0026a00a01007387 */ /* 0x001fe80000100a00 */
[----:B------:R3:W-:Y:S04]  /*2de60*/  STL.64 [R1+0x2698], R8 ;  /* 0x0026980801007387 */ /* 0x0007e80000100a00 */
[----:B------:R-:W-:Y:S01]  /*2de70*/  STL.64 [R1+0x2748], R24 ;  /* 0x0027481801007387 */ /* 0x000fe20000100a00 */
[----:B---3--:R-:W-:-:S02]  /*2de80*/  IMAD.MOV.U32 R8, RZ, RZ, R21 ;  /* 0x000000ffff087224 */ /* 0x008fc400078e0015 */
[----:B------:R-:W-:-:S05]  /*2de90*/  IMAD.MOV.U32 R9, RZ, RZ, R20 ;  /* 0x000000ffff097224 */ /* 0x000fca00078e0014 */
[----:B------:R0:W-:Y:S04]  /*2dea0*/  STL.64 [R1+0x2728], R8 ;  /* 0x0027280801007387 */ /* 0x0001e80000100a00 */
[----:B0-----:R-:W3:Y:S04]  /*2deb0*/  LDL.LU R8, [R1+0x250] ;  /* 0x0002500001087983 */ /* 0x001ee80000300800 */
[----:B------:R-:W3:Y:S04]  /*2dec0*/  LDL.LU R9, [R1+0x254] ;  /* 0x0002540001097983 */ /* 0x000ee80000300800 */
        /* <DEDUP_REMOVED lines=12> */
[----:B---3--:R0:W-:Y:S04]  /*2df90*/  STL.64 [R1+0x2780], R26 ;  /* 0x0027801a01007387 */ /* 0x0081e80000100a00 */
[----:B--2---:R-:W-:Y:S01]  /*2dfa0*/  STL.64 [R1+0x2778], R24 ;  /* 0x0027781801007387 */ /* 0x004fe20000100a00 */
[----:B0-----:R-:W-:-:S02]  /*2dfb0*/  IMAD.MOV.U32 R26, RZ, RZ, R17 ;  /* 0x000000ffff1a7224 */ /* 0x001fc400078e0011 */
[----:B------:R-:W-:-:S05]  /*2dfc0*/  IMAD.MOV.U32 R27, RZ, RZ, R16 ;  /* 0x000000ffff1b7224 */ /* 0x000fca00078e0010 */
[----:B------:R-:W-:Y:S04]  /*2dfd0*/  STL.64 [R1+0x27e8], R26 ;  /* 0x0027e81a01007387 */ /* 0x000fe80000100a00 */
[----:B----4-:R-:W-:Y:S04]  /*2dfe0*/  STL.64 [R1+0x2740], R10 ;  /* 0x0027400a01007387 */ /* 0x010fe80000100a00 */
[----:B------:R0:W-:Y:S04]  /*2dff0*/  STL.64 [R1+0x2738], R8 ;  /* 0x0027380801007387 */ /* 0x0001e80000100a00 */
[----:B0-----:R-:W2:Y:S04]  /*2e000*/  LDL.LU R8, [R1+0x260] ;  /* 0x0002600001087983 */ /* 0x001ea80000300800 */
[----:B------:R-:W2:Y:S04]  /*2e010*/  LDL.LU R9, [R1+0x264] ;  /* 0x0002640001097983 */ /* 0x000ea80000300800 */
[----:B------:R-:W3:Y:S04]  /*2e020*/  LDL.LU R10, [R1+0x268] ;  /* 0x00026800010a7983 */ /* 0x000ee80000300800 */
[----:B------:R-:W3:Y:S04]  /*2e030*/  LDL.LU R11, [R1+0x26c] ;  /* 0x00026c00010b7983 */ /* 0x000ee80000300800 */
[----:B------:R-:W4:Y:S04]  /*2e040*/  LDL.LU R24, [R1+0x360] ;  /* 0x0003600001187983 */ /* 0x000f280000300800 */
[----:B------:R-:W4:Y:S04]  /*2e050*/  LDL.LU R25, [R1+0x364] ;  /* 0x0003640001197983 */ /* 0x000f280000300800 */
[----:B------:R-:W2:Y:S04]  /*2e060*/  LDL.LU R26, [R1+0x368] ;  /* 0x00036800011a7983 */ /* 0x000ea80000300800 */
[----:B------:R-:W2:Y:S04]  /*2e070*/  LDL.LU R27, [R1+0x36c] ;  /* 0x00036c00011b7983 */ /* 0x000ea80000300800 */
[----:B--2---:R-:W-:Y:S04]  /*2e080*/  STL.64 [R1+0x27f8], R26 ;  /* 0x0027f81a01007387 */ /* 0x004fe80000100a00 */
[----:B----4-:R0:W-:Y:S04]  /*2e090*/  STL.64 [R1+0x27f0], R24 ;  /* 0x0027f01801007387 */ /* 0x0101e80000100a00 */
[----:B0-----:R-:W2:Y:S04]  /*2e0a0*/  LDL.LU R24, [R1+0x370] ;  /* 0x0003700001187983 */ /* 0x001ea80000300800 */
[----:B------:R-:W2:Y:S04]  /*2e0b0*/  LDL.LU R25, [R1+0x374] ;  /* 0x0003740001197983 */ /* 0x000ea80000300800 */
[----:B------:R-:W2:Y:S04]  /*2e0c0*/  LDL.LU R26, [R1+0x378] ;  /* 0x00037800011a7983 */ /* 0x000ea80000300800 */
[----:B------:R-:W2:Y:S04]  /*2e0d0*/  LDL.LU R27, [R1+0x37c] ;  /* 0x00037c00011b7983 */ /* 0x000ea80000300800 */
        /* <DEDUP_REMOVED lines=8> */
[----:B---3--:R-:W-:Y:S04]  /*2e160*/  STL.64 [R1+0x2790], R10 ;  /* 0x0027900a01007387 */ /* 0x008fe80000100a00 */
[----:B------:R0:W-:Y:S04]  /*2e170*/  STL.64 [R1+0x2788], R8 ;  /* 0x0027880801007387 */ /* 0x0001e80000100a00 */
[----:B0-----:R-:W3:Y:S04]  /*2e180*/  LDL.LU R8, [R1+0x2e0] ;  /* 0x0002e00001087983 */ /* 0x001ee80000300800 */
[----:B------:R-:W3:Y:S04]  /*2e190*/  LDL.LU R9, [R1+0x2e4] ;  /* 0x0002e40001097983 */ /* 0x000ee80000300800 */
[----:B------:R-:W4:Y:S04]  /*2e1a0*/  LDL.LU R10, [R1+0x2e8] ;  /* 0x0002e800010a7983 */ /* 0x000f280000300800 */
[----:B------:R-:W4:Y:S01]  /*2e1b0*/  LDL.LU R11, [R1+0x2ec] ;  /* 0x0002ec00010b7983 */ /* 0x000f220000300800 */
[----:B--2---:R-:W-:Y:S03]  /*2e1c0*/  HMMA.16816.F32.BF16 R24, R12, R6, R24 ;  /* 0x000000060c18723c */ /* 0x004fe60000041818 */
[----:B----4-:R0:W-:Y:S04]  /*2e1d0*/  STL.64 [R1+0x27a0], R10 ;  /* 0x0027a00a01007387 */ /* 0x0101e80000100a00 */
[----:B---3--:R-:W-:-:S15]  /*2e1e0*/  STL.64 [R1+0x2798], R8 ;  /* 0x0027980801007387 */ /* 0x008fde0000100a00 */
[----:B------:R-:W-:-:S01]  /*2e1f0*/  NOP ;  /* 0x0000000000007918 */ /* 0x000fc20000000000 */
[----:B------:R-:W-:Y:S04]  /*2e200*/  STL.64 [R1+0x170], R24 ;  /* 0x0001701801007387 */ /* 0x000fe80000100a00 */
[----:B------:R1:W-:Y:S01]  /*2e210*/  STL.64 [R1+0x178], R26 ;  /* 0x0001781a01007387 */ /* 0x0003e20000100a00 */
[----:B0-----:R-:W-:Y:S02]  /*2e220*/  IMAD.MOV.U32 R11, RZ, RZ, R4 ;  /* 0x000000ffff0b7224 */ /* 0x001fe400078e0004 */
[----:B------:R-:W-:Y:S01]  /*2e230*/  IMAD.MOV.U32 R10, RZ, RZ, R5 ;  /* 0x000000ffff0a7224 */ /* 0x000fe200078e0005 */
[----:B-1----:R-:W2:Y:S04]  /*2e240*/  LDL.LU.64 R26, [R1+0x27f8] ;  /* 0x0027f800011a7983 */ /* 0x002ea80000300a00 */
[----:B------:R-:W2:Y:S04]  /*2e250*/  LDL.LU.64 R24, [R1+0x27f0] ;  /* 0x0027f00001187983 */ /* 0x000ea80000300a00 */
[----:B------:R-:W3:Y:S01]  /*2e260*/  LDL.LU R4, [R1+0x200] ;  /* 0x0002000001047983 */ /* 0x000ee20000300800 */
[----:B------:R-:W-:-:S03]  /*2e270*/  IMAD.MOV.U32 R9, RZ, RZ, R6 ;  /* 0x000000ffff097224 */ /* 0x000fc600078e0006 */
[----:B------:R-:W3:Y:S01]  /*2e280*/  LDL.LU R5, [R1+0x204] ;  /* 0x0002040001057983 */ /* 0x000ee20000300800 */
[----:B------:R-:W-:-:S03]  /*2e290*/  IMAD.MOV.U32 R8, RZ, RZ, R7 ;  /* 0x000000ffff087224 */ /* 0x000fc600078e0007 */
        /* <DEDUP_REMOVED lines=8> */
[----:B--2---:R-:W-:Y:S03]  /*2e320*/  HMMA.16816.F32.BF16 R24, R12, R10, R24 ;  /* 0x0000000a0c18723c */ /* 0x004fe60000041818 */
[----:B----4-:R-:W-:Y:S04]  /*2e330*/  STL.64 [R1+0x27c0], R6 ;  /* 0x0027c00601007387 */ /* 0x010fe80000100a00 */
[----:B---3--:R-:W-:-:S15]  /*2e340*/  STL.64 [R1+0x27b8], R4 ;  /* 0x0027b80401007387 */ /* 0x008fde0000100a00 */
[----:B------:R-:W-:-:S01]  /*2e350*/  NOP ;  /* 0x0000000000007918 */ /* 0x000fc20000000000 */
[----:B------:R-:W-:Y:S04]  /*2e360*/  STL.64 [R1+0x1b0], R24 ;  /* 0x0001b01801007387 */ /* 0x000fe80000100a00 */
[----:B------:R0:W-:Y:S04]  /*2e370*/  STL.64 [R1+0x1b8], R26 ;  /* 0x0001b81a01007387 */ /* 0x0001e80000100a00 */
[----:B0-----:R-:W2:Y:S01]  /*2e380*/  LDL.LU.64 R26, [R1+0x27e8] ;  /* 0x0027e800011a7983 */ /* 0x001ea20000300a00 */
[----:B------:R-:W-:-:S03]  /*2e390*/  IMAD.MOV.U32 R7, RZ, RZ, R8 ;  /* 0x000000ffff077224 */ /* 0x000fc600078e0008 */
[----:B------:R0:W-:Y:S01]  /*2e3a0*/  STL.64 [R1+0x27c8], R10 ;  /* 0x0027c80a01007387 */ /* 0x0001e20000100a00 */
[----:B------:R-:W-:-:S03]  /*2e3b0*/  IMAD.MOV.U32 R6, RZ, RZ, R9 ;  /* 0x000000ffff067224 */ /* 0x000fc600078e0009 */
        /* <DEDUP_REMOVED lines=8> */
[----:B0-----:R-:W2:Y:S02]  /*2e440*/  LDL.LU.64 R22, [R1+0x27e0] ;  /* 0x0027e00001167983 */ /* 0x001ea40000300a00 */
[----:B--2---:R-:W-:Y:S02]  /*2e450*/  HMMA.16816.F32.BF16 R12, R12, R22, R16 ;  /* 0x000000160c0c723c */ /* 0x004fe40000041810 */
[----:B------:R-:W3:Y:S04]  /*2e460*/  LDL.LU.64 R18, [R1+0x27d8] ;  /* 0x0027d80001127983 */ /* 0x000ee80000300a00 */
[----:B------:R-:W3:-:S15]  /*2e470*/  LDL.LU.64 R16, [R1+0x27d0] ;  /* 0x0027d00001107983 */ /* 0x000ede0000300a00 */
[----:B------:R-:W-:-:S02]  /*2e480*/  NOP ;  /* 0x0000000000007918 */ /* 0x000fc40000000000 */
[----:B------:R-:W-:Y:S04]  /*2e490*/  STL.64 [R1+0x160], R12 ;  /* 0x0001600c01007387 */ /* 0x000fe80000100a00 */
[----:B------:R0:W-:Y:S04]  /*2e4a0*/  STL.64 [R1+0x168], R14 ;  /* 0x0001680e01007387 */ /* 0x0001e80000100a00 */
[----:B0-----:R-:W2:Y:S01]  /*2e4b0*/  LDL R15, [R1+0x1be0] ;  /* 0x001be000010f7983 */ /* 0x001ea20000100800 */
[----:B---3--:R-:W-:Y:S03]  /*2e4c0*/  HMMA.16816.F32.BF16 R4, R16, R6, R8 ;  /* 0x000000061004723c */ /* 0x008fe60000041808 */
[----:B------:R-:W3:-:S15]  /*2e4d0*/  LDL.LU.64 R10, [R1+0x27c8] ;  /* 0x0027c800010a7983 */ /* 0x000ede0000300a00 */
[----:B------:R-:W-:-:S05]  /*2e4e0*/  NOP ;  /* 0x0000000000007918 */ /* 0x000fca0000000000 */
        /* <DEDUP_REMOVED lines=10> */
[----:B0-----:R-:W4:Y:S04]  /*2e590*/  LDL.LU.64 R10, [R1+0x27a0] ;  /* 0x0027a000010a7983 */ /* 0x001f280000300a00 */
[----:B------:R-:W4:Y:S02]  /*2e5a0*/  LDL.LU.64 R8, [R1+0x2798] ;  /* 0x0027980001087983 */ /* 0x000f240000300a00 */
[----:B----4-:R-:W-:Y:S02]  /*2e5b0*/  HMMA.16816.F32.BF16 R24, R16, R26, R8 ;  /* 0x0000001a1018723c */ /* 0x010fe40000041808 */
[----:B------:R-:W4:Y:S04]  /*2e5c0*/  LDL.LU.64 R10, [R1+0x2790] ;  /* 0x00279000010a7983 */ /* 0x000f280000300a00 */
[----:B------:R-:W4:-:S15]  /*2e5d0*/  LDL.LU.64 R8, [R1+0x2788] ;  /* 0x0027880001087983 */ /* 0x000f1e0000300a00 */
[----:B------:R-:W-:-:S02]  /*2e5e0*/  NOP ;  /* 0x0000000000007918 */ /* 0x000fc40000000000 */
[----:B------:R-:W-:Y:S04]  /*2e5f0*/  STL.64 [R1+0x130], R24 ;  /* 0x0001301801007387 */ /* 0x000fe80000100a00 */
[----:B------:R0:W-:Y:S04]  /*2e600*/  STL.64 [R1+0x138], R26 ;  /* 0x0001381a01007387 */ /* 0x0001e80000100a00 */
[----:B0-----:R-:W2:Y:S04]  /*2e610*/  LDL.LU.64 R26, [R1+0x2780] ;  /* 0x00278000011a7983 */ /* 0x001ea80000300a00 */
[----:B------:R-:W2:Y:S02]  /*2e620*/  LDL.LU.64 R24, [R1+0x2778] ;  /* 0x0027780001187983 */ /* 0x000ea40000300a00 */
[----:B--2---:R-:W-:Y:S02]  /*2e630*/  HMMA.16816.F32.BF16 R16, R16, R22, R24 ;  /* 0x000000161010723c */ /* 0x004fe40000041818 */
[----:B------:R-:W2:Y:S04]  /*2e640*/  LDL.LU.64 R26, [R1+0x2770] ;  /* 0x00277000011a7983 */ /* 0x000ea80000300a00 */
[----:B------:R-:W2:Y:S04]  /*2e650*/  LDL.LU.64 R24, [R1+0x2768] ;  /* 0x0027680001187983 */ /* 0x000ea80000300a00 */
[----:B------:R-:W2:Y:S04]  /*2e660*/  LDL.LU.64 R22, [R1+0x2760] ;  /* 0x0027600001167983 */ /* 0x000ea80000300a00 */
[----:B------:R-:W2:Y:S09]  /*2e670*/  LDL.LU.64 R20, [R1+0x2758] ;  /* 0x0027580001147983 */ /* 0x000eb20000300a00 */
[----:B------:R0:W-:Y:S04]  /*2e680*/  STL.64 [R1+0x120], R16 ;  /* 0x0001201001007387 */ /* 0x0001e80000100a00 */
[----:B------:R1:W-:Y:S04]  /*2e690*/  STL.64 [R1+0x128], R18 ;  /* 0x0001281201007387 */ /* 0x0003e80000100a00 */
[----:B0-----:R-:W3:Y:S04]  /*2e6a0*/  LDL.LU R16, [R1+0x1f0] ;  /* 0x0001f00001107983 */ /* 0x001ee80000300800 */
[----:B------:R-:W3:Y:S04]  /*2e6b0*/  LDL.LU R17, [R1+0x1f4] ;  /* 0x0001f40001117983 */ /* 0x000ee80000300800 */
[----:B-1----:R-:W4:Y:S04]  /*2e6c0*/  LDL.LU R18, [R1+0x1f8] ;  /* 0x0001f80001127983 */ /* 0x002f280000300800 */
[----:B------:R-:W4:Y:S04]  /*2e6d0*/  LDL.LU R19, [R1+0x1fc] ;  /* 0x0001fc0001137983 */ /* 0x000f280000300800 */
[----:B----4-:R-:W-:Y:S04]  /*2e6e0*/  STL.64 [R1+0x26f8], R18 ;  /* 0x0026f81201007387 */ /* 0x010fe80000100a00 */
[----:B---3--:R0:W-:Y:S04]  /*2e6f0*/  STL.64 [R1+0x26f0], R16 ;  /* 0x0026f01001007387 */ /* 0x0081e80000100a00 */
[----:B0-----:R-:W3:Y:S04]  /*2e700*/  LDL.LU R16, [R1+0x230] ;  /* 0x0002300001107983 */ /* 0x001ee80000300800 */
[----:B------:R-:W3:Y:S04]  /*2e710*/  LDL.LU R17, [R1+0x234] ;  /* 0x0002340001117983 */ /* 0x000ee80000300800 */
[----:B------:R-:W4:Y:S04]  /*2e720*/  LDL.LU R18, [R1+0x238] ;  /* 0x0002380001127983 */ /* 0x000f280000300800 */
[----:B------:R-:W4:Y:S04]  /*2e730*/  LDL.LU R19, [R1+0x23c] ;  /* 0x00023c0001137983 */ /* 0x000f280000300800 */
[----:B----4-:R-:W-:Y:S04]  /*2e740*/  STL.64 [R1+0x2708], R18 ;  /* 0x0027081201007387 */ /* 0x010fe80000100a00 */
[----:B---3--:R0:W-:Y:S02]  /*2e750*/  STL.64 [R1+0x2700], R16 ;  /* 0x0027001001007387 */ /* 0x0081e40000100a00 */
[----:B0-----:R-:W-:-:S02]  /*2e760*/  IMAD.MOV.U32 R16, RZ, RZ, R3 ;  /* 0x000000ffff107224 */ /* 0x001fc400078e0003 */
[----:B------:R-:W-:Y:S01]  /*2e770*/  IMAD.MOV.U32 R17, RZ, RZ, R28 ;  /* 0x000000ffff117224 */ /* 0x000fe200078e001c */
[----:B------:R-:W3:Y:S04]  /*2e780*/  LDL.LU R3, [R1+0x2754] ;  /* 0x0027540001037983 */ /* 0x000ee80000300800 */
[----:B------:R-:W4:Y:S02]  /*2e790*/  LDL.LU R28, [R1+0x2750] ;  /* 0x00275000011c7983 */ /* 0x000f240000300800 */
[----:B--2---:R-:W-:-:S15]  /*2e7a0*/  HMMA.16816.F32.BF16 R24, R20, R16, R24 ;  /* 0x000000101418723c */ /* 0x004fde0000041818 */
[----:B------:R-:W-:-:S08]  /*2e7b0*/  NOP ;  /* 0x0000000000007918 */ /* 0x000fd00000000000 */
[----:B------:R0:W-:Y:S04]  /*2e7c0*/  STL.64 [R1+0x110], R24 ;  /* 0x0001101801007387 */ /* 0x0001e80000100a00 */
[----:B------:R1:W-:Y:S04]  /*2e7d0*/  STL.64 [R1+0x118], R26 ;  /* 0x0001181a01007387 */ /* 0x0003e80000100a00 */
[----:B0-----:R-:W1:Y:S02]  /*2e7e0*/  LDL.LU.64 R24, [R1+0x2748] ;  /* 0x0027480001187983 */ /* 0x001e640000300a00 */
[----:B-1----:R-:W-:Y:S02]  /*2e7f0*/  HMMA.16816.F32.BF16 R24, R20, R24, R8 ;  /* 0x000000181418723c */ /* 0x002fe40000041808 */
[----:B------:R-:W2:Y:S04]  /*2e800*/  LDL.LU.64 R10, [R1+0x2740] ;  /* 0x00274000010a7983 */ /* 0x000ea80000300a00 */
[----:B------:R-:W2:-:S15]  /*2e810*/  LDL.LU.64 R8, [R1+0x2738] ;  /* 0x0027380001087983 */ /* 0x000e9e0000300a00 */
[----:B------:R-:W-:-:S02]  /*2e820*/  NOP ;  /* 0x0000000000007918 */ /* 0x000fc40000000000 */
[----:B------:R0:W-:Y:S04]  /*2e830*/  STL.64 [R1+0x100], R24 ;  /* 0x0001001801007387 */ /* 0x0001e80000100a00 */
[----:B------:R-:W-:Y:S04]  /*2e840*/  STL.64 [R1+0x108], R26 ;  /* 0x0001081a01007387 */ /* 0x000fe80000100a00 */
[----:B0-----:R-:W2:Y:S02]  /*2e850*/  LDL.LU.64 R24, [R1+0x2730] ;  /* 0x0027300001187983 */ /* 0x001ea40000300a00 */
[----:B--2---:R-:W-:-:S15]  /*2e860*/  HMMA.16816.F32.BF16 R8, R20, R24, R8 ;  /* 0x000000181408723c */ /* 0x004fde0000041808 */
[----:B------:R-:W-:-:S08]  /*2e870*/  NOP ;  /* 0x0000000000007918 */ /* 0x000fd00000000000 */
[----:B------:R0:W-:Y:S04]  /*2e880*/  STL.64 [R1+0xf0], R8 ;  /* 0x0000f00801007387 */ /* 0x0001e80000100a00 */
[----:B------:R-:W-:Y:S04]  /*2e890*/  STL.64 [R1+0xf8], R10 ;  /* 0x0000f80a01007387 */ /* 0x000fe80000100a00 */
[----:B0-----:R-:W2:Y:S04]  /*2e8a0*/  LDL.LU.64 R8, [R1+0x2728] ;  /* 0x0027280001087983 */ /* 0x001ea80000300a00 */
[----:B------:R0:W-:Y:S04]  /*2e8b0*/  STL.64 [R1+0x2710], R24 ;  /* 0x0027101801007387 */ /* 0x0001e80000100a00 */
[----:B0-----:R-:W3:Y:S04]  /*2e8c0*/  LDL.LU R24, [R1+0x240] ;  /* 0x0002400001187983 */ /* 0x001ee80000300800 */
[----:B------:R-:W3:Y:S04]  /*2e8d0*/  LDL.LU R25, [R1+0x244] ;  /* 0x0002440001197983 */ /* 0x000ee80000300800 */
[----:B------:R-:W3:Y:S04]  /*2e8e0*/  LDL.LU R26, [R1+0x248] ;  /* 0x00024800011a7983 */ /* 0x000ee80000300800 */
[----:B------:R-:W3:Y:S01]  /*2e8f0*/  LDL.LU R27, [R1+0x24c] ;  /* 0x00024c00011b7983 */ /* 0x000ee20000300800 */
[----:B--2---:R-:W-:Y:S03]  /*2e900*/  HMMA.16816.F32.BF16 R20, R20, R8, R4 ;  /* 0x000000081414723c */ /* 0x004fe60000041804 */
[----:B------:R-:W3:Y:S04]  /*2e910*/  LDL.LU.64 R6, [R1+0x2720] ;  /* 0x0027200001067983 */ /* 0x000ee80000300a00 */
[----:B------:R-:W3:-:S15]  /*2e920*/  LDL.LU.64 R4, [R1+0x2718] ;  /* 0x0027180001047983 */ /* 0x000ede0000300a00 */
[----:B------:R-:W-:-:S01]  /*2e930*/  NOP ;  /* 0x0000000000007918 */ /* 0x000fc20000000000 */
[----:B------:R-:W-:Y:S04]  /*2e940*/  STL.64 [R1+0xe0], R20 ;  /* 0x0000e01401007387 */ /* 0x000fe80000100a00 */
[----:B------:R-:W-:Y:S04]  /*2e950*/  STL.64 [R1+0xe8], R22 ;  /* 0x0000e81601007387 */ /* 0x000fe80000100a00 */
[----:B------:R-:W0:Y:S04]  /*2e960*/  LDSM.16.MT88.4 R20, [R15+UR4+0x8000] ;  /* 0x008000040f14783b */ /* 0x000e280008004200 */
[----:B0-----:R-:W-:Y:S04]  /*2e970*/  STL.64 [R1+0x2688], R22 ;  /* 0x0026881601007387 */ /* 0x001fe80000100a00 */
[----:B------:R0:W-:Y:S04]  /*2e980*/  STL.64 [R1+0x2680], R20 ;  /* 0x0026801401007387 */ /* 0x0001e80000100a00 */
[----:B0-----:R-:W2:Y:S01]  /*2e990*/  LDL.64 R20, [R1+0x80] ;  /* 0x0000800001147983 */ /* 0x001ea20000100a00 */
[----:B---3--:R-:W-:Y:S03]  /*2e9a0*/  HMMA.16816.F32.BF16 R16, R4, R16, R24 ;  /* 0x000000100410723c */ /* 0x008fe60000041818 */
[----:B------:R-:W3:-:S15]  /*2e9b0*/  LDL.LU.64 R24, [R1+0x2710] ;  /* 0x0027100001187983 */ /* 0x000ede0000300a00 */
[----:B------:R-:W-:-:S05]  /*2e9c0*/  NOP ;  /* 0x0000000000007918 */ /* 0x000fca0000000000 */
        /* <DEDUP_REMOVED lines=11> */
[----:B0-----:R-:W4:Y:S04]  /*2ea80*/  LDL.LU R20, [R1+0x220] ;  /* 0x0002200001147983 */ /* 0x001f280000300800 */
[----:B------:R-:W4:Y:S04]  /*2ea90*/  LDL.LU R21, [R1+0x224] ;  /* 0x0002240001157983 */ /* 0x000f280000300800 */
[----:B------:R-:W4:Y:S04]  /*2eaa0*/  LDL.LU R22, [R1+0x228] ;  /* 0x0002280001167983 */ /* 0x000f280000300800 */
[----:B------:R-:W4:Y:S01]  /*2eab0*/  LDL.LU R23, [R1+0x22c] ;  /* 0x00022c0001177983 */ /* 0x000f220000300800 */
[----:B---3--:R-:W-:-:S02]  /*2eac0*/  IMAD.MOV.U32 R11, RZ, RZ, R24 ;  /* 0x000000ffff0b7224 */ /* 0x008fc400078e0018 */
[----:B------:R-:W-:Y:S01]  /*2ead0*/  IMAD.MOV.U32 R10, RZ, RZ, R25 ;  /* 0x000000ffff0a7224 */ /* 0x000fe200078e0019 */
[C---:B----4-:R-:W-:Y:S06]  /*2eae0*/  HMMA.16816.F32.BF16 R20, R4.reuse, R24, R20 ;  /* 0x000000180414723c */ /* 0x050fec0000041814 */
[----:B--2---:R-:W-:Y:S01]  /*2eaf0*/  HMMA.16816.F32.BF16 R4, R4, R8, R16 ;  /* 0x000000080404723c */ /* 0x004fe20000041810 */
[----:B------:R-:W0:-:S15]  /*2eb00*/  LDSM.16.MT88.4 R16, [R15+UR4+0x8080] ;  /* 0x008080040f10783b */ /* 0x000e1e0008004200 */
[----:B------:R-:W-:-:S01]  /*2eb10*/  NOP ;  /* 0x0000000000007918 */ /* 0x000fc20000000000 */
[----:B------:R1:W-:Y:S04]  /*2eb20*/  STL.64 [R1+0xb0], R20 ;  /* 0x0000b01401007387 */ /* 0x0003e80000100a00 */
[----:B------:R2:W-:Y:S04]  /*2eb30*/  STL.64 [R1+0xb8], R22 ;  /* 0x0000b81601007387 */ /* 0x0005e80000100a00 */
[----:B------:R-:W3:Y:S04]  /*2eb40*/  LDL.LU.64 R26, [R1+0x26e8] ;  /* 0x0026e800011a7983 */ /* 0x000ee80000300a00 */
[----:B------:R-:W3:Y:S04]  /*2eb50*/  LDL.LU.64 R24, [R1+0x26e0] ;  /* 0x0026e00001187983 */ /* 0x000ee80000300a00 */
[----:B-1----:R-:W3:Y:S04]  /*2eb60*/  LDL.LU R20, [R1+0xa0] ;  /* 0x0000a00001147983 */ /* 0x002ee80000300800 */
[----:B------:R1:W-:Y:S04]  /*2eb70*/  STL.64 [R1+0x40], R4 ;  /* 0x0000400401007387 */ /* 0x0003e80000100a00 */
[----:B------:R-:W-:Y:S04]  /*2eb80*/  STL.64 [R1+0x48], R6 ;  /* 0x0000480601007387 */ /* 0x000fe80000100a00 */
[----:B------:R-:W3:Y:S04]  /*2eb90*/  LDL.LU R21, [R1+0xa4] ;  /* 0x0000a40001157983 */ /* 0x000ee80000300800 */
[----:B--2---:R-:W3:Y:S04]  /*2eba0*/  LDL.LU R22, [R1+0xa8] ;  /* 0x0000a80001167983 */ /* 0x004ee80000300800 */
[----:B------:R-:W3:Y:S04]  /*2ebb0*/  LDL.LU R23, [R1+0xac] ;  /* 0x0000ac0001177983 */ /* 0x000ee80000300800 */
[----:B-1----:R-:W3:Y:S04]  /*2ebc0*/  LDL.64 R4, [R1+0x90] ;  /* 0x0000900001047983 */ /* 0x002ee80000100a00 */
[----:B------:R1:W-:Y:S02]  /*2ebd0*/  STL.64 [R1+0x26b8], R8 ;  /* 0x0026b80801007387 */ /* 0x0003e40000100a00 */
[----:B-1----:R-:W-:-:S02]  /*2ebe0*/  IMAD.MOV.U32 R8, RZ, RZ, R11 ;  /* 0x000000ffff087224 */ /* 0x002fc400078e000b */
[----:B------:R-:W-:-:S05]  /*2ebf0*/  IMAD.MOV.U32 R9, RZ, RZ, R10 ;  /* 0x000000ffff097224 */ /* 0x000fca00078e000a */
[----:B------:R1:W-:Y:S04]  /*2ec00*/  STL.64 [R1+0x26d0], R8 ;  /* 0x0026d00801007387 */ /* 0x0003e80000100a00 */
[----:B-1----:R-:W2:Y:S04]  /*2ec10*/  LDL.LU R8, [R1+0x2d0] ;  /* 0x0002d00001087983 */ /* 0x002ea80000300800 */
[----:B------:R-:W2:Y:S04]  /*2ec20*/  LDL.LU R9, [R1+0x2d4] ;  /* 0x0002d40001097983 */ /* 0x000ea80000300800 */
[----:B------:R-:W2:Y:S04]  /*2ec30*/  LDL.LU R10, [R1+0x2d8] ;  /* 0x0002d800010a7983 */ /* 0x000ea80000300800 */
[----:B------:R-:W2:Y:S04]  /*2ec40*/  LDL.LU R11, [R1+0x2dc] ;  /* 0x0002dc00010b7983 */ /* 0x000ea80000300800 */
[----:B0-----:R0:W-:Y:S04]  /*2ec50*/  STL [R1+0x2638], R16 ;  /* 0x0026381001007387 */ /* 0x0011e80000100800 */
[----:B------:R1:W-:Y:S04]  /*2ec60*/  STL [R1+0x2634], R17 ;  /* 0x0026341101007387 */ /* 0x0003e80000100800 */
[----:B------:R4:W-:Y:S04]  /*2ec70*/  STL [R1+0x2630], R18 ;  /* 0x0026301201007387 */ /* 0x0009e80000100800 */
[----:B------:R4:W-:Y:S04]  /*2ec80*/  STL [R1+0x262c], R19 ;  /* 0x00262c1301007387 */ /* 0x0009e80000100800 */
[----:B0-----:R-:W3:Y:S04]  /*2ec90*/  LDL.LU R16, [R1+0x2b0] ;  /* 0x0002b00001107983 */ /* 0x001ee80000300800 */
[----:B-1----:R-:W3:Y:S04]  /*2eca0*/  LDL.LU R17, [R1+0x2b4] ;  /* 0x0002b40001117983 */ /* 0x002ee80000300800 */
[----:B----4-:R-:W4:Y:S04]  /*2ecb0*/  LDL.LU R18, [R1+0x2b8] ;  /* 0x0002b80001127983 */ /* 0x010f280000300800 */
[----:B------:R-:W4:Y:S04]  /*2ecc0*/  LDL.LU R19, [R1+0x2bc] ;  /* 0x0002bc0001137983 */ /* 0x000f280000300800 */
[----:B----4-:R-:W-:Y:S04]  /*2ecd0*/  STL.64 [R1+0x26b0], R18 ;  /* 0x0026b01201007387 */ /* 0x010fe80000100a00 */
[----:B---3--:R0:W-:Y:S04]  /*2ece0*/  STL.64 [R1+0x26a8], R16 ;  /* 0x0026a81001007387 */ /* 0x0081e80000100a00 */
[----:B0-----:R-:W3:Y:S04]  /*2ecf0*/  LDL.LU R16, [R1+0x10] ;  /* 0x0000100001107983 */ /* 0x001ee80000300800 */
[----:B------:R-:W3:Y:S04]  /*2ed00*/  LDL.LU R17, [R1+0x14] ;  /* 0x0000140001117983 */ /* 0x000ee80000300800 */
[----:B------:R-:W4:Y:S04]  /*2ed10*/  LDL.LU R18, [R1+0x18] ;  /* 0x0000180001127983 */ /* 0x000f280000300800 */
[----:B------:R-:W4:Y:S01]  /*2ed20*/  LDL.LU R19, [R1+0x1c] ;  /* 0x00001c0001137983 */ /* 0x000f220000300800 */
[----:B------:R-:W-:Y:S06]  /*2ed30*/  HMMA.16816.F32.BF16 R20, R24, R4, R20 ;  /* 0x000000041814723c */ /* 0x000fec0000041814 */
[----:B------:R-:W-:-:S02]  /*2ed40*/  IMAD.MOV.U32 R13, RZ, RZ, R4 ;  /* 0x000000ffff0d7224 */ /* 0x000fc400078e0004 */
[----:B------:R-:W-:Y:S02]  /*2ed50*/  IMAD.MOV.U32 R12, RZ, RZ, R5 ;  /* 0x000000ffff0c7224 */ /* 0x000fe400078e0005 */
[----:B------:R-:W0:Y:S04]  /*2ed60*/  LDSM.16.MT88.4 R4, [R15+UR4+0x8100] ;  /* 0x008100040f04783b */ /* 0x000e280008004200 */
[----:B----4-:R-:W-:Y:S04]  /*2ed70*/  STL.64 [R1+0x26c8], R18 ;  /* 0x0026c81201007387 */ /* 0x010fe80000100a00 */
[----:B---3--:R1:W-:Y:S04]  /*2ed80*/  STL.64 [R1+0x26c0], R16 ;  /* 0x0026c01001007387 */ /* 0x0083e80000100a00 */
[----:B-1----:R-:W3:Y:S04]  /*2ed90*/  LDL.LU R16, [R1+0x2c0] ;  /* 0x0002c00001107983 */ /* 0x002ee80000300800 */
[----:B------:R-:W3:Y:S04]  /*2eda0*/  LDL.LU R17, [R1+0x2c4] ;  /* 0x0002c40001117983 */ /* 0x000ee80000300800 */
[----:B------:R-:W3:Y:S04]  /*2edb0*/  LDL.LU R18, [R1+0x2c8] ;  /* 0x0002c80001127983 */ /* 0x000ee80000300800 */
[----:B------:R-:W3:Y:S04]  /*2edc0*/  LDL.LU R19, [R1+0x2cc] ;  /* 0x0002cc0001137983 */ /* 0x000ee80000300800 */
[----:B------:R1:W-:Y:S04]  /*2edd0*/  STL.64 [R1+0x30], R20 ;  /* 0x0000301401007387 */ /* 0x0003e80000100a00 */
[----:B------:R-:W-:Y:S04]  /*2ede0*/  STL.64 [R1+0x38], R22 ;  /* 0x0000381601007387 */ /* 0x000fe80000100a00 */
[----:B-1----:R-:W2:Y:S04]  /*2edf0*/  LDL.LU.64 R20, [R1+0x26d8] ;  /* 0x0026d80001147983 */ /* 0x002ea80000300a00 */
[----:B0-----:R-:W-:Y:S04]  /*2ee00*/  STL.64 [R1+0x25e8], R6 ;  /* 0x0025e80601007387 */ /* 0x001fe80000100a00 */
[----:B------:R-:W-:Y:S01]  /*2ee10*/  STL.64 [R1+0x25e0], R4 ;  /* 0x0025e00401007387 */ /* 0x000fe20000100a00 */
[----:B--2---:R-:W-:-:S15]  /*2ee20*/  HMMA.16816.F32.BF16 R8, R24, R20, R8 ;  /* 0x000000141808723c */ /* 0x004fde0000041808 */
[----:B------:R-:W-:-:S08]  /*2ee30*/  NOP ;  /* 0x0000000000007918 */ /* 0x000fd00000000000 */
[----:B------:R0:W-:Y:S04]  /*2ee40*/  STL.64 [R1+0x20], R8 ;  /* 0x0000200801007387 */ /* 0x0001e80000100a00 */
[----:B------:R3:W-:Y:S04]  /*2ee50*/  STL.64 [R1+0x28], R10 ;  /* 0x0000280a01007387 */ /* 0x0007e80000100a00 */
[----:B0-----:R-:W3:Y:S02]  /*2ee60*/  LDL.LU.64 R8, [R1+0x26d0] ;  /* 0x0026d00001087983 */ /* 0x001ee40000300a00 */
[----:B---3--:R-:W-:Y:S02]  /*2ee70*/  HMMA.16816.F32.BF16 R8, R24, R8, R16 ;  /* 0x000000081808723c */ /* 0x008fe40000041810 */
[----:B------:R-:W2:Y:S04]  /*2ee80*/  LDL.LU.64 R18, [R1+0x26c8] ;  /* 0x0026c80001127983 */ /* 0x000ea80000300a00 */
[----:B------:R-:W2:-:S15]  /*2ee90*/  LDL.LU.64 R16, [R1+0x26c0] ;  /* 0x0026c00001107983 */ /* 0x000e9e0000300a00 */
[----:B------:R-:W-:-:S02]  /*2eea0*/  NOP ;  /* 0x0000000000007918 */ /* 0x000fc40000000000 */
[----:B------:R0:W-:Y:S04]  /*2eeb0*/  STL.64 [R1+0xa0], R8 ;  /* 0x0000a00801007387 */ /* 0x0001e80000100a00 */
[----:B------:R1:W-:Y:S04]  /*2eec0*/  STL.64 [R1+0xa8], R10 ;  /* 0x0000a80a01007387 */ /* 0x0003e80000100a00 */
[----:B0-----:R-:W2:Y:S01]  /*2eed0*/  LDL.LU.64 R8, [R1+0x26b8] ;  /* 0x0026b80001087983 */ /* 0x001ea20000300a00 */
[----:B------:R-:W-:Y:S02]  /*2eee0*/  IMAD.MOV.U32 R4, RZ, RZ, R13 ;  /* 0x000000ffff047224 */ /* 0x000fe400078e000d */
[----:B------:R-:W-:-:S02]  /*2eef0*/  IMAD.MOV.U32 R5, RZ, RZ, R12 ;  /* 0x000000ffff057224 */ /* 0x000fc400078e000c */
[----:B------:R-:W0:Y:S01]  /*2ef00*/  LDSM.16.MT88.4 R12, [R15+UR4+0x8180] ;  /* 0x008180040f0c783b */ /* 0x000e220008004200 */
[----:B--2---:R-:W-:Y:S03]  /*2ef10*/  HMMA.16816.F32.BF16 R24, R24, R8, R16 ;  /* 0x000000081818723c */ /* 0x004fe60000041810 */
[----:B------:R-:W2:Y:S04]  /*2ef20*/  LDL.LU.64 R18, [R1+0x26b0] ;  /* 0x0026b00001127983 */ /* 0x000ea80000300a00 */
[----:B------:R-:W2:Y:S04]  /*2ef30*/  LDL.LU.64 R16, [R1+0x26a8] ;  /* 0x0026a80001107983 */ /* 0x000ea80000300a00 */
[----:B-1----:R-:W3:Y:S04]  /*2ef40*/  LDL.LU.64 R10, [R1+0x26a0] ;  /* 0x0026a000010a7983 */ /* 0x002ee80000300a00 */
[----:B------:R-:W3:Y:S08]  /*2ef50*/  LDL.LU.64 R8, [R1+0x2698] ;  /* 0x0026980001087983 */ /* 0x000ef00000300a00 */
[----:B------:R1:W-:Y:S04]  /*2ef60*/  STL.64 [R1+0x10], R24 ;  /* 0x0000101801007387 */ /* 0x0003e80000100a00 */
[----:B------:R4:W-:Y:S01]  /*2ef70*/  STL.64 [R1+0x18], R26 ;  /* 0x0000181a01007387 */ /* 0x0009e20000100a00 */
[----:B-1----:R-:W-:-:S02]  /*2ef80*/  IMAD.MOV.U32 R24, RZ, RZ, R28 ;  /* 0x000000ffff187224 */ /* 0x002fc400078e001c */
[----:B------:R-:W-:Y:S02]  /*2ef90*/  IMAD.MOV.U32 R25, RZ, RZ, R3 ;  /* 0x000000ffff197224 */ /* 0x000fe400078e0003 */
[----:B----4-:R-:W-:Y:S02]  /*2efa0*/  IMAD.MOV.U32 R26, RZ, RZ, R2 ;  /* 0x000000ffff1a7224 */ /* 0x010fe400078e0002 */
[----:B------:R-:W-:Y:S01]  /*2efb0*/  IMAD.MOV.U32 R27, RZ, RZ, R0 ;  /* 0x000000ffff1b7224 */ /* 0x000fe200078e0000 */
[----:B------:R-:W1:Y:S06]  /*2efc0*/  S2R R22, SR_TID.X ;  /* 0x0000000000167919 */ /* 0x000e6c0000002100 */
[----:B---3--:R-:W-:-:S15]  /*2efd0*/  HMMA.16816.F32.BF16 R4, R8, R4, R24 ;  /* 0x000000040804723c */ /* 0x008fde0000041818 */
[----:B------:R-:W-:-:S09]  /*2efe0*/  NOP ;  /* 0x0000000000007918 */ /* 0x000fd20000000000 */
[----:B------:R-:W-:Y:S02]  /*2eff0*/  IMAD.MOV.U32 R0, RZ, RZ, R7 ;  /* 0x000000ffff007224 */ /* 0x000fe400078e0007 */
[----:B------:R-:W-:Y:S02]  /*2f000*/  IMAD.MOV.U32 R2, RZ, RZ, R6 ;  /* 0x000000ffff027224 */ /* 0x000fe400078e0006 */
[----:B------:R-:W-:Y:S02]  /*2f010*/  IMAD.MOV.U32 R3, RZ, RZ, R5 ;  /* 0x000000ffff037224 */ /* 0x000fe400078e0005 */
[----:B------:R-:W-:Y:S01]  /*2f020*/  IMAD.MOV.U32 R28, RZ, RZ, R4 ;  /* 0x000000ffff1c7224 */ /* 0x000fe200078e0004 */
[----:B------:R-:W-:Y:S04]  /*2f030*/  STL [R1+0x24c4], R0 ;  /* 0x0024c40001007387 */ /* 0x000fe80000100800 */
[----:B------:R-:W-:Y:S04]  /*2f040*/  STL [R1+0x24c0], R2 ;  /* 0x0024c00201007387 */ /* 0x000fe80000100800 */
[----:B------:R-:W-:Y:S04]  /*2f050*/  STL [R1+0x24bc], R3 ;  /* 0x0024bc0301007387 */ /* 0x000fe80000100800 */
[----:B------:R-:W-:Y:S04]  /*2f060*/  STL [R1+0x24b8], R28 ;  /* 0x0024b81c01007387 */ /* 0x000fe80000100800 */
[----:B------:R-:W3:Y:S04]  /*2f070*/  LDL.LU R24, [R1+0x340] ;  /* 0x0003400001187983 */ /* 0x000ee80000300800 */
[----:B------:R-:W3:Y:S04]  /*2f080*/  LDL.LU R25, [R1+0x344] ;  /* 0x0003440001197983 */ /* 0x000ee80000300800 */
[----:B------:R-:W3:Y:S04]  /*2f090*/  LDL.LU R26, [R1+0x348] ;  /* 0x00034800011a7983 */ /* 0x000ee80000300800 */
[----:B0-----:R-:W-:Y:S04]  /*2f0a0*/  STL.64 [R1+0x25b0], R14 ;  /* 0x0025b00e01007387 */ /* 0x001fe80000100a00 */
[----:B------:R0:W-:Y:S04]  /*2f0b0*/  STL.64 [R1+0x25a8], R12 ;  /* 0x0025a80c01007387 */ /* 0x0001e80000100a00 */
[----:B0-----:R-:W4:Y:S01]  /*2f0c0*/  LDL.LU.64 R12, [R1+0x60] ;  /* 0x00006000010c7983 */ /* 0x001f220000300a00 */
[----:B------:R-:W-:-:S02]  /*2f0d0*/  IMAD.MOV.U32 R27, RZ, RZ, R29 ;  /* 0x000000ffff1b7224 */ /* 0x000fc400078e001d */
[----:B------:R-:W0:Y:S01]  /*2f0e0*/  S2R R29, SR_TID.X ;  /* 0x00000000001d7919 */ /* 0x000e220000002100 */
[----:B-1----:R-:W-:-:S05]  /*2f0f0*/  LOP3.LUT R23, R22, 0x7, RZ, 0xc0, !PT ;  /* 0x0000000716177812 */ /* 0x002fca00078ec0ff */
[----:B------:R-:W-:Y:S01]  /*2f100*/  IMAD R23, R23, 0x210, RZ ;  /* 0x0000021017177824 */ /* 0x000fe200078e02ff */
[----:B--2---:R-:W-:Y:S06]  /*2f110*/  HMMA.16816.F32.BF16 R16, R8, R20, R16 ;  /* 0x000000140810723c */ /* 0x004fec0000041810 */
[----:B------:R-:W-:Y:S02]  /*2f120*/  IMAD.MOV.U32 R2, RZ, RZ, R20 ;  /* 0x000000ffff027224 */ /* 0x000fe400078e0014 */
[----:B------:R-:W-:Y:S02]  /*2f130*/  IMAD.MOV.U32 R0, RZ, RZ, R21 ;  /* 0x000000ffff007224 */ /* 0x000fe400078e0015 */
[----:B0-----:R-:W-:-:S05]  /*2f140*/  IMAD.SHL.U32 R7, R29, 0x2, RZ ;  /* 0x000000021d077824 */ /* 0x001fca00078e00ff */
[----:B------:R-:W-:Y:S01]  /*2f150*/  LOP3.LUT R7, R7, 0x10, RZ, 0xc0, !PT ;  /* 0x0000001007077812 */ /* 0x000fe200078ec0ff */
[----:B------:R-:W-:-:S03]  /*2f160*/  IMAD.SHL.U32 R29, R22, 0x100, RZ ;  /* 0x00000100161d7824 */ /* 0x000fc600078e00ff */
[----:B------:R-:W-:-:S04]  /*2f170*/  LOP3.LUT R7, R7, 0x20, R22, 0xf8, !PT ;  /* 0x0000002007077812 */ /* 0x000fc800078ef816 */
[----:B------:R-:W-:-:S04]  /*2f180*/  LOP3.LUT R7, R23, R7, RZ, 0x3c, !PT ;  /* 0x0000000717077212 */ /* 0x000fc800078e3cff */
[----:B------:R-:W-:-:S05]  /*2f190*/  LOP3.LUT R7, R7, 0x1000, R29, 0xf8, !PT ;  /* 0x0000100007077812 */ /* 0x000fca00078ef81d */
[----:B------:R-:W0:Y:S01]  /*2f1a0*/  LDSM.16.MT88.4 R20, [R7+UR4+0xa000] ;  /* 0x00a000040714783b */ /* 0x000e220008004200 */
[----:B------:R-:W-:-:S03]  /*2f1b0*/  IMAD.MOV.U32 R29, RZ, RZ, R19 ;  /* 0x000000ffff1d7224 */ /* 0x000fc600078e0013 */
[----:B----4-:R1:W-:Y:S04]  /*2f1c0*/  STL.64 [R1+0x2690], R12 ;  /* 0x0026900c01007387 */ /* 0x0103e80000100a00 */
[----:B-1----:R-:W3:Y:S04]  /*2f1d0*/  LDL.64 R12, [R1+0x70] ;  /* 0x00007000010c7983 */ /* 0x002ee80000100a00 */
[----:B------:R1:W-:Y:S04]  /*2f1e0*/  STL.64 [R1+0x1f0], R16 ;  /* 0x0001f01001007387 */ /* 0x0003e80000100a00 */
[----:B------:R-:W-:Y:S04]  /*2f1f0*/  STL [R1+0x1f8], R18 ;  /* 0x0001f81201007387 */ /* 0x000fe80000100800 */
[----:B------:R-:W-:Y:S04]  /*2f200*/  STL [R1+0x24c8], R29 ;  /* 0x0024c81d01007387 */ /* 0x000fe80000100800 */
[----:B0-----:R-:W-:Y:S01]  /*2f210*/  STL.64 [R1], R20 ;  /* 0x0000001401007387 */ /* 0x001fe20000100a00 */
[----:B-1----:R-:W-:-:S02]  /*2f220*/  IMAD.MOV.U32 R16, RZ, RZ, R22 ;  /* 0x000000ffff107224 */ /* 0x002fc400078e0016 */
[----:B------:R-:W-:-:S05]  /*2f230*/  IMAD.MOV.U32 R17, RZ, RZ, R23 ;  /* 0x000000ffff117224 */ /* 0x000fca00078e0017 */
[----:B------:R0:W-:Y:S04]  /*2f240*/  STL.64 [R1+0x2640], R16 ;  /* 0x0026401001007387 */ /* 0x0001e80000100a00 */
[----:B0-----:R-:W2:Y:S04]  /*2f250*/  LDL.LU R16, [R1+0x390] ;  /* 0x0003900001107983 */ /* 0x001ea80000300800 */
[----:B------:R-:W2:Y:S04]  /*2f260*/  LDL.LU R17, [R1+0x394] ;  /* 0x0003940001117983 */ /* 0x000ea80000300800 */
[----:B------:R-:W4:Y:S04]  /*2f270*/  LDL.LU R18, [R1+0x398] ;  /* 0x0003980001127983 */ /* 0x000f280000300800 */
[----:B------:R-:W4:Y:S04]  /*2f280*/  LDL.LU R19, [R1+0x39c] ;  /* 0x00039c0001137983 */ /* 0x000f280000300800 */
[----:B------:R-:W2:Y:S04]  /*2f290*/  LDL.LU R20, [R1+0x330] ;  /* 0x0003300001147983 */ /* 0x000ea80000300800 */
[----:B------:R-:W2:Y:S04]  /*2f2a0*/  LDL.LU R21, [R1+0x334] ;  /* 0x0003340001157983 */ /* 0x000ea80000300800 */
[----:B------:R-:W2:Y:S04]  /*2f2b0*/  LDL.LU R22, [R1+0x338] ;  /* 0x0003380001167983 */ /* 0x000ea80000300800 */
[----:B------:R-:W2:Y:S01]  /*2f2c0*/  LDL.LU R23, [R1+0x33c] ;  /* 0x00033c0001177983 */ /* 0x000ea20000300800 */
[----:B---3--:R-:W-:Y:S06]  /*2f2d0*/  HMMA.16816.F32.BF16 R24, R8, R12, R24 ;  /* 0x0000000c0818723c */ /* 0x008fec0000041818 */
[----:B------:R-:W-:-:S02]  /*2f2e0*/  IMAD.MOV.U32 R5, RZ, RZ, R12 ;  /* 0x000000ffff057224 */ /* 0x000fc400078e000c */
[----:B------:R-:W-:Y:S01]  /*2f2f0*/  IMAD.MOV.U32 R4, RZ, RZ, R13 ;  /* 0x000000ffff047224 */ /* 0x000fe200078e000d */
[----:B----4-:R-:W-:Y:S04]  /*2f300*/  STL.64 [R1+0x2650], R18 ;  /* 0x0026501201007387 */ /* 0x010fe80000100a00 */
[----:B--2---:R0:W-:Y:S11]  /*2f310*/  STL.64 [R1+0x2648], R16 ;  /* 0x0026481001007387 */ /* 0x0041f60000100a00 */
[----:B------:R-:W-:-:S02]  /*2f320*/  IMAD.MOV.U32 R29, RZ, RZ, R27 ;  /* 0x000000ffff1d7224 */ /* 0x000fc400078e001b */
[----:B0-----:R-:W-:Y:S02]  /*2f330*/  IMAD.MOV.U32 R16, RZ, RZ, R2 ;  /* 0x000000ffff107224 */ /* 0x001fe400078e0002 */
[----:B------:R-:W-:-:S05]  /*2f340*/  IMAD.MOV.U32 R17, RZ, RZ, R0 ;  /* 0x000000ffff117224 */ /* 0x000fca00078e0000 */
[----:B------:R0:W-:Y:S04]  /*2f350*/  STL.64 [R1+0x2668], R16 ;  /* 0x0026681001007387 */ /* 0x0001e80000100a00 */
[----:B0-----:R-:W2:Y:S04]  /*2f360*/  LDL.64 R16, [R1+0x90] ;  /* 0x0000900001107983 */ /* 0x001ea80000100a00 */
[----:B------:R-:W3:Y:S04]  /*2f370*/  LDL.LU.64 R12, [R1+0x2690] ;  /* 0x00269000010c7983 */ /* 0x000ee80000300a00 */
[----:B------:R-:W-:Y:S04]  /*2f380*/  STL.64 [R1+0x200], R24 ;  /* 0x0002001801007387 */ /* 0x000fe80000100a00 */
[----:B------:R-:W-:Y:S04]  /*2f390*/  STL [R1+0x208], R26 ;  /* 0x0002081a01007387 */ /* 0x000fe80000100800 */
[----:B------:R-:W0:Y:S04]  /*2f3a0*/  LDSM.16.MT88.4 R24, [R7+UR4+0xa080] ;  /* 0x00a080040718783b */ /* 0x000e280008004200 */
[----:B------:R-:W-:Y:S04]  /*2f3b0*/  STL [R1+0x2628], R29 ;  /* 0x0026281d01007387 */ /* 0x000fe80000100800 */
[----:B0-----:R-:W-:Y:S04]  /*2f3c0*/  STL.64 [R1+0x2518], R26 ;  /* 0x0025181a01007387 */ /* 0x001fe80000100a00 */
[----:B------:R0:W-:Y:S04]  /*2f3d0*/  STL.64 [R1+0x2510], R24 ;  /* 0x0025101801007387 */ /* 0x0001e80000100a00 */
[----:B0-----:R-:W4:Y:S04]  /*2f3e0*/  LDL.LU R24, [R1+0x190] ;  /* 0x0001900001187983 */ /* 0x001f280000300800 */
[----:B------:R-:W4:Y:S04]  /*2f3f0*/  LDL.LU R25, [R1+0x194] ;  /* 0x0001940001197983 */ /* 0x000f280000300800 */
[----:B------:R-:W2:Y:S04]  /*2f400*/  LDL.LU R26, [R1+0x198] ;  /* 0x00019800011a7983 */ /* 0x000ea80000300800 */
[----:B------:R-:W2:Y:S04]  /*2f410*/  LDL.LU R27, [R1+0x19c] ;  /* 0x00019c00011b7983 */ /* 0x000ea80000300800 */
[----:B--2---:R-:W-:Y:S04]  /*2f420*/  STL.64 [R1+0x2660], R26 ;  /* 0x0026601a01007387 */ /* 0x004fe80000100a00 */
[----:B----4-:R0:W-:Y:S04]  /*2f430*/  STL.64 [R1+0x2658], R24 ;  /* 0x0026581801007387 */ /* 0x0101e80000100a00 */
[----:B0-----:R-:W2:Y:S04]  /*2f440*/  LDL.LU R24, [R1+0x3a0] ;  /* 0x0003a00001187983 */ /* 0x001ea80000300800 */
[----:B------:R-:W2:Y:S04]  /*2f450*/  LDL.LU R25, [R1+0x3a4] ;  /* 0x0003a40001197983 */ /* 0x000ea80000300800 */
[----:B------:R-:W4:Y:S04]  /*2f460*/  LDL.LU R26, [R1+0x3a8] ;  /* 0x0003a800011a7983 */ /* 0x000f280000300800 */
[----:B------:R-:W4:Y:S01]  /*2f470*/  LDL.LU R27, [R1+0x3ac] ;  /* 0x0003ac00011b7983 */ /* 0x000f220000300800 */
[----:B---3--:R-:W-:Y:S03]  /*2f480*/  HMMA.16816.F32.BF16 R8, R8, R12, R20 ;  /* 0x0000000c0808723c */ /* 0x008fe60000041814 */
[----:B----4-:R-:W-:Y:S04]  /*2f490*/  STL.64 [R1+0x2678], R26 ;  /* 0x0026781a01007387 */ /* 0x010fe80000100a00 */
[----:B--2---:R0:W-:Y:S04]  /*2f4a0*/  STL.64 [R1+0x2670], R24 ;  /* 0x0026701801007387 */ /* 0x0041e80000100a00 */
[----:B0-----:R-:W2:Y:S04]  /*2f4b0*/  LDL.LU R24, [R1+0x3b0] ;  /* 0x0003b00001187983 */ /* 0x001ea80000300800 */
[----:B------:R-:W2:Y:S04]  /*2f4c0*/  LDL.LU R25, [R1+0x3b4] ;  /* 0x0003b40001197983 */ /* 0x000ea80000300800 */
[----:B------:R-:W2:Y:S04]  /*2f4d0*/  LDL.LU R26, [R1+0x3b8] ;  /* 0x0003b800011a7983 */ /* 0x000ea80000300800 */
[----:B------:R-:W2:Y:S04]  /*2f4e0*/  LDL.LU R27, [R1+0x3bc] ;  /* 0x0003bc00011b7983 */ /* 0x000ea80000300800 */
[----:B------:R-:W2:Y:S04]  /*2f4f0*/  LDL.LU.64 R22, [R1+0x2688] ;  /* 0x0026880001167983 */ /* 0x000ea80000300a00 */
[----:B------:R-:W2:Y:S01]  /*2f500*/  LDL.LU.64 R20, [R1+0x2680] ;  /* 0x0026800001147983 */ /* 0x000ea20000300a00 */
[----:B------:R-:W-:-:S02]  /*2f510*/  IMAD.MOV.U32 R0, RZ, RZ, R8 ;  /* 0x000000ffff007224 */ /* 0x000fc400078e0008 */
[----:B------:R-:W-:Y:S02]  /*2f520*/  IMAD.MOV.U32 R2, RZ, RZ, R9 ;  /* 0x000000ffff027224 */ /* 0x000fe400078e0009 */
[----:B------:R-:W-:Y:S02]  /*2f530*/  IMAD.MOV.U32 R3, RZ, RZ, R10 ;  /* 0x000000ffff037224 */ /* 0x000fe400078e000a */
[----:B------:R-:W-:Y:S02]  /*2f540*/  IMAD.MOV.U32 R28, RZ, RZ, R11 ;  /* 0x000000ffff1c7224 */ /* 0x000fe400078e000b */
[----:B------:R-:W0:Y:S01]  /*2f550*/  LDSM.16.MT88.4 R8, [R7+UR4+0xa100] ;  /* 0x00a100040708783b */ /* 0x000e220008004200 */
[----:B------:R-:W-:-:S03]  /*2f560*/  IMAD.MOV.U32 R29, RZ, RZ, R17 ;  /* 0x000000ffff1d7224 */ /* 0x000fc600078e0011 */
[----:B0-----:R-:W-:Y:S04]  /*2f570*/  STL.64 [R1+0x24d8], R10 ;  /* 0x0024d80a01007387 */ /* 0x001fe80000100a00 */
[----:B------:R-:W-:Y:S01]  /*2f580*/  STL.64 [R1+0x24d0], R8 ;  /* 0x0024d00801007387 */ /* 0x000fe20000100a00 */
[----:B--2---:R-:W-:-:S15]  /*2f590*/  HMMA.16816.F32.BF16 R24, R20, R16, R24 ;  /* 0x000000101418723c */ /* 0x004fde0000041818 */
[----:B------:R-:W-:-:S08]  /*2f5a0*/  NOP ;  /* 0x0000000000007918 */ /* 0x000fd00000000000 */
[----:B------:R-:W-:Y:S04]  /*2f5b0*/  STL.64 [R1+0x250], R24 ;  /* 0x0002501801007387 */ /* 0x000fe80000100a00 */
[----:B------:R0:W-:Y:S04]  /*2f5c0*/  STL.64 [R1+0x258], R26 ;  /* 0x0002581a01007387 */ /* 0x0001e80000100a00 */
[----:B0-----:R-:W2:Y:S04]  /*2f5d0*/  LDL.LU.64 R26, [R1+0x2678] ;  /* 0x00267800011a7983 */ /* 0x001ea80000300a00 */
[----:B------:R-:W2:Y:S04]  /*2f5e0*/  LDL.LU.64 R24, [R1+0x2670] ;  /* 0x0026700001187983 */ /* 0x000ea80000300a00 */
[----:B------:R-:W2:Y:S02]  /*2f5f0*/  LDL.LU.64 R16, [R1+0x2668] ;  /* 0x0026680001107983 */ /* 0x000ea40000300a00 */
[----:B--2---:R-:W-:Y:S02]  /*2f600*/  HMMA.16816.F32.BF16 R16, R20, R16, R24 ;  /* 0x000000101410723c */ /* 0x004fe40000041818 */
[----:B------:R-:W2:Y:S04]  /*2f610*/  LDL.LU.64 R26, [R1+0x2660] ;  /* 0x00266000011a7983 */ /* 0x000ea80000300a00 */
[----:B------:R-:W2:-:S15]  /*2f620*/  LDL.LU.64 R24, [R1+0x2658] ;  /* 0x0026580001187983 */ /* 0x000e9e0000300a00 */
[----:B------:R-:W-:-:S02]  /*2f630*/  NOP ;  /* 0x0000000000007918 */ /* 0x000fc40000000000 */
[----:B------:R-:W-:Y:S04]  /*2f640*/  STL.64 [R1+0x260], R16 ;  /* 0x0002601001007387 */ /* 0x000fe80000100a00 */
[----:B------:R0:W-:Y:S04]  /*2f650*/  STL.64 [R1+0x268], R18 ;  /* 0x0002681201007387 */ /* 0x0001e80000100a00 */
[----:B0-----:R-:W3:Y:S04]  /*2f660*/  LDL.LU.64 R18, [R1+0x2650] ;  /* 0x0026500001127983 */ /* 0x001ee80000300a00 */
[----:B------:R-:W3:Y:S01]  /*2f670*/  LDL.LU.64 R16, [R1+0x2648] ;  /* 0x0026480001107983 */ /* 0x000ee20000300a00 */
[----:B------:R-:W-:-:S02]  /*2f680*/  IMAD.MOV.U32 R8, RZ, RZ, R5 ;  /* 0x000000ffff087224 */ /* 0x000fc400078e0005 */
[----:B------:R-:W-:-:S07]  /*2f690*/  IMAD.MOV.U32 R9, RZ, RZ, R4 ;  /* 0x000000ffff097224 */ /* 0x000fce00078e0004 */
[----:B---3--:R-:W-:Y:S01]  /*2f6a0*/  HMMA.16816.F32.BF16 R8, R20, R8, R16 ;  /* 0x000000081408723c */ /* 0x008fe20000041810 */
[----:B------:R-:W3:-:S15]  /*2f6b0*/  LDL.LU.64 R16, [R1+0x2640] ;  /* 0x0026400001107983 */ /* 0x000ede0000300a00 */
[----:B------:R-:W-:-:S07]  /*2f6c0*/  NOP ;  /* 0x0000000000007918 */ /* 0x000fce0000000000 */
[----:B------:R-:W-:Y:S04]  /*2f6d0*/  STL.64 [R1+0x2c0], R8 ;  /* 0x0002c00801007387 */ /* 0x000fe80000100a00 */
[----:B------:R2:W-:Y:S02]  /*2f6e0*/  STL.64 [R1+0x2c8], R10 ;  /* 0x0002c80a01007387 */ /* 0x0005e40000100a00 */
[----:B--2---:R-:W-:Y:S02]  /*2f6f0*/  HMMA.16816.F32.BF16 R8, R20, R12, R24 ;  /* 0x0000000c1408723c */ /* 0x004fe40000041818 */
[----:B------:R-:W0:-:S15]  /*2f700*/  LDSM.16.MT88.4 R20, [R7+UR4+0xa180] ;  /* 0x00a180040714783b */ /* 0x000e1e0008004200 */
[----:B------:R-:W-:-:S06]  /*2f710*/  NOP ;  /* 0x0000000000007918 */ /* 0x000fcc0000000000 */
[----:B------:R1:W-:Y:S04]  /*2f720*/  STL.64 [R1+0x2b0], R8 ;  /* 0x0002b00801007387 */ /* 0x0003e80000100a00 */
[----:B------:R2:W-:Y:S04]  /*2f730*/  STL.64 [R1+0x2b8], R10 ;  /* 0x0002b80a01007387 */ /* 0x0005e80000100a00 */
[----:B-1----:R-:W4:Y:S04]  /*2f740*/  LDL.LU R8, [R1+0xb0] ;  /* 0x0000b00001087983 */ /* 0x002f280000300800 */
[----:B------:R-:W4:Y:S04]  /*2f750*/  LDL.LU R9, [R1+0xb4] ;  /* 0x0000b40001097983 */ /* 0x000f280000300800 */
[----:B--2---:R-:W2:Y:S04]  /*2f760*/  LDL.LU R10, [R1+0xb8] ;  /* 0x0000b800010a7983 */ /* 0x004ea80000300800 */
[----:B------:R-:W2:Y:S04]  /*2f770*/  LDL.LU R11, [R1+0xbc] ;  /* 0x0000bc00010b7983 */ /* 0x000ea80000300800 */
[----:B--2---:R-:W-:Y:S04]  /*2f780*/  STL.64 [R1+0x24e8], R10 ;  /* 0x0024e80a01007387 */ /* 0x004fe80000100a00 */
[----:B----4-:R1:W-:Y:S04]  /*2f790*/  STL.64 [R1+0x24e0], R8 ;  /* 0x0024e00801007387 */ /* 0x0103e80000100a00 */
[----:B-1----:R-:W2:Y:S04]  /*2f7a0*/  LDL.LU.64 R8, [R1+0x80] ;  /* 0x0000800001087983 */ /* 0x002ea80000300a00 */
[----:B------:R-:W4:Y:S01]  /*2f7b0*/  LDL.64 R10, [R1+0x88] ;  /* 0x00008800010a7983 */ /* 0x000f220000100a00 */
[----:B------:R-:W-:-:S02]  /*2f7c0*/  IMAD.MOV.U32 R18, RZ, RZ, R12 ;  /* 0x000000ffff127224 */ /* 0x000fc400078e000c */
[----:B------:R-:W-:Y:S01]  /*2f7d0*/  IMAD.MOV.U32 R19, RZ, RZ, R13 ;  /* 0x000000ffff137224 */ /* 0x000fe200078e000d */
[----:B----4-:R-:W-:Y:S04]  /*2f7e0*/  STL.64 [R1+0x2620], R10 ;  /* 0x0026200a01007387 */ /* 0x010fe80000100a00 */
[----:B--2---:R-:W-:Y:S04]  /*2f7f0*/  STL.64 [R1+0x2618], R8 ;  /* 0x0026180801007387 */ /* 0x004fe80000100a00 */
[----:B0-----:R-:W-:Y:S04]  /*2f800*/  STL.64 [R1+0x2480], R22 ;  /* 0x0024801601007387 */ /* 0x001fe80000100a00 */
[----:B------:R0:W-:Y:S04]  /*2f810*/  STL.64 [R1+0x2478], R20 ;  /* 0x0024781401007387 */ /* 0x0001e80000100a00 */
[----:B0-----:R-:W2:Y:S04]  /*2f820*/  LDL.LU R20, [R1+0x40] ;  /* 0x0000400001147983 */ /* 0x001ea80000300800 */
[----:B------:R-:W2:Y:S04]  /*2f830*/  LDL.LU R21, [R1+0x44] ;  /* 0x0000440001157983 */ /* 0x000ea80000300800 */
[----:B------:R-:W4:Y:S04]  /*2f840*/  LDL.LU R22, [R1+0x48] ;  /* 0x0000480001167983 */ /* 0x000f280000300800 */
[----:B------:R-:W4:Y:S04]  /*2f850*/  LDL.LU R23, [R1+0x4c] ;  /* 0x00004c0001177983 */ /* 0x000f280000300800 */
        /* <DEDUP_REMOVED lines=8> */
[----:B---3--:R-:W-:Y:S04]  /*2f8e0*/  STL.64 [R1+0x25f8], R6 ;  /* 0x0025f80601007387 */ /* 0x008fe80000100a00 */
[----:B----4-:R0:W-:Y:S04]  /*2f8f0*/  STL.64 [R1+0x25f0], R4 ;  /* 0x0025f00401007387 */ /* 0x0101e80000100a00 */
[----:B0-----:R-:W3:Y:S04]  /*2f900*/  LDL.LU.64 R4, [R1+0x70] ;  /* 0x0000700001047983 */ /* 0x001ee80000300a00 */
[----:B---3--:R0:W-:Y:S04]  /*2f910*/  STL.64 [R1+0x2610], R4 ;  /* 0x0026100401007387 */ /* 0x0081e80000100a00 */
[----:B0-----:R-:W3:Y:S04]  /*2f920*/  LDL.LU R4, [R1+0x1d0] ;  /* 0x0001d00001047983 */ /* 0x001ee80000300800 */
[----:B------:R-:W3:Y:S04]  /*2f930*/  LDL.LU R5, [R1+0x1d4] ;  /* 0x0001d40001057983 */ /* 0x000ee80000300800 */
[----:B------:R-:W3:Y:S04]  /*2f940*/  LDL.LU R6, [R1+0x1d8] ;  /* 0x0001d80001067983 */ /* 0x000ee80000300800 */
[----:B------:R-:W3:Y:S04]  /*2f950*/  LDL.LU R7, [R1+0x1dc] ;  /* 0x0001dc0001077983 */ /* 0x000ee80000300800 */
[----:B------:R-:W4:Y:S04]  /*2f960*/  LDL.LU R8, [R1+0x2a0] ;  /* 0x0002a00001087983 */ /* 0x000f280000300800 */
[----:B------:R-:W4:Y:S04]  /*2f970*/  LDL.LU R9, [R1+0x2a4] ;  /* 0x0002a40001097983 */ /* 0x000f280000300800 */
[----:B------:R-:W4:Y:S04]  /*2f980*/  LDL.LU R10, [R1+0x2a8] ;  /* 0x0002a800010a7983 */ /* 0x000f280000300800 */
[----:B------:R-:W4:Y:S04]  /*2f990*/  LDL.LU R11, [R1+0x2ac] ;  /* 0x0002ac00010b7983 */ /* 0x000f280000300800 */
[----:B--2---:R-:W-:Y:S04]  /*2f9a0*/  STL.64 [R1+0x25c0], R14 ;  /* 0x0025c00e01007387 */ /* 0x004fe80000100a00 */
[----:B------:R0:W-:Y:S04]  /*2f9b0*/  STL.64 [R1+0x25b8], R12 ;  /* 0x0025b80c01007387 */ /* 0x0001e80000100a00 */
[----:B0-----:R-:W2:Y:S04]  /*2f9c0*/  LDL.LU R12, [R1+0x1b0] ;  /* 0x0001b000010c7983 */ /* 0x001ea80000300800 */
[----:B------:R-:W2:Y:S04]  /*2f9d0*/  LDL.LU R13, [R1+0x1b4] ;  /* 0x0001b400010d7983 */ /* 0x000ea80000300800 */
[----:B------:R-:W3:Y:S04]  /*2f9e0*/  LDL.LU R14, [R1+0x1b8] ;  /* 0x0001b800010e7983 */ /* 0x000ee80000300800 */
[----:B------:R-:W3:Y:S04]  /*2f9f0*/  LDL.LU R15, [R1+0x1bc] ;  /* 0x0001bc00010f7983 */ /* 0x000ee80000300800 */
[----:B---3--:R0:W-:Y:S04]  /*2fa00*/  STL.64 [R1+0x25d0], R14 ;  /* 0x0025d00e01007387 */ /* 0x0081e80000100a00 */
[----:B0-----:R-:W3:Y:S04]  /*2fa10*/  LDL R15, [R1+0x1be0] ;  /* 0x001be000010f7983 */ /* 0x001ee80000100800 */
[----:B--2---:R0:W-:Y:S04]  /*2fa20*/  STL.64 [R1+0x25c8], R12 ;  /* 0x0025c80c01007387 */ /* 0x0041e80000100a00 */
[----:B---3--:R1:W-:Y:S04]  /*2fa30*/  STL [R1+0x25d8], R15 ;  /* 0x0025d80f01007387 */ /* 0x0083e80000100800 */
[----:B0-----:R-:W2:Y:S04]  /*2fa40*/  LDL.LU R12, [R1+0x170] ;  /* 0x00017000010c7983 */ /* 0x001ea80000300800 */
[----:B------:R-:W2:Y:S04]  /*2fa50*/  LDL.LU R13, [R1+0x174] ;  /* 0x00017400010d7983 */ /* 0x000ea80000300800 */
[----:B------:R-:W3:Y:S04]  /*2fa60*/  LDL.LU R14, [R1+0x178] ;  /* 0x00017800010e7983 */ /* 0x000ee80000300800 */
[----:B-1----:R-:W3:Y:S04]  /*2fa70*/  LDL.LU R15, [R1+0x17c] ;  /* 0x00017c00010f7983 */ /* 0x002ee80000300800 */
[----:B---3--:R-:W-:Y:S04]  /*2fa80*/  STL.64 [R1+0x2608], R14 ;  /* 0x0026080e01007387 */ /* 0x008fe80000100a00 */
[----:B--2---:R0:W-:Y:S04]  /*2fa90*/  STL.64 [R1+0x2600], R12 ;  /* 0x0026000c01007387 */ /* 0x0041e80000100a00 */
[----:B0-----:R-:W2:Y:S04]  /*2faa0*/  LDL.LU R12, [R1+0x1c0] ;  /* 0x0001c000010c7983 */ /* 0x001ea80000300800 */
[----:B------:R-:W2:Y:S04]  /*2fab0*/  LDL.LU R13, [R1+0x1c4] ;  /* 0x0001c400010d7983 */ /* 0x000ea80000300800 */
[----:B------:R-:W2:Y:S04]  /*2fac0*/  LDL.LU R14, [R1+0x1c8] ;  /* 0x0001c800010e7983 */ /* 0x000ea80000300800 */
[----:B------:R-:W2:Y:S04]  /*2fad0*/  LDL.LU R15, [R1+0x1cc] ;  /* 0x0001cc00010f7983 */ /* 0x000ea80000300800 */
[----:B------:R-:W3:Y:S04]  /*2fae0*/  LDL.LU R24, [R1] ;  /* 0x0000000001187983 */ /* 0x000ee80000300800 */
[----:B------:R-:W3:Y:S01]  /*2faf0*/  LDL.LU R25, [R1+0x4] ;  /* 0x0000040001197983 */ /* 0x000ee20000300800 */
[----:B------:R-:W-:-:S02]  /*2fb00*/  IMAD.MOV.U32 R26, RZ, RZ, R16 ;  /* 0x000000ffff1a7224 */ /* 0x000fc400078e0010 */
[----:B------:R-:W-:Y:S01]  /*2fb10*/  IMAD.MOV.U32 R27, RZ, RZ, R17 ;  /* 0x000000ffff1b7224 */ /* 0x000fe200078e0011 */
[----:B------:R-:W4:Y:S04]  /*2fb20*/  LDL.LU R16, [R1+0x2638] ;  /* 0x0026380001107983 */ /* 0x000f280000300800 */
[----:B------:R-:W4:Y:S04]  /*2fb30*/  LDL.LU R17, [R1+0x2634] ;  /* 0x0026340001117983 */ /* 0x000f280000300800 */
[----:B------:R-:W-:Y:S04]  /*2fb40*/  STL.64 [R1+0x2568], R26 ;  /* 0x0025681a01007387 */ /* 0x000fe80000100a00 */
[----:B---3--:R0:W-:Y:S02]  /*2fb50*/  STL.64 [R1+0x2560], R24 ;  /* 0x0025601801007387 */ /* 0x0081e40000100a00 */
[----:B0-----:R-:W-:-:S02]  /*2fb60*/  IMAD.MOV.U32 R24, RZ, RZ, R18 ;  /* 0x000000ffff187224 */ /* 0x001fc400078e0012 */
[----:B------:R-:W-:Y:S01]  /*2fb70*/  IMAD.MOV.U32 R25, RZ, RZ, R19 ;  /* 0x000000ffff197224 */ /* 0x000fe200078e0013 */
[----:B------:R-:W4:Y:S04]  /*2fb80*/  LDL.LU R18, [R1+0x2630] ;  /* 0x0026300001127983 */ /* 0x000f280000300800 */
[----:B------:R-:W4:Y:S04]  /*2fb90*/  LDL.LU R19, [R1+0x262c] ;  /* 0x00262c0001137983 */ /* 0x000f280000300800 */
[----:B------:R-:W-:Y:S04]  /*2fba0*/  STL.64 [R1+0x24f8], R22 ;  /* 0x0024f81601007387 */ /* 0x000fe80000100a00 */
[----:B------:R0:W-:Y:S04]  /*2fbb0*/  STL.64 [R1+0x24f0], R20 ;  /* 0x0024f01401007387 */ /* 0x0001e80000100a00 */
[----:B0-----:R-:W4:Y:S01]  /*2fbc0*/  LDL.LU R20, [R1+0x90] ;  /* 0x0000900001147983 */ /* 0x001f220000300800 */
[----:B------:R-:W-:-:S03]  /*2fbd0*/  IMAD.MOV.U32 R21, RZ, RZ, R29 ;  /* 0x000000ffff157224 */ /* 0x000fc600078e001d */
[----:B------:R-:W3:Y:S04]  /*2fbe0*/  LDL.LU R29, [R1+0x2628] ;  /* 0x00262800011d7983 */ /* 0x000ee80000300800 */
[----:B------:R-:W3:Y:S04]  /*2fbf0*/  LDL R22, [R1+0x98] ;  /* 0x0000980001167983 */ /* 0x000ee80000100800 */
[----:B------:R-:W3:Y:S01]  /*2fc00*/  LDL R23, [R1+0x9c] ;  /* 0x00009c0001177983 */ /* 0x000ee20000100800 */
        /* <DEDUP_REMOVED lines=8> */
[----:B------:R0:W-:Y:S04]  /*2fc90*/  STL.64 [R1+0x300], R4 ;  /* 0x0003000401007387 */ /* 0x0001e80000100a00 */
[----:B------:R-:W-:Y:S04]  /*2fca0*/  STL.64 [R1+0x308], R6 ;  /* 0x0003080601007387 */ /* 0x000fe80000100a00 */
[----:B0-----:R-:W2:Y:S02]  /*2fcb0*/  LDL.LU.64 R4, [R1+0x2610] ;  /* 0x0026100001047983 */ /* 0x001ea40000300a00 */
[----:B--2---:R-:W-:Y:S06]  /*2fcc0*/  HMMA.16816.F32.BF16 R12, R16, R4, R12 ;  /* 0x00000004100c723c */ /* 0x004fec000004180c */
[----:B------:R-:W-:-:S02]  /*2fcd0*/  IMAD.MOV.U32 R27, RZ, RZ, R4 ;  /* 0x000000ffff1b7224 */ /* 0x000fc400078e0004 */
[----:B------:R-:W-:-:S15]  /*2fce0*/  IMAD.MOV.U32 R26, RZ, RZ, R5 ;  /* 0x000000ffff1a7224 */ /* 0x000fde00078e0005 */
[----:B------:R-:W-:Y:S04]  /*2fcf0*/  STL.64 [R1+0x2e0], R12 ;  /* 0x0002e00c01007387 */ /* 0x000fe80000100a00 */
[----:B------:R0:W-:Y:S04]  /*2fd00*/  STL.64 [R1+0x2e8], R14 ;  /* 0x0002e80e01007387 */ /* 0x0001e80000100a00 */
[----:B0-----:R-:W2:Y:S04]  /*2fd10*/  LDL.LU.64 R14, [R1+0x2608] ;  /* 0x00260800010e7983 */ /* 0x001ea80000300a00 */
[----:B------:R-:W2:Y:S04]  /*2fd20*/  LDL.LU.64 R12, [R1+0x2600] ;  /* 0x00260000010c7983 */ /* 0x000ea80000300a00 */
[----:B------:R-:W3:Y:S04]  /*2fd30*/  LDL.LU.64 R6, [R1+0x25f8] ;  /* 0x0025f80001067983 */ /* 0x000ee80000300a00 */
[----:B------:R-:W3:Y:S02]  /*2fd40*/  LDL.LU.64 R4, [R1+0x25f0] ;  /* 0x0025f00001047983 */ /* 0x000ee40000300a00 */
[----:B---3--:R-:W-:Y:S02]  /*2fd50*/  HMMA.16816.F32.BF16 R16, R16, R24, R4 ;  /* 0x000000181010723c */ /* 0x008fe40000041804 */
[----:B------:R-:W2:Y:S04]  /*2fd60*/  LDL.LU.64 R6, [R1+0x25e8] ;  /* 0x0025e80001067983 */ /* 0x000ea80000300a00 */
[----:B------:R-:W2:-:S15]  /*2fd70*/  LDL.LU.64 R4, [R1+0x25e0] ;  /* 0x0025e00001047983 */ /* 0x000e9e0000300a00 */
[----:B------:R-:W-:-:S02]  /*2fd80*/  NOP ;  /* 0x0000000000007918 */ /* 0x000fc40000000000 */
[----:B------:R-:W-:Y:S04]  /*2fd90*/  STL.64 [R1+0x2d0], R16 ;  /* 0x0002d01001007387 */ /* 0x000fe80000100a00 */
[----:B------:R0:W-:Y:S04]  /*2fda0*/  STL.64 [R1+0x2d8], R18 ;  /* 0x0002d81201007387 */ /* 0x0001e80000100a00 */
[----:B0-----:R-:W3:Y:S04]  /*2fdb0*/  LDL R18, [R1+0x78] ;  /* 0x0000780001127983 */ /* 0x001ee80000100800 */
[----:B------:R-:W3:Y:S01]  /*2fdc0*/  LDL R19, [R1+0x7c] ;  /* 0x00007c0001137983 */ /* 0x000ee20000100800 */
[----:B--2---:R-:W-:-:S15]  /*2fdd0*/  HMMA.16816.F32.BF16 R12, R4, R20, R12 ;  /* 0x00000014040c723c */ /* 0x004fde000004180c */
[----:B------:R-:W-:-:S08]  /*2fde0*/  NOP ;  /* 0x0000000000007918 */ /* 0x000fd00000000000 */
[----:B------:R-:W-:Y:S04]  /*2fdf0*/  STL.64 [R1+0x2f0], R12 ;  /* 0x0002f00c01007387 */ /* 0x000fe80000100a00 */
[----:B------:R0:W-:Y:S04]  /*2fe00*/  STL.64 [R1+0x2f8], R14 ;  /* 0x0002f80e01007387 */ /* 0x0001e80000100a00 */
[----:B0-----:R-:W2:Y:S04]  /*2fe10*/  LDL.LU R15, [R1+0x25d8] ;  /* 0x0025d800010f7983 */ /* 0x001ea80000300800 */
[----:B--2---:R-:W0:Y:S04]  /*2fe20*/  LDSM.16.MT88.4 R12, [R15+UR4+0xa000] ;  /* 0x00a000040f0c783b */ /* 0x004e280008004200 */
[----:B0-----:R-:W-:Y:S04]  /*2fe30*/  STL.64 [R1+0x50], R12 ;  /* 0x0000500c01007387 */ /* 0x001fe80000100a00 */
        /* <DEDUP_REMOVED lines=9> */
[----:B----4-:R-:W-:Y:S04]  /*2fed0*/  STL.64 [R1+0x25a0], R10 ;  /* 0x0025a00a01007387 */ /* 0x010fe80000100a00 */
[----:B------:R0:W-:Y:S04]  /*2fee0*/  STL.64 [R1+0x2598], R8 ;  /* 0x0025980801007387 */ /* 0x0001e80000100a00 */
[----:B0-----:R-:W4:Y:S04]  /*2fef0*/  LDL.LU R8, [R1+0x160] ;  /* 0x0001600001087983 */ /* 0x001f280000300800 */
[----:B------:R-:W4:Y:S04]  /*2ff00*/  LDL.LU R9, [R1+0x164] ;  /* 0x0001640001097983 */ /* 0x000f280000300800 */
[----:B------:R-:W4:Y:S04]  /*2ff10*/  LDL.LU R10, [R1+0x168] ;  /* 0x00016800010a7983 */ /* 0x000f280000300800 */
[----:B------:R-:W4:Y:S01]  /*2ff20*/  LDL.LU R11, [R1+0x16c] ;  /* 0x00016c00010b7983 */ /* 0x000f220000300800 */
[----:B------:R-:W-:-:S02]  /*2ff30*/  IMAD.MOV.U32 R16, RZ, RZ, R27 ;  /* 0x000000ffff107224 */ /* 0x000fc400078e001b */
[----:B------:R-:W-:-:S07]  /*2ff40*/  IMAD.MOV.U32 R17, RZ, RZ, R26 ;  /* 0x000000ffff117224 */ /* 0x000fce00078e001a */
[C---:B--2---:R-:W-:Y:S06]  /*2ff50*/  HMMA.16816.F32.BF16 R12, R4.reuse, R16, R12 ;  /* 0x00000010040c723c */ /* 0x044fec000004180c */
[----:B----4-:R-:W-:-:S15]  /*2ff60*/  HMMA.16816.F32.BF16 R8, R4, R24, R8 ;  /* 0x000000180408723c */ /* 0x010fde0000041808 */
[----:B------:R-:W-:-:S02]  /*2ff70*/  NOP ;  /* 0x0000000000007918 */ /* 0x000fc40000000000 */
[----:B------:R-:W-:Y:S04]  /*2ff80*/  STL.64 [R1+0x290], R12 ;  /* 0x0002900c01007387 */ /* 0x000fe80000100a00 */
[----:B------:R0:W-:Y:S04]  /*2ff90*/  STL.64 [R1+0x298], R14 ;  /* 0x0002980e01007387 */ /* 0x0001e80000100a00 */
[----:B0-----:R-:W2:Y:S04]  /*2ffa0*/  LDL.LU.64 R14, [R1+0x25b0] ;  /* 0x0025b000010e7983 */ /* 0x001ea80000300a00 */
[----:B------:R-:W2:Y:S04]  /*2ffb0*/  LDL.LU.64 R12, [R1+0x25a8] ;  /* 0x0025a800010c7983 */ /* 0x000ea80000300a00 */
[----:B---3--:R-:W-:Y:S04]  /*2ffc0*/  STL.64 [R1+0x2590], R18 ;  /* 0x0025901201007387 */ /* 0x008fe80000100a00 */
[----:B------:R-:W-:Y:S04]  /*2ffd0*/  STL.64 [R1+0x2588], R16 ;  /* 0x0025881001007387 */ /* 0x000fe80000100a00 */
[----:B------:R-:W-:Y:S04]  /*2ffe0*/  STL.64 [R1+0x2580], R24 ;  /* 0x0025801801007387 */ /* 0x000fe80000100a00 */
[----:B------:R-:W3:Y:S04]  /*2fff0*/  LDL.LU R4, [R1+0xc0] ;  /* 0x0000c00001047983 */ /* 0x000ee80000300800 */
[----:B------:R-:W-:Y:S04]  /*30000*/  STL.64 [R1+0x280], R8 ;  /* 0x0002800801007387 */ /* 0x000fe80000100a00 */
[----:B------:R-:W-:Y:S04]  /*30010*/  STL.64 [R1+0x288], R10 ;  /* 0x0002880a01007387 */ /* 0x000fe80000100a00 */
        /* <DEDUP_REMOVED lines=8> */
[----:B------:R-:W4:Y:S04]  /*300a0*/  LDL.LU R7, [R1+0xdc] ;  /* 0x0000dc0001077983 */ /* 0x000f280000300800 */
[----:B------:R-:W2:Y:S04]  /*300b0*/  LDL.LU R24, [R1+0x130] ;  /* 0x0001300001187983 */ /* 0x000ea80000300800 */
        /* <DEDUP_REMOVED lines=11> */
[----:B----4-:R-:W-:Y:S04]  /*30170*/  STL.64 [R1+0x2528], R6 ;  /* 0x0025280601007387 */ /* 0x010fe80000100a00 */
[----:B---3--:R0:W-:Y:S04]  /*30180*/  STL.64 [R1+0x2520], R4 ;  /* 0x0025200401007387 */ /* 0x0081e80000100a00 */
[----:B0-----:R-:W3:Y:S04]  /*30190*/  LDL.LU R4, [R1+0xe0] ;  /* 0x0000e00001047983 */ /* 0x001ee80000300800 */
        /* <DEDUP_REMOVED lines=41> */
[----:B------:R1:W-:Y:S04]  /*30430*/  STL.64 [R1+0x238], R26 ;  /* 0x0002381a01007387 */ /* 0x0003e80000100a00 */
[----:B0-----:R-:W2:Y:S02]  /*30440*/  LDL.LU.64 R24, [R1+0x2580] ;  /* 0x0025800001187983 */ /* 0x001ea40000300a00 */
[----:B--2---:R-:W-:Y:S02]  /*30450*/  HMMA.16816.F32.BF16 R12, R12, R24, R4 ;  /* 0x000000180c0c723c */ /* 0x004fe40000041804 */
[----:B------:R-:W2:Y:S04]  /*30460*/  LDL.LU.64 R6, [R1+0x2578] ;  /* 0x0025780001067983 */ /* 0x000ea80000300a00 */
[----:B------:R-:W2:Y:S04]  /*30470*/  LDL.LU.64 R4, [R1+0x2570] ;  /* 0x0025700001047983 */ /* 0x000ea80000300a00 */
[----:B-1----:R-:W2:Y:S04]  /*30480*/  LDL.LU.64 R26, [R1+0x2568] ;  /* 0x00256800011a7983 */ /* 0x002ea80000300a00 */
[----:B------:R-:W2:Y:S09]  /*30490*/  LDL.LU.64 R24, [R1+0x2560] ;  /* 0x0025600001187983 */ /* 0x000eb20000300a00 */
[----:B------:R-:W-:Y:S04]  /*304a0*/  STL.64 [R1+0x220], R12 ;  /* 0x0002200c01007387 */ /* 0x000fe80000100a00 */
[----:B------:R0:W-:Y:S04]  /*304b0*/  STL.64 [R1+0x228], R14 ;  /* 0x0002280e01007387 */ /* 0x0001e80000100a00 */
[----:B0-----:R-:W4:Y:S01]  /*304c0*/  LDL.LU.64 R14, [R1+0x68] ;  /* 0x00006800010e7983 */ /* 0x001f220000300a00 */
[----:B--2---:R-:W-:-:S15]  /*304d0*/  HMMA.16816.F32.BF16 R4, R24, R22, R4 ;  /* 0x000000161804723c */ /* 0x004fde0000041804 */
        /* <DEDUP_REMOVED lines=33> */
[----:B--2---:R-:W-:-:S15]  /*306f0*/  HMMA.16816.F32.BF16 R4, R24, R10, R4 ;  /* 0x0000000a1804723c */ /* 0x004fde0000041804 */
[----:B------:R-:W-:-:S08]  /*30700*/  NOP ;  /* 0x0000000000007918 */ /* 0x000fd00000000000 */
[----:B------:R0:W-:Y:S04]  /*30710*/  STL.64 [R1+0x160], R4 ;  /* 0x0001600401007387 */ /* 0x0001e80000100a00 */
[----:B------:R-:W-:Y:S01]  /*30720*/  STL.64 [R1+0x168], R6 ;  /* 0x0001680601007387 */ /* 0x000fe20000100a00 */
[----:B0-----:R-:W-:Y:S02]  /*30730*/  IMAD.MOV.U32 R5, RZ, RZ, R10 ;  /* 0x000000ffff057224 */ /* 0x001fe400078e000a */
[----:B------:R-:W-:Y:S02]  /*30740*/  IMAD.MOV.U32 R4, RZ, RZ, R11 ;  /* 0x000000ffff047224 */ /* 0x000fe400078e000b */
[----:B------:R-:W2:Y:S04]  /*30750*/  LDL.LU.64 R10, [R1+0x24e8] ;  /* 0x0024e800010a7983 */ /* 0x000ea80000300a00 */
[----:B------:R-:W2:Y:S02]  /*30760*/  LDL.LU.64 R8, [R1+0x24e0] ;  /* 0x0024e00001087983 */ /* 0x000ea40000300a00 */
[----:B--2---:R-:W-:-:S15]  /*30770*/  HMMA.16816.F32.BF16 R8, R24, R18, R8 ;  /* 0x000000121808723c */ /* 0x004fde0000041808 */
[----:B------:R-:W-:-:S08]  /*30780*/  NOP ;  /* 0x0000000000007918 */ /* 0x000fd00000000000 */
[----:B------:R-:W-:Y:S04]  /*30790*/  STL.64 [R1+0x150], R8 ;  /* 0x0001500801007387 */ /* 0x000fe80000100a00 */
[----:B------:R0:W-:Y:S04]  /*307a0*/  STL.64 [R1+0x158], R10 ;  /* 0x0001580a01007387 */ /* 0x0001e80000100a00 */
[----:B0-----:R-:W2:Y:S04]  /*307b0*/  LDL.LU.64 R10, [R1+0x24d8] ;  /* 0x0024d800010a7983 */ /* 0x001ea80000300a00 */
[----:B------:R-:W2:Y:S04]  /*307c0*/  LDL.LU.64 R8, [R1+0x24d0] ;  /* 0x0024d00001087983 */ /* 0x000ea80000300a00 */
[----:B------:R3:W-:Y:S02]  /*307d0*/  STL.64 [R1+0x2490], R18 ;  /* 0x0024901201007387 */ /* 0x0007e40000100a00 */
[----:B---3--:R-:W-:Y:S06]  /*307e0*/  HMMA.16816.F32.BF16 R16, R24, R14, R20 ;  /* 0x0000000e1810723c */ /* 0x008fec0000041814 */
[----:B------:R-:W-:Y:S04]  /*307f0*/  STL.64 [R1+0x2488], R14 ;  /* 0x0024880e01007387 */ /* 0x000fe80000100a00 */
[----:B------:R-:W3:Y:S01]  /*30800*/  LDL.LU R24, [R1+0x200] ;  /* 0x0002000001187983 */ /* 0x000ee20000300800 */
[----:B------:R-:W-:-:S12]  /*30810*/  IMAD.MOV.U32 R27, RZ, RZ, R29 ;  /* 0x000000ffff1b7224 */ /* 0x000fd800078e001d */
[----:B------:R-:W-:Y:S04]  /*30820*/  STL.64 [R1+0x140], R16 ;  /* 0x0001401001007387 */ /* 0x000fe80000100a00 */
[----:B------:R-:W-:Y:S04]  /*30830*/  STL.64 [R1+0x148], R18 ;  /* 0x0001481201007387 */ /* 0x000fe80000100a00 */
[----:B------:R-:W3:Y:S04]  /*30840*/  LDL.LU R25, [R1+0x204] ;  /* 0x0002040001197983 */ /* 0x000ee80000300800 */
[----:B------:R-:W4:Y:S04]  /*30850*/  LDL.LU R26, [R1+0x208] ;  /* 0x00020800011a7983 */ /* 0x000f280000300800 */
[----:B------:R-:W2:Y:S04]  /*30860*/  LDL.LU R29, [R1+0x24c8] ;  /* 0x0024c800011d7983 */ /* 0x000ea80000300800 */
        /* <DEDUP_REMOVED lines=8> */
[----:B------:R-:W3:Y:S04]  /*308f0*/  LDL.LU R22, [R1+0x38] ;  /* 0x0000380001167983 */ /* 0x000ee80000300800 */
[----:B------:R-:W3:Y:S04]  /*30900*/  LDL.LU R23, [R1+0x3c] ;  /* 0x00003c0001177983 */ /* 0x000ee80000300800 */
[----:B------:R-:W4:Y:S04]  /*30910*/  LDL.LU R16, [R1+0x20] ;  /* 0x0000200001107983 */ /* 0x000f280000300800 */
[----:B------:R-:W4:Y:S04]  /*30920*/  LDL.LU R17, [R1+0x24] ;  /* 0x0000240001117983 */ /* 0x000f280000300800 */
[----:B------:R-:W2:Y:S04]  /*30930*/  LDL.LU R18, [R1+0x28] ;  /* 0x0000280001127983 */ /* 0x000ea80000300800 */
[----:B------:R-:W2:Y:S01]  /*30940*/  LDL.LU R19, [R1+0x2c] ;  /* 0x00002c0001137983 */ /* 0x000ea20000300800 */
[----:B------:R-:W-:-:S02]  /*30950*/  IMAD.MOV.U32 R6, RZ, RZ, R3 ;  /* 0x000000ffff067224 */ /* 0x000fc400078e0003 */
[----:B------:R-:W-:Y:S01]  /*30960*/  IMAD.MOV.U32 R7, RZ, RZ, R28 ;  /* 0x000000ffff077224 */ /* 0x000fe200078e001c */
[----:B--2---:R0:W-:Y:S04]  /*30970*/  STL.64 [R1+0x24b0], R18 ;  /* 0x0024b01201007387 */ /* 0x0041e80000100a00 */
[----:B----4-:R-:W-:Y:S04]  /*30980*/  STL.64 [R1+0x24a8], R16 ;  /* 0x0024a81001007387 */ /* 0x010fe80000100a00 */
[----:B0-----:R-:W3:Y:S04]  /*30990*/  LDL.64 R18, [R1+0x98] ;  /* 0x0000980001127983 */ /* 0x001ee80000100a00 */
[----:B------:R-:W2:Y:S04]  /*309a0*/  LDL.LU R12, [R1+0xa0] ;  /* 0x0000a000010c7983 */ /* 0x000ea80000300800 */
[----:B------:R-:W2:Y:S04]  /*309b0*/  LDL.LU R13, [R1+0xa4] ;  /* 0x0000a400010d7983 */ /* 0x000ea80000300800 */
[----:B------:R-:W2:Y:S04]  /*309c0*/  LDL.LU R14, [R1+0xa8] ;  /* 0x0000a800010e7983 */ /* 0x000ea80000300800 */
[----:B------:R-:W2:Y:S04]  /*309d0*/  LDL.LU R15, [R1+0xac] ;  /* 0x0000ac00010f7983 */ /* 0x000ea80000300800 */
[----:B------:R0:W-:Y:S04]  /*309e0*/  STL.64 [R1+0x2450], R26 ;  /* 0x0024501a01007387 */ /* 0x0001e80000100a00 */
[----:B------:R-:W-:Y:S01]  /*309f0*/  STL.64 [R1+0x2448], R24 ;  /* 0x0024481801007387 */ /* 0x000fe20000100a00 */
[----:B0-----:R-:W-:-:S02]  /*30a00*/  IMAD.MOV.U32 R27, RZ, RZ, R4 ;  /* 0x000000ffff1b7224 */ /* 0x001fc400078e0004 */
[----:B------:R-:W-:Y:S02]  /*30a10*/  IMAD.MOV.U32 R26, RZ, RZ, R5 ;  /* 0x000000ffff1a7224 */ /* 0x000fe400078e0005 */
[----:B------:R-:W-:Y:S02]  /*30a20*/  IMAD.MOV.U32 R4, RZ, RZ, R0 ;  /* 0x000000ffff047224 */ /* 0x000fe400078e0000 */
[----:B------:R-:W-:Y:S01]  /*30a30*/  IMAD.MOV.U32 R5, RZ, RZ, R2 ;  /* 0x000000ffff057224 */ /* 0x000fe200078e0002 */
[----:B------:R-:W4:Y:S04]  /*30a40*/  LDL.LU R0, [R1+0x24c4] ;  /* 0x0024c40001007983 */ /* 0x000f280000300800 */
[----:B------:R-:W2:Y:S04]  /*30a50*/  LDL.LU R2, [R1+0x24c0] ;  /* 0x0024c00001027983 */ /* 0x000ea80000300800 */
[----:B------:R-:W4:Y:S04]  /*30a60*/  LDL.LU R3, [R1+0x24bc] ;  /* 0x0024bc0001037983 */ /* 0x000f280000300800 */
[----:B------:R-:W4:Y:S04]  /*30a70*/  LDL.LU R28, [R1+0x24b8] ;  /* 0x0024b800011c7983 */ /* 0x000f280000300800 */
[----:B------:R-:W-:Y:S04]  /*30a80*/  STL.64 [R1+0x2460], R6 ;  /* 0x0024600601007387 */ /* 0x000fe80000100a00 */
[----:B------:R0:W-:Y:S04]  /*30a90*/  STL.64 [R1+0x2458], R4 ;  /* 0x0024580401007387 */ /* 0x0001e80000100a00 */
[----:B0-----:R-:W2:Y:S04]  /*30aa0*/  LDL.LU R4, [R1+0x1f0] ;  /* 0x0001f00001047983 */ /* 0x001ea80000300800 */
[----:B------:R-:W2:Y:S04]  /*30ab0*/  LDL.LU R5, [R1+0x1f4] ;  /* 0x0001f40001057983 */ /* 0x000ea80000300800 */
[----:B------:R-:W4:Y:S01]  /*30ac0*/  LDL.LU R6, [R1+0x1f8] ;  /* 0x0001f80001067983 */ /* 0x000f220000300800 */
[----:B------:R-:W-:Y:S01]  /*30ad0*/  IMAD.MOV.U32 R7, RZ, RZ, R29 ;  /* 0x000000ffff077224 */ /* 0x000fe200078e001d */
[----:B---3--:R-:W-:Y:S04]  /*30ae0*/  HMMA.16816.F32.BF16 R20, R8, R18, R20 ;  /* 0x000000120814723c */ /* 0x008fe80000041814 */
[----:B----4-:R0:W-:Y:S04]  /*30af0*/  STL.64 [R1+0x2470], R6 ;  /* 0x0024700601007387 */ /* 0x0101e80000100a00 */
[----:B--2---:R1:W-:Y:S01]  /*30b00*/  STL.64 [R1+0x2468], R4 ;  /* 0x0024680401007387 */ /* 0x0043e20000100a00 */
[----:B0-----:R-:W-:-:S02]  /*30b10*/  IMAD.MOV.U32 R6, RZ, RZ, R2 ;  /* 0x000000ffff067224 */ /* 0x001fc400078e0002 */
[----:B------:R-:W-:Y:S02]  /*30b20*/  IMAD.MOV.U32 R7, RZ, RZ, R0 ;  /* 0x000000ffff077224 */ /* 0x000fe400078e0000 */
[----:B------:R-:W-:Y:S02]  /*30b30*/  IMAD.MOV.U32 R2, RZ, RZ, R18 ;  /* 0x000000ffff027224 */ /* 0x000fe400078e0012 */
[----:B------:R-:W-:Y:S02]  /*30b40*/  IMAD.MOV.U32 R0, RZ, RZ, R19 ;  /* 0x000000ffff007224 */ /* 0x000fe400078e0013 */
[----:B------:R-:W2:Y:S04]  /*30b50*/  LDL.LU.64 R18, [R1+0x24b0] ;  /* 0x0024b00001127983 */ /* 0x000ea80000300a00 */
[----:B------:R-:W2:Y:S01]  /*30b60*/  LDL.LU.64 R16, [R1+0x24a8] ;  /* 0x0024a80001107983 */ /* 0x000ea20000300a00 */
[----:B-1----:R-:W-:-:S02]  /*30b70*/  IMAD.MOV.U32 R4, RZ, RZ, R28 ;  /* 0x000000ffff047224 */ /* 0x002fc400078e001c */
[----:B------:R-:W-:Y:S02]  /*30b80*/  IMAD.MOV.U32 R28, RZ, RZ, R23 ;  /* 0x000000ffff1c7224 */ /* 0x000fe400078e0017 */
[----:B------:R-:W-:Y:S01]  /*30b90*/  IMAD.MOV.U32 R29, RZ, RZ, R22 ;  /* 0x000000ffff1d7224 */ /* 0x000fe200078e0016 */
[----:B------:R0:W-:Y:S04]  /*30ba0*/  STL.64 [R1+0x130], R20 ;  /* 0x0001301401007387 */ /* 0x0001e80000100a00 */
[----:B------:R-:W3:Y:S04]  /*30bb0*/  LDL.LU.64 R22, [R1+0x24a0] ;  /* 0x0024a00001167983 */ /* 0x000ee80000300a00 */
[----:B0-----:R-:W3:Y:S04]  /*30bc0*/  LDL.LU.64 R20, [R1+0x2498] ;  /* 0x0024980001147983 */ /* 0x001ee80000300a00 */
[----:B------:R-:W-:Y:S04]  /*30bd0*/  STL [R1+0x23e8], R28 ;  /* 0x0023e81c01007387 */ /* 0x000fe80000100800 */
[----:B------:R0:W-:Y:S04]  /*30be0*/  STL [R1+0x23d8], R29 ;  /* 0x0023d81d01007387 */ /* 0x0001e80000100800 */
[----:B0-----:R-:W4:Y:S01]  /*30bf0*/  LDL R29, [R1+0x1be0] ;  /* 0x001be000011d7983 */ /* 0x001f220000100800 */
[----:B--2---:R-:W-:-:S15]  /*30c00*/  HMMA.16816.F32.BF16 R16, R8, R26, R16 ;  /* 0x0000001a0810723c */ /* 0x004fde0000041810 */
[----:B------:R-:W-:-:S08]  /*30c10*/  NOP ;  /* 0x0000000000007918 */ /* 0x000fd00000000000 */
[----:B------:R-:W-:Y:S04]  /*30c20*/  STL.64 [R1+0x120], R16 ;  /* 0x0001201001007387 */ /* 0x000fe80000100a00 */
[----:B------:R-:W-:Y:S04]  /*30c30*/  STL.64 [R1+0x128], R18 ;  /* 0x0001281201007387 */ /* 0x000fe80000100a00 */
[----:B----4-:R-:W0:Y:S04]  /*30c40*/  LDSM.16.MT88.4 R16, [R29+UR4+0xa080] ;  /* 0x00a080041d10783b */ /* 0x010e280008004200 */
[----:B0-----:R-:W-:Y:S04]  /*30c50*/  STL.64 [R1+0x40], R16 ;  /* 0x0000401001007387 */ /* 0x001fe80000100a00 */
[----:B------:R0:W-:Y:S04]  /*30c60*/  STL.64 [R1+0x48], R18 ;  /* 0x0000481201007387 */ /* 0x0001e80000100a00 */
[----:B0-----:R-:W2:Y:S02]  /*30c70*/  LDL.LU.64 R18, [R1+0x2490] ;  /* 0x0024900001127983 */ /* 0x001ea40000300a00 */
[----:B--2---:R-:W-:-:S15]  /*30c80*/  HMMA.16816.F32.BF16 R12, R8, R18, R12 ;  /* 0x00000012080c723c */ /* 0x004fde000004180c */
[----:B------:R-:W-:-:S08]  /*30c90*/  NOP ;  /* 0x0000000000007918 */ /* 0x000fd00000000000 */
[----:B------:R-:W-:Y:S04]  /*30ca0*/  STL.64 [R1+0x110], R12 ;  /* 0x0001100c01007387 */ /* 0x000fe80000100a00 */
[----:B------:R0:W-:Y:S04]  /*30cb0*/  STL.64 [R1+0x118], R14 ;  /* 0x0001180e01007387 */ /* 0x0001e80000100a00 */
[----:B0-----:R-:W3:Y:S01]  /*30cc0*/  LDL.LU.64 R14, [R1+0x2488] ;  /* 0x00248800010e7983 */ /* 0x001ee20000300a00 */
[----:B------:R-:W-:Y:S01]  /*30cd0*/  IMAD.MOV.U32 R5, RZ, RZ, R3 ;  /* 0x000000ffff057224 */ /* 0x000fe200078e0003 */
[----:B---3--:R-:W-:Y:S02]  /*30ce0*/  HMMA.16816.F32.BF16 R8, R8, R14, R20 ;  /* 0x0000000e0808723c */ /* 0x008fe40000041814 */
[----:B------:R-:W2:Y:S04]  /*30cf0*/  LDL.LU.64 R22, [R1+0x2480] ;  /* 0x0024800001167983 */ /* 0x000ea80000300a00 */
[----:B------:R-:W2:-:S15]  /*30d00*/  LDL.LU.64 R20, [R1+0x2478] ;  /* 0x0024780001147983 */ /* 0x000e9e0000300a00 */
[----:B------:R-:W-:-:S02]  /*30d10*/  NOP ;  /* 0x0000000000007918 */ /* 0x000fc40000000000 */
[----:B------:R-:W-:Y:S04]  /*30d20*/  STL.64 [R1+0xc0], R8 ;  /* 0x0000c00801007387 */ /* 0x000fe80000100a00 */
[----:B------:R0:W-:Y:S02]  /*30d30*/  STL.64 [R1+0xc8], R10 ;  /* 0x0000c80a01007387 */ /* 0x0001e40000100a00 */
[----:B0-----:R-:W-:Y:S02]  /*30d40*/  IMAD.MOV.U32 R10, RZ, RZ, R2 ;  /* 0x000000ffff0a7224 */ /* 0x001fe400078e0002 */
[----:B------:R-:W-:-:S07]  /*30d50*/  IMAD.MOV.U32 R11, RZ, RZ, R0 ;  /* 0x000000ffff0b7224 */ /* 0x000fce00078e0000 */
[----:B--2---:R-:W-:-:S15]  /*30d60*/  HMMA.16816.F32.BF16 R4, R20, R10, R4 ;  /* 0x0000000a1404723c */ /* 0x004fde0000041804 */
[----:B------:R-:W-:-:S08]  /*30d70*/  NOP ;  /* 0x0000000000007918 */ /* 0x000fd00000000000 */
[----:B------:R0:W-:Y:S01]  /*30d80*/  STL [R1+0xb0], R4 ;  /* 0x0000b00401007387 */ /* 0x0001e20000100800 */
[----:B------:R-:W-:Y:S02]  /*30d90*/  IMAD.MOV.U32 R2, RZ, RZ, R6 ;  /* 0x000000ffff027224 */ /* 0x000fe400078e0006 */
[----:B------:R-:W-:Y:S02]  /*30da0*/  IMAD.MOV.U32 R0, RZ, RZ, R7 ;  /* 0x000000ffff007224 */ /* 0x000fe400078e0007 */
[----:B------:R-:W-:Y:S01]  /*30db0*/  IMAD.MOV.U32 R3, RZ, RZ, R5 ;  /* 0x000000ffff037224 */ /* 0x000fe200078e0005 */
[----:B------:R-:W2:Y:S04]  /*30dc0*/  LDL.LU.64 R6, [R1+0x2470] ;  /* 0x0024700001067983 */ /* 0x000ea80000300a00 */
[----:B0-----:R-:W2:Y:S04]  /*30dd0*/  LDL.LU.64 R4, [R1+0x2468] ;  /* 0x0024680001047983 */ /* 0x001ea80000300a00 */
[----:B------:R-:W-:Y:S04]  /*30de0*/  STL [R1+0x22a0], R0 ;  /* 0x0022a00001007387 */ /* 0x000fe80000100800 */
[----:B------:R-:W-:Y:S04]  /*30df0*/  STL [R1+0x229c], R2 ;  /* 0x00229c0201007387 */ /* 0x000fe80000100800 */
[----:B------:R-:W-:Y:S01]  /*30e00*/  STL [R1+0x2298], R3 ;  /* 0x0022980301007387 */ /* 0x000fe20000100800 */
[----:B--2---:R-:W-:Y:S03]  /*30e10*/  HMMA.16816.F32.BF16 R24, R20, R26, R4 ;  /* 0x0000001a1418723c */ /* 0x004fe60000041804 */
[----:B------:R-:W2:Y:S04]  /*30e20*/  LDL.LU.64 R6, [R1+0x2460] ;  /* 0x0024600001067983 */ /* 0x000ea80000300a00 */
[----:B------:R-:W2:-:S15]  /*30e30*/  LDL.LU.64 R4, [R1+0x2458] ;  /* 0x0024580001047983 */ /* 0x000e9e0000300a00 */
[----:B------:R-:W-:-:S01]  /*30e40*/  NOP ;  /* 0x0000000000007918 */ /* 0x000fc20000000000 */
[----:B------:R-:W-:Y:S04]  /*30e50*/  STL.64 [R1+0xf0], R24 ;  /* 0x0000f01801007387 */ /* 0x000fe80000100a00 */
[----:B------:R0:W-:Y:S04]  /*30e60*/  STL.64 [R1+0xf8], R26 ;  /* 0x0000f81a01007387 */ /* 0x0001e80000100a00 */
[----:B0-----:R-:W3:Y:S04]  /*30e70*/  LDL.LU.64 R26, [R1+0x2450] ;  /* 0x00245000011a7983 */ /* 0x001ee80000300a00 */
[----:B------:R-:W3:Y:S01]  /*30e80*/  LDL.LU.64 R24, [R1+0x2448] ;  /* 0x0024480001187983 */ /* 0x000ee20000300a00 */
[----:B------:R-:W-:-:S02]  /*30e90*/  IMAD.MOV.U32 R9, RZ, RZ, R14 ;  /* 0x000000ffff097224 */ /* 0x000fc400078e000e */
[----:B------:R-:W-:Y:S01]  /*30ea0*/  IMAD.MOV.U32 R8, RZ, RZ, R15 ;  /* 0x000000ffff087224 */ /* 0x000fe200078e000f */
[C---:B--2---:R-:W-:Y:S06]  /*30eb0*/  HMMA.16816.F32.BF16 R4, R20.reuse, R14, R4 ;  /* 0x0000000e1404723c */ /* 0x044fec0000041804 */
[----:B---3--:R-:W-:Y:S01]  /*30ec0*/  HMMA.16816.F32.BF16 R16, R20, R18, R24 ;  /* 0x000000121410723c */ /* 0x008fe20000041818 */
[----:B------:R-:W-:-:S15]  /*30ed0*/  LDSM.16.MT88.4 R20, [R29+UR4+0xa180] ;  /* 0x00a180041d14783b */ /* 0x000fde0008004200 */
[----:B------:R-:W-:-:S07]  /*30ee0*/  NOP ;  /* 0x0000000000007918 */ /* 0x000fce0000000000 */
[----:B------:R-:W-:Y:S01]  /*30ef0*/  STL [R1+0xe0], R16 ;  /* 0x0000e01001007387 */ /* 0x000fe20000100800 */
[----:B------:R-:W-:Y:S02]  /*30f00*/  IMAD.MOV.U32 R0, RZ, RZ, R17 ;  /* 0x000000ffff007224 */ /* 0x000fe400078e0011 */
[----:B------:R-:W-:Y:S02]  /*30f10*/  IMAD.MOV.U32 R2, RZ, RZ, R18 ;  /* 0x000000ffff027224 */ /* 0x000fe400078e0012 */
[----:B------:R-:W-:Y:S02]  /*30f20*/  IMAD.MOV.U32 R3, RZ, RZ, R19 ;  /* 0x000000ffff037224 */ /* 0x000fe400078e0013 */
[----:B------:R-:W0:Y:S04]  /*30f30*/  LDSM.16.MT88.4 R16, [R29+UR4+0xa100] ;  /* 0x00a100041d10783b */ /* 0x000e280008004200 */
[----:B------:R1:W-:Y:S04]  /*30f40*/  STL [R1+0x22ac], R0 ;  /* 0x0022ac0001007387 */ /* 0x0003e80000100800 */
[----:B------:R2:W-:Y:S04]  /*30f50*/  STL [R1+0x22a8], R2 ;  /* 0x0022a80201007387 */ /* 0x0005e80000100800 */
[----:B------:R3:W-:Y:S01]  /*30f60*/  STL [R1+0x22a4], R3 ;  /* 0x0022a40301007387 */ /* 0x0007e20000100800 */
[----:B-1----:R-:W-:-:S02]  /*30f70*/  IMAD.MOV.U32 R0, RZ, RZ, R4 ;  /* 0x000000ffff007224 */ /* 0x002fc400078e0004 */
[----:B--2---:R-:W-:Y:S02]  /*30f80*/  IMAD.MOV.U32 R2, RZ, RZ, R5 ;  /* 0x000000ffff027224 */ /* 0x004fe400078e0005 */
[----:B---3--:R-:W-:Y:S01]  /*30f90*/  IMAD.MOV.U32 R3, RZ, RZ, R6 ;  /* 0x000000ffff037224 */ /* 0x008fe200078e0006 */
[----:B0-----:R0:W-:Y:S04]  /*30fa0*/  STL.64 [R1+0x30], R16 ;  /* 0x0000301001007387 */ /* 0x0011e80000100a00 */
[----:B------:R1:W-:Y:S04]  /*30fb0*/  STL [R1+0x38], R18 ;  /* 0x0000381201007387 */ /* 0x0003e80000100800 */
[----:B------:R-:W-:Y:S04]  /*30fc0*/  STL [R1+0xac], R7 ;  /* 0x0000ac0701007387 */ /* 0x000fe80000100800 */
[----:B------:R-:W-:Y:S04]  /*30fd0*/  STL [R1+0x22c8], R0 ;  /* 0x0022c80001007387 */ /* 0x000fe80000100800 */
[----:B------:R-:W-:Y:S04]  /*30fe0*/  STL [R1+0x22b4], R2 ;  /* 0x0022b40201007387 */ /* 0x000fe80000100800 */
[----:B------:R-:W-:Y:S04]  /*30ff0*/  STL [R1+0x22b0], R3 ;  /* 0x0022b00301007387 */ /* 0x000fe80000100800 */
[----:B------:R-:W-:Y:S04]  /*31000*/  STL.64 [R1+0x2398], R22 ;  /* 0x0023981601007387 */ /* 0x000fe80000100a00 */
[----:B------:R-:W2:Y:S04]  /*31010*/  LDL.LU R12, [R1+0x260] ;  /* 0x00026000010c7983 */ /* 0x000ea80000300800 */
[----:B------:R-:W2:Y:S04]  /*31020*/  LDL.LU R13, [R1+0x264] ;  /* 0x00026400010d7983 */ /* 0x000ea80000300800 */
[----:B------:R-:W3:Y:S04]  /*31030*/  LDL.LU R14, [R1+0x268] ;  /* 0x00026800010e7983 */ /* 0x000ee80000300800 */
[----:B------:R-:W3:Y:S01]  /*31040*/  LDL.LU R15, [R1+0x26c] ;  /* 0x00026c00010f7983 */ /* 0x000ee20000300800 */
[----:B------:R-:W-:-:S02]  /*31050*/  IMAD.MOV.U32 R28, RZ, RZ, R19 ;  /* 0x000000ffff1c7224 */ /* 0x000fc400078e0013 */
[----:B------:R-:W1:Y:S01]  /*31060*/  S2R R19, SR_TID.X ;  /* 0x0000000000137919 */ /* 0x000e620000002100 */
[----:B0-----:R-:W0:Y:S01]  /*31070*/  S2R R17, SR_TID.X ;  /* 0x0000000000117919 */ /* 0x001e220000002100 */
[----:B-1----:R-:W-:Y:S01]  /*31080*/  IMAD.SHL.U32 R18, R19, 0x2, RZ ;  /* 0x0000000213127824 */ /* 0x002fe200078e00ff */
[----:B0-----:R-:W-:-:S04]  /*31090*/  LOP3.LUT R16, R17, 0x7, RZ, 0xc0, !PT ;  /* 0x0000000711107812 */ /* 0x001fc800078ec0ff */
[----:B------:R-:W-:Y:S01]  /*310a0*/  LOP3.LUT R27, R18, 0x10, RZ, 0xc0, !PT ;  /* 0x00000010121b7812 */ /* 0x000fe200078ec0ff */
[----:B------:R-:W-:-:S03]  /*310b0*/  IMAD R16, R16, 0x210, RZ ;  /* 0x0000021010107824 */ /* 0x000fc600078e02ff */
[----:B------:R-:W-:Y:S01]  /*310c0*/  LOP3.LUT R27, R27, 0x20, R19, 0xf8, !PT ;  /* 0x000000201b1b7812 */ /* 0x000fe200078ef813 */
[----:B------:R-:W-:-:S03]  /*310d0*/  IMAD.SHL.U32 R17, R17, 0x100, RZ ;  /* 0x0000010011117824 */ /* 0x000fc600078e00ff */
[----:B------:R-:W-:-:S04]  /*310e0*/  LOP3.LUT R27, R16, R27, RZ, 0x3c, !PT ;  /* 0x0000001b101b7212 */ /* 0x000fc800078e3cff */
[----:B------:R-:W-:-:S05]  /*310f0*/  LOP3.LUT R27, R27, 0x1000, R17, 0xf8, !PT ;  /* 0x000010001b1b7812 */ /* 0x000fca00078ef811 */
[----:B------:R-:W0:Y:S01]  /*31100*/  LDSM.16.MT88.4 R4, [R27+UR4+0xc000] ;  /* 0x00c000041b04783b */ /* 0x000e220008004200 */
[----:B------:R-:W-:-:S05]  /*31110*/  LOP3.LUT R19, R19, 0x7, RZ, 0xc0, !PT ;  /* 0x0000000713137812 */ /* 0x000fca00078ec0ff */
[----:B------:R-:W-:-:S05]  /*31120*/  IMAD R19, R19, 0x110, RZ ;  /* 0x0000011013137824 */ /* 0x000fca00078e02ff */
[----:B------:R-:W-:-:S04]  /*31130*/  LOP3.LUT R19, R19, 0x30, R18, 0x78, !PT ;  /* 0x0000003013137812 */ /* 0x000fc800078e7812 */
[----:B------:R-:W-:Y:S01]  /*31140*/  LOP3.LUT R19, R19, 0x40, RZ, 0x3c, !PT ;  /* 0x0000004013137812 */ /* 0x000fe200078e3cff */
[----:B---3--:R-:W-:Y:S04]  /*31150*/  STL.64 [R1+0x2440], R14 ;  /* 0x0024400e01007387 */ /* 0x008fe80000100a00 */
[----:B--2---:R1:W-:Y:S04]  /*31160*/  STL.64 [R1+0x2438], R12 ;  /* 0x0024380c01007387 */ /* 0x0043e80000100a00 */
[----:B-1----:R-:W2:Y:S04]  /*31170*/  LDL.LU.64 R12, [R1+0x50] ;  /* 0x00005000010c7983 */ /* 0x002ea80000300a00 */
[----:B------:R-:W3:Y:S04]  /*31180*/  LDL.LU.64 R14, [R1+0x58] ;  /* 0x00005800010e7983 */ /* 0x000ee80000300a00 */
[----:B------:R-:W-:Y:S04]  /*31190*/  STL.64 [R1+0x2390], R20 ;  /* 0x0023901401007387 */ /* 0x000fe80000100a00 */
[----:B------:R-:W4:Y:S04]  /*311a0*/  LDL.LU.64 R22, [R1+0x88] ;  /* 0x0000880001167983 */ /* 0x000f280000300a00 */
[----:B0-----:R-:W-:Y:S04]  /*311b0*/  STL.64 [R1+0x20], R4 ;  /* 0x0000200401007387 */ /* 0x001fe80000100a00 */
[----:B------:R-:W-:Y:S04]  /*311c0*/  STL.64 [R1+0x28], R6 ;  /* 0x0000280601007387 */ /* 0x000fe80000100a00 */
[----:B------:R-:W0:Y:S04]  /*311d0*/  LDSM.16.M88.4 R4, [R19+UR4+0x10080] ;  /* 0x010080041304783b */ /* 0x000e280008000200 */
[----:B0-----:R0:W-:Y:S04]  /*311e0*/  STL [R1+0x20fc], R6 ;  /* 0x0020fc0601007387 */ /* 0x0011e80000100800 */
[----:B------:R1:W-:Y:S04]  /*311f0*/  STL [R1+0x20f8], R7 ;  /* 0x0020f80701007387 */ /* 0x0003e80000100800 */
[----:B------:R1:W-:Y:S01]  /*31200*/  STL.64 [R1+0x2338], R4 ;  /* 0x0023380401007387 */ /* 0x0003e20000100a00 */
[----:B0-----:R-:W-:-:S02]  /*31210*/  IMAD.MOV.U32 R6, RZ, RZ, R9 ;  /* 0x000000ffff067224 */ /* 0x001fc400078e0009 */
[----:B-1----:R-:W-:-:S05]  /*31220*/  IMAD.MOV.U32 R7, RZ, RZ, R8 ;  /* 0x000000ffff077224 */ /* 0x002fca00078e0008 */
[----:B------:R0:W-:Y:S04]  /*31230*/  STL.64 [R1+0x2428], R6 ;  /* 0x0024280601007387 */ /* 0x0001e80000100a00 */
[----:B------:R-:W4:Y:S04]  /*31240*/  LDL.LU R4, [R1+0x250] ;  /* 0x0002500001047983 */ /* 0x000f280000300800 */
[----:B------:R-:W4:Y:S04]  /*31250*/  LDL.LU R5, [R1+0x254] ;  /* 0x0002540001057983 */ /* 0x000f280000300800 */
[----:B0-----:R-:W4:Y:S04]  /*31260*/  LDL.LU R6, [R1+0x258] ;  /* 0x0002580001067983 */ /* 0x001f280000300800 */
[----:B------:R-:W4:Y:S01]  /*31270*/  LDL.LU R7, [R1+0x25c] ;  /* 0x00025c0001077983 */ /* 0x000f220000300800 */
[----:B--2---:R-:W-:-:S02]  /*31280*/  IMAD.MOV.U32 R16, RZ, RZ, R12 ;  /* 0x000000ffff107224 */ /* 0x004fc400078e000c */
[----:B---3--:R-:W-:Y:S01]  /*31290*/  IMAD.MOV.U32 R0, RZ, RZ, R15 ;  /* 0x000000ffff007224 */ /* 0x008fe200078e000f */
[----:B----4-:R-:W-:Y:S07]  /*312a0*/  HMMA.16816.F32.BF16 R8, R12, R10, R4 ;  /* 0x0000000a0c08723c */ /* 0x010fee0000041804 */
[----:B------:R-:W-:Y:S02]  /*312b0*/  IMAD.MOV.U32 R4, RZ, RZ, R14 ;  /* 0x000000ffff047224 */ /* 0x000fe400078e000e */
[----:B------:R-:W-:Y:S01]  /*312c0*/  IMAD.MOV.U32 R5, RZ, RZ, R13 ;  /* 0x000000ffff057224 */ /* 0x000fe200078e000d */
[----:B------:R-:W2:Y:S04]  /*312d0*/  LDL.LU.64 R14, [R1+0x2440] ;  /* 0x00244000010e7983 */ /* 0x000ea80000300a00 */
[----:B------:R-:W2:Y:S09]  /*312e0*/  LDL.LU.64 R12, [R1+0x2438] ;  /* 0x00243800010c7983 */ /* 0x000eb20000300a00 */
[----:B------:R-:W-:Y:S04]  /*312f0*/  STL.64 [R1+0xd8], R10 ;  /* 0x0000d80a01007387 */ /* 0x000fe80000100a00 */
[----:B------:R-:W3:Y:S01]  /*31300*/  LDL.LU.64 R6, [R1+0x78] ;  /* 0x0000780001067983 */ /* 0x000ee20000300a00 */
[----:B------:R-:W-:-:S02]  /*31310*/  IMAD.MOV.U32 R2, RZ, RZ, R8 ;  /* 0x000000ffff027224 */ /* 0x000fc400078e0008 */
[----:B------:R-:W-:Y:S02]  /*31320*/  IMAD.MOV.U32 R3, RZ, RZ, R9 ;  /* 0x000000ffff037224 */ /* 0x000fe400078e0009 */
[----:B------:R-:W0:Y:S04]  /*31330*/  LDSM.16.M88.4 R8, [R19+UR4+0x10880] ;  /* 0x010880041308783b */ /* 0x000e280008000200 */
[----:B---3--:R-:W-:Y:S04]  /*31340*/  STL.64 [R1+0x2430], R6 ;  /* 0x0024300601007387 */ /* 0x008fe80000100a00 */
[----:B------:R-:W-:Y:S04]  /*31350*/  STL [R1+0x22cc], R2 ;  /* 0x0022cc0201007387 */ /* 0x000fe80000100800 */
[----:B0-----:R-:W-:Y:S04]  /*31360*/  STL [R1+0x2164], R10 ;  /* 0x0021640a01007387 */ /* 0x001fe80000100800 */
[----:B------:R-:W-:Y:S04]  /*31370*/  STL [R1+0x2160], R11 ;  /* 0x0021600b01007387 */ /* 0x000fe80000100800 */
[----:B------:R0:W-:Y:S04]  /*31380*/  STL.64 [R1+0x2368], R8 ;  /* 0x0023680801007387 */ /* 0x0001e80000100a00 */
[----:B0-----:R-:W3:Y:S04]  /*31390*/  LDL.LU.64 R8, [R1+0x40] ;  /* 0x0000400001087983 */ /* 0x001ee80000300a00 */
[----:B------:R-:W4:Y:S04]  /*313a0*/  LDL.LU.64 R10, [R1+0x48] ;  /* 0x00004800010a7983 */ /* 0x000f280000300a00 */
[----:B----4-:R0:W-:Y:S04]  /*313b0*/  STL.64 [R1+0x2400], R10 ;  /* 0x0024000a01007387 */ /* 0x0101e80000100a00 */
[----:B---3--:R1:W-:Y:S01]  /*313c0*/  STL.64 [R1+0x23f8], R8 ;  /* 0x0023f80801007387 */ /* 0x0083e20000100a00 */
[----:B0-----:R-:W-:-:S02]  /*313d0*/  IMAD.MOV.U32 R10, RZ, RZ, R4 ;  /* 0x000000ffff0a7224 */ /* 0x001fc400078e0004 */
[----:B-1----:R-:W-:Y:S02]  /*313e0*/  IMAD.MOV.U32 R8, RZ, RZ, R16 ;  /* 0x000000ffff087224 */ /* 0x002fe400078e0010 */
[----:B------:R-:W-:Y:S02]  /*313f0*/  IMAD.MOV.U32 R9, RZ, RZ, R5 ;  /* 0x000000ffff097224 */ /* 0x000fe400078e0005 */
[----:B------:R-:W-:-:S07]  /*31400*/  IMAD.MOV.U32 R11, RZ, RZ, R0 ;  /* 0x000000ffff0b7224 */ /* 0x000fce00078e0000 */
[C---:B--2---:R-:W-:Y:S01]  /*31410*/  HMMA.16816.F32.BF16 R4, R8.reuse, R22, R12 ;  /* 0x000000160804723c */ /* 0x044fe2000004180c */
[----:B------:R-:W0:Y:S05]  /*31420*/  LDSM.16.M88.4 R12, [R19+UR4+0x11080] ;  /* 0x01108004130c783b */ /* 0x000e2a0008000200 */
[----:B------:R1:W-:Y:S04]  /*31430*/  STL.64 [R1+0x23f0], R22 ;  /* 0x0023f01601007387 */ /* 0x0003e80000100a00 */
[----:B------:R-:W2:Y:S04]  /*31440*/  LDSM.16.M88.4 R16, [R19+UR4+0x11880] ;  /* 0x011880041310783b */ /* 0x000ea80008000200 */
[----:B-1----:R-:W3:Y:S09]  /*31450*/  LDL.LU.64 R22, [R1+0x98] ;  /* 0x0000980001167983 */ /* 0x002ef20000300a00 */
[----:B------:R-:W-:Y:S04]  /*31460*/  STL.64 [R1+0x100], R4 ;  /* 0x0001000401007387 */ /* 0x000fe80000100a00 */
[----:B------:R-:W-:Y:S04]  /*31470*/  STL.64 [R1+0x108], R6 ;  /* 0x0001080601007387 */ /* 0x000fe80000100a00 */
[----:B------:R-:W1:Y:S04]  /*31480*/  LDSM.16.MT88.4 R4, [R27+UR4+0xc080] ;  /* 0x00c080041b04783b */ /* 0x000e680008004200 */
[----:B0-----:R-:W-:Y:S04]  /*31490*/  STL [R1+0x214c], R14 ;  /* 0x00214c0e01007387 */ /* 0x001fe80000100800 */
[----:B------:R-:W-:Y:S04]  /*314a0*/  STL [R1+0x2148], R15 ;  /* 0x0021480f01007387 */ /* 0x000fe80000100800 */
        /* <DEDUP_REMOVED lines=10> */
[----:B------:R-:W4:Y:S04]  /*31550*/  LDL.LU R15, [R1+0x2bc] ;  /* 0x0002bc00010f7983 */ /* 0x000f280000300800 */
        /* <DEDUP_REMOVED lines=8> */
[----:B-1----:R-:W-:Y:S04]  /*315e0*/  STL.64 [R1+0x10], R4 ;  /* 0x0000100401007387 */ /* 0x002fe80000100a00 */
[----:B------:R0:W-:Y:S04]  /*315f0*/  STL.64 [R1+0x18], R6 ;  /* 0x0000180601007387 */ /* 0x0001e80000100a00 */
[----:B0-----:R-:W2:Y:S02]  /*31600*/  LDL.LU.64 R6, [R1+0x2430] ;  /* 0x0024300001067983 */ /* 0x001ea40000300a00 */
[----:B--2---:R-:W-:Y:S06]  /*31610*/  HMMA.16816.F32.BF16 R12, R8, R6, R12 ;  /* 0x00000006080c723c */ /* 0x004fec000004180c */
[----:B------:R-:W-:-:S02]  /*31620*/  IMAD.MOV.U32 R21, RZ, RZ, R6 ;  /* 0x000000ffff157224 */ /* 0x000fc400078e0006 */
[----:B------:R-:W-:Y:S02]  /*31630*/  IMAD.MOV.U32 R20, RZ, RZ, R7 ;  /* 0x000000ffff147224 */ /* 0x000fe400078e0007 */
[----:B------:R-:W2:-:S13]  /*31640*/  LDL.LU.64 R6, [R1+0x2428] ;  /* 0x0024280001067983 */ /* 0x000e9a0000300a00 */
[----:B------:R-:W-:Y:S01]  /*31650*/  STL.64 [R1+0x170], R12 ;  /* 0x0001700c01007387 */ /* 0x000fe20000100a00 */
[----:B------:R-:W-:Y:S02]  /*31660*/  IMAD.MOV.U32 R19, RZ, RZ, R14 ;  /* 0x000000ffff137224 */ /* 0x000fe400078e000e */
[----:B------:R-:W-:Y:S02]  /*31670*/  IMAD.MOV.U32 R18, RZ, RZ, R15 ;  /* 0x000000ffff127224 */ /* 0x000fe400078e000f */
[----:B------:R-:W0:Y:S04]  /*31680*/  LDSM.16.MT88.4 R12, [R27+UR4+0xc100] ;  /* 0x00c100041b0c783b */ /* 0x000e280008004200 */
[----:B------:R-:W-:Y:S04]  /*31690*/  STL [R1+0x221c], R18 ;  /* 0x00221c1201007387 */ /* 0x000fe80000100800 */
[----:B------:R-:W-:Y:S04]  /*316a0*/  STL [R1+0x2218], R19 ;  /* 0x0022181301007387 */ /* 0x000fe80000100800 */
[----:B------:R1:W-:Y:S04]  /*316b0*/  STL.64 [R1+0x23e0], R16 ;  /* 0x0023e01001007387 */ /* 0x0003e80000100a00 */
[----:B------:R-:W4:Y:S04]  /*316c0*/  LDSM.16.MT88.4 R24, [R27+UR4+0xc180] ;  /* 0x00c180041b18783b */ /* 0x000f280008004200 */
[----:B-1----:R-:W3:Y:S04]  /*316d0*/  LDL.LU R16, [R1+0x310] ;  /* 0x0003100001107983 */ /* 0x002ee80000300800 */
[----:B------:R-:W3:Y:S04]  /*316e0*/  LDL.LU R17, [R1+0x314] ;  /* 0x0003140001117983 */ /* 0x000ee80000300800 */
[----:B------:R-:W3:Y:S04]  /*316f0*/  LDL.LU R18, [R1+0x318] ;  /* 0x0003180001127983 */ /* 0x000ee80000300800 */
[----:B------:R-:W3:Y:S01]  /*31700*/  LDL.LU R19, [R1+0x31c] ;  /* 0x00031c0001137983 */ /* 0x000ee20000300800 */
[----:B0-----:R-:W-:-:S02]  /*31710*/  IMAD.MOV.U32 R2, RZ, RZ, R14 ;  /* 0x000000ffff027224 */ /* 0x001fc400078e000e */
[----:B------:R-:W-:Y:S02]  /*31720*/  IMAD.MOV.U32 R0, RZ, RZ, R15 ;  /* 0x000000ffff007224 */ /* 0x000fe400078e000f */
[----:B------:R-:W-:Y:S02]  /*31730*/  IMAD.MOV.U32 R5, RZ, RZ, R12 ;  /* 0x000000ffff057224 */ /* 0x000fe400078e000c */
[----:B------:R-:W-:Y:S01]  /*31740*/  IMAD.MOV.U32 R4, RZ, RZ, R13 ;  /* 0x000000ffff047224 */ /* 0x000fe200078e000d */
        /* <DEDUP_REMOVED lines=9> */
[----:B------:R-:W3:Y:S04]  /*317e0*/  LDL.LU.64 R8, [R1+0x23f8] ;  /* 0x0023f80001087983 */ /* 0x000ee80000300a00 */
[----:B----4-:R-:W-:Y:S04]  /*317f0*/  STL.64 [R1+0x2268], R26 ;  /* 0x0022681a01007387 */ /* 0x010fe80000100a00 */
[----:B------:R-:W-:Y:S01]  /*31800*/  STL.64 [R1+0x2260], R24 ;  /* 0x0022601801007387 */ /* 0x000fe20000100a00 */
[----:B---3--:R-:W-:-:S15]  /*31810*/  HMMA.16816.F32.BF16 R16, R8, R22, R16 ;  /* 0x000000160810723c */ /* 0x008fde0000041810 */
[----:B------:R-:W-:-:S08]  /*31820*/  NOP ;  /* 0x0000000000007918 */ /* 0x000fd00000000000 */
[----:B------:R0:W-:Y:S04]  /*31830*/  STL.64 [R1+0x210], R16 ;  /* 0x0002101001007387 */ /* 0x0001e80000100a00 */
[----:B------:R-:W-:Y:S01]  /*31840*/  STL.64 [R1+0x218], R18 ;  /* 0x0002181201007387 */ /* 0x000fe20000100a00 */
[----:B0-----:R-:W-:Y:S02]  /*31850*/  IMAD.MOV.U32 R17, RZ, RZ, R22 ;  /* 0x000000ffff117224 */ /* 0x001fe400078e0016 */
[----:B------:R-:W-:Y:S02]  /*31860*/  IMAD.MOV.U32 R16, RZ, RZ, R23 ;  /* 0x000000ffff107224 */ /* 0x000fe400078e0017 */
[----:B------:R-:W2:Y:S02]  /*31870*/  LDL.LU.64 R22, [R1+0x23f0] ;  /* 0x0023f00001167983 */ /* 0x000ea40000300a00 */
[----:B--2---:R-:W-:-:S15]  /*31880*/  HMMA.16816.F32.BF16 R12, R8, R22, R12 ;  /* 0x00000016080c723c */ /* 0x004fde000004180c */
[----:B------:R-:W-:-:S08]  /*31890*/  NOP ;  /* 0x0000000000007918 */ /* 0x000fd00000000000 */
[----:B------:R-:W-:Y:S04]  /*318a0*/  STL.64 [R1+0x260], R12 ;  /* 0x0002600c01007387 */ /* 0x000fe80000100a00 */
[----:B------:R0:W-:Y:S02]  /*318b0*/  STL.64 [R1+0x268], R14 ;  /* 0x0002680e01007387 */ /* 0x0001e40000100a00 */
[----:B0-----:R-:W-:Y:S02]  /*318c0*/  IMAD.MOV.U32 R15, RZ, RZ, R8 ;  /* 0x000000ffff0f7224 */ /* 0x001fe400078e0008 */
[----:B------:R-:W-:Y:S01]  /*318d0*/  IMAD.MOV.U32 R14, RZ, RZ, R9 ;  /* 0x000000ffff0e7224 */ /* 0x000fe200078e0009 */
[----:B------:R-:W2:Y:S01]  /*318e0*/  LDL.LU R8, [R1+0x240] ;  /* 0x0002400001087983 */ /* 0x000ea20000300800 */
[----:B------:R-:W-:-:S03]  /*318f0*/  IMAD.MOV.U32 R13, RZ, RZ, R10 ;  /* 0x000000ffff0d7224 */ /* 0x000fc600078e000a */
[----:B------:R-:W2:Y:S01]  /*31900*/  LDL.LU R9, [R1+0x244] ;  /* 0x0002440001097983 */ /* 0x000ea20000300800 */
[----:B------:R-:W-:-:S03]  /*31910*/  IMAD.MOV.U32 R12, RZ, RZ, R11 ;  /* 0x000000ffff0c7224 */ /* 0x000fc600078e000b */
[----:B------:R-:W3:Y:S04]  /*31920*/  LDL.LU R10, [R1+0x248] ;  /* 0x00024800010a7983 */ /* 0x000ee80000300800 */
[----:B------:R-:W3:Y:S01]  /*31930*/  LDL.LU R11, [R1+0x24c] ;  /* 0x00024c00010b7983 */ /* 0x000ee20000300800 */
[----:B------:R-:W-:Y:S02]  /*31940*/  IMAD.MOV.U32 R27, RZ, RZ, R20 ;  /* 0x000000ffff1b7224 */ /* 0x000fe400078e0014 */
[----:B------:R-:W-:Y:S02]  /*31950*/  IMAD.MOV.U32 R26, RZ, RZ, R21 ;  /* 0x000000ffff1a7224 */ /* 0x000fe400078e0015 */
[----:B------:R-:W-:Y:S02]  /*31960*/  IMAD.MOV.U32 R25, RZ, RZ, R22 ;  /* 0x000000ffff197224 */ /* 0x000fe400078e0016 */
[----:B------:R-:W-:-:S02]  /*31970*/  IMAD.MOV.U32 R24, RZ, RZ, R23 ;  /* 0x000000ffff187224 */ /* 0x000fc400078e0017 */
[----:B------:R-:W-:Y:S01]  /*31980*/  IMAD.MOV.U32 R23, RZ, RZ, R28 ;  /* 0x000000ffff177224 */ /* 0x000fe200078e001c */
[----:B---3--:R0:W-:Y:S04]  /*31990*/  STL.64 [R1+0x2378], R10 ;  /* 0x0023780a01007387 */ /* 0x0081e80000100a00 */
[----:B--2---:R1:W-:Y:S01]  /*319a0*/  STL.64 [R1+0x2370], R8 ;  /* 0x0023700801007387 */ /* 0x0043e20000100a00 */
[----:B0-----:R-:W-:Y:S02]  /*319b0*/  IMAD.MOV.U32 R10, RZ, RZ, R17 ;  /* 0x000000ffff0a7224 */ /* 0x001fe400078e0011 */
[----:B------:R-:W-:Y:S02]  /*319c0*/  IMAD.MOV.U32 R11, RZ, RZ, R16 ;  /* 0x000000ffff0b7224 */ /* 0x000fe400078e0010 */
[----:B------:R-:W2:Y:S04]  /*319d0*/  LDL.LU R16, [R1+0x2d0] ;  /* 0x0002d00001107983 */ /* 0x000ea80000300800 */
[----:B------:R-:W2:Y:S04]  /*319e0*/  LDL.LU R17, [R1+0x2d4] ;  /* 0x0002d40001117983 */ /* 0x000ea80000300800 */
[----:B------:R-:W2:Y:S04]  /*319f0*/  LDL.LU R18, [R1+0x2d8] ;  /* 0x0002d80001127983 */ /* 0x000ea80000300800 */
[----:B------:R-:W2:Y:S04]  /*31a00*/  LDL.LU R19, [R1+0x2dc] ;  /* 0x0002dc0001137983 */ /* 0x000ea80000300800 */
[----:B------:R0:W-:Y:S04]  /*31a10*/  STL.64 [R1+0x23d0], R10 ;  /* 0x0023d00a01007387 */ /* 0x0001e80000100a00 */
[----:B------:R-:W3:Y:S04]  /*31a20*/  LDL.LU R20, [R1+0x30] ;  /* 0x0000300001147983 */ /* 0x000ee80000300800 */
[----:B------:R-:W3:Y:S04]  /*31a30*/  LDL.LU R21, [R1+0x34] ;  /* 0x0000340001157983 */ /* 0x000ee80000300800 */
[----:B------:R-:W3:Y:S04]  /*31a40*/  LDL.LU R22, [R1+0x38] ;  /* 0x0000380001167983 */ /* 0x000ee80000300800 */
[----:B------:R-:W4:Y:S01]  /*31a50*/  LDL.LU R28, [R1+0x23e8] ;  /* 0x0023e800011c7983 */ /* 0x000f220000300800 */
[----:B-1----:R-:W-:-:S02]  /*31a60*/  IMAD.MOV.U32 R9, RZ, RZ, R14 ;  /* 0x000000ffff097224 */ /* 0x002fc400078e000e */
[----:B------:R-:W-:Y:S02]  /*31a70*/  IMAD.MOV.U32 R8, RZ, RZ, R15 ;  /* 0x000000ffff087224 */ /* 0x000fe400078e000f */
[----:B0-----:R-:W-:Y:S02]  /*31a80*/  IMAD.MOV.U32 R11, RZ, RZ, R12 ;  /* 0x000000ffff0b7224 */ /* 0x001fe400078e000c */
[----:B------:R-:W-:Y:S01]  /*31a90*/  IMAD.MOV.U32 R10, RZ, RZ, R13 ;  /* 0x000000ffff0a7224 */ /* 0x000fe200078e000d */
        /* <DEDUP_REMOVED lines=11> */
[----:B--2---:R1:W-:Y:S01]  /*31b50*/  STL.64 [R1+0x2358], R12 ;  /* 0x0023580c01007387 */ /* 0x0043e20000100a00 */
[----:B0-----:R-:W-:-:S02]  /*31b60*/  IMAD.MOV.U32 R14, RZ, RZ, R25 ;  /* 0x000000ffff0e7224 */ /* 0x001fc400078e0019 */
[----:B------:R-:W-:-:S05]  /*31b70*/  IMAD.MOV.U32 R15, RZ, RZ, R24 ;  /* 0x000000ffff0f7224 */ /* 0x000fca00078e0018 */
[----:B------:R0:W-:Y:S04]  /*31b80*/  STL.64 [R1+0x23c8], R14 ;  /* 0x0023c80e01007387 */ /* 0x0001e80000100a00 */
[----:B-1----:R-:W2:Y:S04]  /*31b90*/  LDL.LU R12, [R1+0x2e0] ;  /* 0x0002e000010c7983 */ /* 0x002ea80000300800 */
[----:B------:R-:W2:Y:S04]  /*31ba0*/  LDL.LU R13, [R1+0x2e4] ;  /* 0x0002e400010d7983 */ /* 0x000ea80000300800 */
[----:B0-----:R-:W2:Y:S04]  /*31bb0*/  LDL.LU R14, [R1+0x2e8] ;  /* 0x0002e800010e7983 */ /* 0x001ea80000300800 */
[----:B------:R-:W2:Y:S02]  /*31bc0*/  LDL.LU R15, [R1+0x2ec] ;  /* 0x0002ec00010f7983 */ /* 0x000ea40000300800 */
[C---:B--2---:R-:W-:Y:S06]  /*31bd0*/  HMMA.16816.F32.BF16 R12, R8.reuse, R26, R12 ;  /* 0x0000001a080c723c */ /* 0x044fec000004180c */
[----:B------:R-:W-:-:S15]  /*31be0*/  HMMA.16816.F32.BF16 R8, R8, R6, R16 ;  /* 0x000000060808723c */ /* 0x000fde0000041810 */
[----:B------:R-:W-:-:S02]  /*31bf0*/  NOP ;  /* 0x0000000000007918 */ /* 0x000fc40000000000 */
[----:B------:R0:W-:Y:S04]  /*31c00*/  STL.64 [R1+0x2c0], R12 ;  /* 0x0002c00c01007387 */ /* 0x0001e80000100a00 */
[----:B------:R1:W-:Y:S04]  /*31c10*/  STL.64 [R1+0x2c8], R14 ;  /* 0x0002c80e01007387 */ /* 0x0003e80000100a00 */
[----:B0-----:R-:W2:Y:S04]  /*31c20*/  LDL.LU R12, [R1+0x2f0] ;  /* 0x0002f000010c7983 */ /* 0x001ea80000300800 */
[----:B------:R-:W2:Y:S04]  /*31c30*/  LDL.LU R13, [R1+0x2f4] ;  /* 0x0002f400010d7983 */ /* 0x000ea80000300800 */
[----:B-1----:R-:W2:Y:S04]  /*31c40*/  LDL.LU R14, [R1+0x2f8] ;  /* 0x0002f800010e7983 */ /* 0x002ea80000300800 */
[----:B------:R-:W2:Y:S04]  /*31c50*/  LDL.LU R15, [R1+0x2fc] ;  /* 0x0002fc00010f7983 */ /* 0x000ea80000300800 */
[----:B------:R0:W-:Y:S04]  /*31c60*/  STL.64 [R1+0x23c0], R26 ;  /* 0x0023c01a01007387 */ /* 0x0001e80000100a00 */
[----:B------:R-:W3:Y:S04]  /*31c70*/  LDL.LU R24, [R1+0x2a0] ;  /* 0x0002a00001187983 */ /* 0x000ee80000300800 */
[----:B------:R-:W3:Y:S04]  /*31c80*/  LDL.LU R25, [R1+0x2a4] ;  /* 0x0002a40001197983 */ /* 0x000ee80000300800 */
[----:B0-----:R-:W3:Y:S04]  /*31c90*/  LDL.LU R26, [R1+0x2a8] ;  /* 0x0002a800011a7983 */ /* 0x001ee80000300800 */
[----:B------:R-:W3:Y:S04]  /*31ca0*/  LDL.LU R27, [R1+0x2ac] ;  /* 0x0002ac00011b7983 */ /* 0x000ee80000300800 */
[----:B------:R-:W4:Y:S04]  /*31cb0*/  LDL.LU.64 R16, [R1+0x23e0] ;  /* 0x0023e00001107983 */ /* 0x000f280000300a00 */
[----:B------:R-:W-:Y:S04]  /*31cc0*/  STL.64 [R1+0x23b8], R6 ;  /* 0x0023b80601007387 */ /* 0x000fe80000100a00 */
[----:B------:R0:W-:Y:S04]  /*31cd0*/  STL.64 [R1+0x23b0], R4 ;  /* 0x0023b00401007387 */ /* 0x0001e80000100a00 */
[----:B------:R-:W-:Y:S04]  /*31ce0*/  STL.64 [R1+0x2e0], R8 ;  /* 0x0002e00801007387 */ /* 0x000fe80000100a00 */
[----:B------:R-:W-:Y:S04]  /*31cf0*/  STL.64 [R1+0x2e8], R10 ;  /* 0x0002e80a01007387 */ /* 0x000fe80000100a00 */
[----:B------:R1:W1:Y:S04]  /*31d00*/  LDSM.16.MT88.4 R8, [R29+UR4+0xc000] ;  /* 0x00c000041d08783b */ /* 0x0002680008004200 */
[----:B0-----:R-:W3:Y:S04]  /*31d10*/  LDL.LU R4, [R1+0x290] ;  /* 0x0002900001047983 */ /* 0x001ee80000300800 */
[----:B------:R-:W3:Y:S04]  /*31d20*/  LDL.LU R5, [R1+0x294] ;  /* 0x0002940001057983 */ /* 0x000ee80000300800 */
[----:B------:R-:W3:Y:S04]  /*31d30*/  LDL.LU R6, [R1+0x298] ;  /* 0x0002980001067983 */ /* 0x000ee80000300800 */
[----:B------:R-:W3:Y:S04]  /*31d40*/  LDL.LU R7, [R1+0x29c] ;  /* 0x00029c0001077983 */ /* 0x000ee80000300800 */
[----:B-1----:R-:W3:Y:S01]  /*31d50*/  LDL.LU R29, [R1+0x23d8] ;  /* 0x0023d800011d7983 */ /* 0x002ee20000300800 */
[----:B------:R-:W-:-:S02]  /*31d60*/  IMAD.MOV.U32 R18, RZ, RZ, R10 ;  /* 0x000000ffff127224 */ /* 0x000fc400078e000a */
[----:B------:R-:W-:Y:S01]  /*31d70*/  IMAD.MOV.U32 R19, RZ, RZ, R11 ;  /* 0x000000ffff137224 */ /* 0x000fe200078e000b */
[----:B------:R-:W-:Y:S04]  /*31d80*/  STL.64 [R1+0x40], R8 ;  /* 0x0000400801007387 */ /* 0x000fe80000100a00 */
[----:B------:R0:W-:Y:S04]  /*31d90*/  STL.64 [R1+0x48], R10 ;  /* 0x0000480a01007387 */ /* 0x0001e80000100a00 */
[----:B0-----:R-:W2:Y:S04]  /*31da0*/  LDL.LU.64 R10, [R1+0x23d0] ;  /* 0x0023d000010a7983 */ /* 0x001ea80000300a00 */
[----:B------:R-:W-:Y:S04]  /*31db0*/  STL.64 [R1+0x2330], R18 ;  /* 0x0023301201007387 */ /* 0x000fe80000100a00 */
[----:B----4-:R0:W-:Y:S04]  /*31dc0*/  STL.64 [R1+0x2328], R16 ;  /* 0x0023281001007387 */ /* 0x0101e80000100a00 */
[----:B0-----:R-:W4:Y:S04]  /*31dd0*/  LDL.LU R16, [R1+0x1c0] ;  /* 0x0001c00001107983 */ /* 0x001f280000300800 */
[----:B------:R-:W4:Y:S04]  /*31de0*/  LDL.LU R17, [R1+0x1c4] ;  /* 0x0001c40001117983 */ /* 0x000f280000300800 */
[----:B------:R-:W3:Y:S04]  /*31df0*/  LDL.LU R18, [R1+0x1c8] ;  /* 0x0001c80001127983 */ /* 0x000ee80000300800 */
[----:B------:R-:W3:Y:S04]  /*31e00*/  LDL.LU R19, [R1+0x1cc] ;  /* 0x0001cc0001137983 */ /* 0x000ee80000300800 */
[----:B---3--:R-:W-:Y:S04]  /*31e10*/  STL.64 [R1+0x2388], R18 ;  /* 0x0023881201007387 */ /* 0x008fe80000100a00 */
[----:B----4-:R0:W-:Y:S04]  /*31e20*/  STL.64 [R1+0x2380], R16 ;  /* 0x0023801001007387 */ /* 0x0101e80000100a00 */
        /* <DEDUP_REMOVED lines=11> */
[----:B------:R-:W-:Y:S04]  /*31ee0*/  STL.64 [R1+0x300], R12 ;  /* 0x0003000c01007387 */ /* 0x000fe80000100a00 */
[----:B------:R0:W-:Y:S04]  /*31ef0*/  STL.64 [R1+0x308], R14 ;  /* 0x0003080e01007387 */ /* 0x0001e80000100a00 */
[----:B0-----:R-:W3:Y:S02]  /*31f00*/  LDL.LU.64 R14, [R1+0x23c8] ;  /* 0x0023c800010e7983 */ /* 0x001ee40000300a00 */
[----:B---3--:R-:W-:-:S15]  /*31f10*/  HMMA.16816.F32.BF16 R24, R20, R14, R24 ;  /* 0x0000000e1418723c */ /* 0x008fde0000041818 */
[----:B------:R-:W-:-:S08]  /*31f20*/  NOP ;  /* 0x0000000000007918 */ /* 0x000fd00000000000 */
[----:B------:R-:W-:Y:S04]  /*31f30*/  STL.64 [R1+0x320], R24 ;  /* 0x0003201801007387 */ /* 0x000fe80000100a00 */
[----:B------:R0:W-:Y:S04]  /*31f40*/  STL.64 [R1+0x328], R26 ;  /* 0x0003281a01007387 */ /* 0x0001e80000100a00 */
[----:B0-----:R-:W3:Y:S02]  /*31f50*/  LDL.LU.64 R26, [R1+0x23c0] ;  /* 0x0023c000011a7983 */ /* 0x001ee40000300a00 */
        /* <DEDUP_REMOVED lines=20> */
[----:B0-----:R-:W4:Y:S04]  /*320a0*/  LDL.LU.64 R10, [R1+0x2378] ;  /* 0x00237800010a7983 */ /* 0x001f280000300a00 */
[----:B------:R-:W4:Y:S02]  /*320b0*/  LDL.LU.64 R8, [R1+0x2370] ;  /* 0x0023700001087983 */ /* 0x000f240000300a00 */
[----:B----4-:R-:W-:Y:S02]  /*320c0*/  HMMA.16816.F32.BF16 R12, R20, R14, R8 ;  /* 0x0000000e140c723c */ /* 0x010fe40000041808 */
[----:B------:R-:W2:-:S15]  /*320d0*/  LDL.LU.64 R8, [R1+0x2368] ;  /* 0x0023680001087983 */ /* 0x000e9e0000300a00 */
[----:B------:R-:W-:-:S06]  /*320e0*/  NOP ;  /* 0x0000000000007918 */ /* 0x000fcc0000000000 */
[----:B------:R-:W-:Y:S04]  /*320f0*/  STL [R1+0x2d0], R12 ;  /* 0x0002d00c01007387 */ /* 0x000fe80000100800 */
[----:B------:R0:W-:Y:S01]  /*32100*/  STL [R1+0x2dc], R15 ;  /* 0x0002dc0f01007387 */ /* 0x0001e20000100800 */
[----:B------:R-:W-:Y:S02]  /*32110*/  IMAD.MOV.U32 R11, RZ, RZ, R14 ;  /* 0x000000ffff0b7224 */ /* 0x000fe400078e000e */
[----:B------:R-:W-:Y:S01]  /*32120*/  IMAD.MOV.U32 R10, RZ, RZ, R13 ;  /* 0x000000ffff0a7224 */ /* 0x000fe200078e000d */
[----:B0-----:R-:W4:Y:S04]  /*32130*/  LDL.LU.64 R14, [R1+0x2360] ;  /* 0x00236000010e7983 */ /* 0x001f280000300a00 */
[----:B------:R-:W4:Y:S04]  /*32140*/  LDL.LU.64 R12, [R1+0x2358] ;  /* 0x00235800010c7983 */ /* 0x000f280000300a00 */
[----:B------:R0:W-:Y:S04]  /*32150*/  STL [R1+0x21a8], R10 ;  /* 0x0021a80a01007387 */ /* 0x0001e80000100800 */
[----:B0-----:R-:W2:Y:S01]  /*32160*/  LDL R10, [R1+0x1be0] ;  /* 0x001be000010a7983 */ /* 0x001ea20000100800 */
[----:B----4-:R-:W-:Y:S03]  /*32170*/  HMMA.16816.F32.BF16 R24, R20, R26, R12 ;  /* 0x0000001a1418723c */ /* 0x010fe6000004180c */
[----:B------:R-:W4:Y:S04]  /*32180*/  LDL.LU.64 R14, [R1+0x2350] ;  /* 0x00235000010e7983 */ /* 0x000f280000300a00 */
[----:B------:R-:W4:-:S15]  /*32190*/  LDL.LU.64 R12, [R1+0x2348] ;  /* 0x00234800010c7983 */ /* 0x000f1e0000300a00 */
[----:B------:R-:W-:-:S01]  /*321a0*/  NOP ;  /* 0x0000000000007918 */ /* 0x000fc20000000000 */
[----:B------:R3:W-:Y:S04]  /*321b0*/  STL.64 [R1+0x2b0], R24 ;  /* 0x0002b01801007387 */ /* 0x0007e80000100a00 */
[----:B------:R0:W-:Y:S01]  /*321c0*/  STL.64 [R1+0x2b8], R26 ;  /* 0x0002b81a01007387 */ /* 0x0001e20000100a00 */
[----:B---3--:R-:W-:Y:S02]  /*321d0*/  IMAD.MOV.U32 R24, RZ, RZ, R5 ;  /* 0x000000ffff187224 */ /* 0x008fe400078e0005 */
[----:B0-----:R-:W-:Y:S02]  /*321e0*/  IMAD.MOV.U32 R26, RZ, RZ, R2 ;  /* 0x000000ffff1a7224 */ /* 0x001fe400078e0002 */
[----:B------:R-:W-:Y:S02]  /*321f0*/  IMAD.MOV.U32 R27, RZ, RZ, R0 ;  /* 0x000000ffff1b7224 */ /* 0x000fe400078e0000 */
[----:B------:R-:W-:-:S03]  /*32200*/  IMAD.MOV.U32 R25, RZ, RZ, R4 ;  /* 0x000000ffff197224 */ /* 0x000fc600078e0004 */
[----:B------:R-:W-:Y:S04]  /*32210*/  STL.64 [R1+0x22c0], R26 ;  /* 0x0022c01a01007387 */ /* 0x000fe80000100a00 */
[----:B------:R0:W-:Y:S04]  /*32220*/  STL.64 [R1+0x22b8], R24 ;  /* 0x0022b81801007387 */ /* 0x0001e80000100a00 */
[----:B0-----:R-:W3:Y:S04]  /*32230*/  LDL.LU.64 R24, [R1+0x20] ;  /* 0x0000200001187983 */ /* 0x001ee80000300a00 */
[----:B------:R-:W2:Y:S01]  /*32240*/  LDL.LU.64 R26, [R1+0x28] ;  /* 0x00002800011a7983 */ /* 0x000ea20000300a00 */
[----:B----4-:R-:W-:Y:S03]  /*32250*/  HMMA.16816.F32.BF16 R20, R20, R6, R12 ;  /* 0x000000061414723c */ /* 0x010fe6000004180c */
[----:B------:R-:W4:Y:S04]  /*32260*/  LDL.LU.64 R12, [R1+0x2340] ;  /* 0x00234000010c7983 */ /* 0x000f280000300a00 */
[----:B------:R-:W4:-:S15]  /*32270*/  LDL.LU.64 R4, [R1+0x2338] ;  /* 0x0023380001047983 */ /* 0x000f1e0000300a00 */
[----:B------:R-:W-:-:S01]  /*32280*/  NOP ;  /* 0x0000000000007918 */ /* 0x000fc20000000000 */
[----:B------:R0:W-:Y:S01]  /*32290*/  STL.64 [R1+0x2a8], R22 ;  /* 0x0002a81601007387 */ /* 0x0001e20000100a00 */
[----:B------:R-:W-:Y:S02]  /*322a0*/  IMAD.MOV.U32 R14, RZ, RZ, R20 ;  /* 0x000000ffff0e7224 */ /* 0x000fe400078e0014 */
[----:B------:R-:W-:Y:S01]  /*322b0*/  IMAD.MOV.U32 R15, RZ, RZ, R21 ;  /* 0x000000ffff0f7224 */ /* 0x000fe200078e0015 */
[----:B------:R-:W4:Y:S04]  /*322c0*/  LDL.LU R20, [R1+0x1d0] ;  /* 0x0001d00001147983 */ /* 0x000f280000300800 */
[----:B------:R-:W4:Y:S04]  /*322d0*/  LDL.LU R21, [R1+0x1d4] ;  /* 0x0001d40001157983 */ /* 0x000f280000300800 */
[----:B0-----:R-:W4:Y:S04]  /*322e0*/  LDL.LU R22, [R1+0x1d8] ;  /* 0x0001d80001167983 */ /* 0x001f280000300800 */
[----:B------:R-:W4:Y:S01]  /*322f0*/  LDL.LU R23, [R1+0x1dc] ;  /* 0x0001dc0001177983 */ /* 0x000f220000300800 */
[----:B---3--:R-:W-:-:S02]  /*32300*/  IMAD.MOV.U32 R7, RZ, RZ, R24 ;  /* 0x000000ffff077224 */ /* 0x008fc400078e0018 */
[----:B------:R-:W-:Y:S02]  /*32310*/  IMAD.MOV.U32 R6, RZ, RZ, R25 ;  /* 0x000000ffff067224 */ /* 0x000fe400078e0019 */
[----:B--2---:R-:W-:Y:S02]  /*32320*/  IMAD.MOV.U32 R2, RZ, RZ, R26 ;  /* 0x000000ffff027224 */ /* 0x004fe400078e001a */
[----:B------:R-:W-:Y:S01]  /*32330*/  IMAD.MOV.U32 R0, RZ, RZ, R27 ;  /* 0x000000ffff007224 */ /* 0x000fe200078e001b */
[----:B----4-:R-:W-:-:S15]  /*32340*/  HMMA.16816.F32.BF16 R20, R24, R4, R20 ;  /* 0x000000041814723c */ /* 0x010fde0000041814 */
[----:B------:R-:W-:-:S08]  /*32350*/  NOP ;  /* 0x0000000000007918 */ /* 0x000fd00000000000 */
[----:B------:R-:W-:Y:S04]  /*32360*/  STL.64 [R1+0x290], R20 ;  /* 0x0002901401007387 */ /* 0x000fe80000100a00 */
[----:B------:R-:W-:Y:S04]  /*32370*/  STL.64 [R1+0x298], R22 ;  /* 0x0002981601007387 */ /* 0x000fe80000100a00 */
[----:B------:R0:W-:Y:S02]  /*32380*/  STL.64 [R1+0x2310], R4 ;  /* 0x0023100401007387 */ /* 0x0001e40000100a00 */
[----:B0-----:R-:W-:-:S02]  /*32390*/  IMAD.MOV.U32 R4, RZ, RZ, R7 ;  /* 0x000000ffff047224 */ /* 0x001fc400078e0007 */
[----:B------:R-:W-:Y:S02]  /*323a0*/  IMAD.MOV.U32 R5, RZ, RZ, R6 ;  /* 0x000000ffff057224 */ /* 0x000fe400078e0006 */
[----:B------:R-:W-:Y:S02]  /*323b0*/  IMAD.MOV.U32 R6, RZ, RZ, R2 ;  /* 0x000000ffff067224 */ /* 0x000fe400078e0002 */
[----:B------:R-:W-:-:S07]  /*323c0*/  IMAD.MOV.U32 R7, RZ, RZ, R0 ;  /* 0x000000ffff077224 */ /* 0x000fce00078e0000 */
[----:B------:R-:W-:Y:S01]  /*323d0*/  HMMA.16816.F32.BF16 R20, R4, R8, R16 ;  /* 0x000000080414723c */ /* 0x000fe20000041810 */
[----:B------:R-:W0:Y:S04]  /*323e0*/  LDSM.16.MT88.4 R16, [R10+UR4+0xc080] ;  /* 0x00c080040a10783b */ /* 0x000e280008004200 */
[----:B------:R-:W-:-:S15]  /*323f0*/  STL.64 [R1+0x2308], R10 ;  /* 0x0023080a01007387 */ /* 0x000fde0000100a00 */
[----:B------:R-:W-:-:S03]  /*32400*/  NOP ;  /* 0x0000000000007918 */ /* 0x000fc60000000000 */
[----:B------:R-:W-:Y:S04]  /*32410*/  STL.64 [R1+0x280], R20 ;  /* 0x0002801401007387 */ /* 0x000fe80000100a00 */
[----:B------:R-:W-:Y:S04]  /*32420*/  STL.64 [R1+0x288], R22 ;  /* 0x0002881601007387 */ /* 0x000fe80000100a00 */
[----:B------:R1:W-:Y:S04]  /*32430*/  STL.64 [R1+0x2300], R8 ;  /* 0x0023000801007387 */ /* 0x0003e80000100a00 */
[----:B0-----:R0:W-:Y:S04]  /*32440*/  STL.64 [R1+0x80], R16 ;  /* 0x0000801001007387 */ /* 0x0011e80000100a00 */
[----:B------:R2:W-:Y:S04]  /*32450*/  STL.64 [R1+0x88], R18 ;  /* 0x0000881201007387 */ /* 0x0005e80000100a00 */
[----:B-1----:R-:W3:Y:S04]  /*32460*/  LDL.LU R8, [R1+0x180] ;  /* 0x0001800001087983 */ /* 0x002ee80000300800 */
[----:B------:R-:W3:Y:S04]  /*32470*/  LDL.LU R9, [R1+0x184] ;  /* 0x0001840001097983 */ /* 0x000ee80000300800 */
[----:B------:R-:W4:Y:S04]  /*32480*/  LDL.LU R10, [R1+0x188] ;  /* 0x00018800010a7983 */ /* 0x000f280000300800 */
[----:B------:R-:W4:Y:S04]  /*32490*/  LDL.LU R11, [R1+0x18c] ;  /* 0x00018c00010b7983 */ /* 0x000f280000300800 */
[----:B0-----:R-:W3:Y:S04]  /*324a0*/  LDL.LU R16, [R1+0x1a0] ;  /* 0x0001a00001107983 */ /* 0x001ee80000300800 */
[----:B------:R-:W3:Y:S04]  /*324b0*/  LDL.LU R17, [R1+0x1a4] ;  /* 0x0001a40001117983 */ /* 0x000ee80000300800 */
[----:B--2---:R-:W2:Y:S04]  /*324c0*/  LDL.LU R18, [R1+0x1a8] ;  /* 0x0001a80001127983 */ /* 0x004ea80000300800 */
[----:B------:R-:W2:Y:S04]  /*324d0*/  LDL.LU R19, [R1+0x1ac] ;  /* 0x0001ac0001137983 */ /* 0x000ea80000300800 */
        /* <DEDUP_REMOVED lines=16> */
[----:B------:R-:W-:Y:S03]  /*325e0*/  HMMA.16816.F32.BF16 R16, R4, R12, R16 ;  /* 0x0000000c0410723c */ /* 0x000fe60000041810 */
[----:B----4-:R-:W-:Y:S04]  /*325f0*/  STL.64 [R1+0x22f8], R26 ;  /* 0x0022f81a01007387 */ /* 0x010fe80000100a00 */
[----:B--2---:R0:W-:Y:S04]  /*32600*/  STL.64 [R1+0x22f0], R24 ;  /* 0x0022f01801007387 */ /* 0x0041e80000100a00 */
[----:B0-----:R-:W2:Y:S04]  /*32610*/  LDL.LU R24, [R1+0x160] ;  /* 0x0001600001187983 */ /* 0x001ea80000300800 */
[----:B------:R-:W2:Y:S04]  /*32620*/  LDL.LU R25, [R1+0x164] ;  /* 0x0001640001197983 */ /* 0x000ea80000300800 */
[----:B------:R-:W2:Y:S04]  /*32630*/  LDL.LU R26, [R1+0x168] ;  /* 0x00016800011a7983 */ /* 0x000ea80000300800 */
[----:B------:R-:W2:Y:S04]  /*32640*/  LDL.LU R27, [R1+0x16c] ;  /* 0x00016c00011b7983 */ /* 0x000ea80000300800 */
[----:B------:R-:W4:Y:S04]  /*32650*/  LDL.LU R20, [R1+0x130] ;  /* 0x0001300001147983 */ /* 0x000f280000300800 */
[----:B------:R-:W4:Y:S01]  /*32660*/  LDL.LU R21, [R1+0x134] ;  /* 0x0001340001157983 */ /* 0x000f220000300800 */
[----:B------:R-:W-:-:S02]  /*32670*/  IMAD.MOV.U32 R22, RZ, RZ, R29 ;  /* 0x000000ffff167224 */ /* 0x000fc400078e001d */
[----:B------:R-:W-:-:S05]  /*32680*/  IMAD.MOV.U32 R23, RZ, RZ, R28 ;  /* 0x000000ffff177224 */ /* 0x000fca00078e001c */
[----:B------:R-:W-:Y:S04]  /*32690*/  STL.64 [R1+0x22e8], R22 ;  /* 0x0022e81601007387 */ /* 0x000fe80000100a00 */
[----:B----4-:R0:W-:Y:S04]  /*326a0*/  STL.64 [R1+0x22e0], R20 ;  /* 0x0022e01401007387 */ /* 0x0101e80000100a00 */
[----:B0-----:R-:W4:Y:S04]  /*326b0*/  LDL.LU.64 R20, [R1+0x10] ;  /* 0x0000100001147983 */ /* 0x001f280000300a00 */
[----:B------:R-:W4:Y:S04]  /*326c0*/  LDL.LU.64 R22, [R1+0x18] ;  /* 0x0000180001167983 */ /* 0x000f280000300a00 */
[----:B------:R-:W-:Y:S04]  /*326d0*/  STL.64 [R1+0x270], R16 ;  /* 0x0002701001007387 */ /* 0x000fe80000100a00 */
[----:B------:R0:W-:Y:S04]  /*326e0*/  STL.64 [R1+0x278], R18 ;  /* 0x0002781201007387 */ /* 0x0001e80000100a00 */
[----:B0-----:R-:W2:Y:S04]  /*326f0*/  LDL.LU.64 R18, [R1+0x2330] ;  /* 0x0023300001127983 */ /* 0x001ea80000300a00 */
[----:B------:R-:W3:Y:S02]  /*32700*/  LDL.LU.64 R16, [R1+0x2328] ;  /* 0x0023280001107983 */ /* 0x000ee40000300a00 */
[----:B---3--:R-:W-:Y:S02]  /*32710*/  HMMA.16816.F32.BF16 R4, R4, R16, R8 ;  /* 0x000000100404723c */ /* 0x008fe40000041808 */
[----:B------:R-:W4:Y:S04]  /*32720*/  LDL.LU.64 R10, [R1+0x2320] ;  /* 0x00232000010a7983 */ /* 0x000f280000300a00 */
[----:B------:R-:W4:-:S15]  /*32730*/  LDL.LU.64 R8, [R1+0x2318] ;  /* 0x0023180001087983 */ /* 0x000f1e0000300a00 */
[----:B------:R-:W-:-:S02]  /*32740*/  NOP ;  /* 0x0000000000007918 */ /* 0x000fc40000000000 */
[----:B------:R0:W-:Y:S04]  /*32750*/  STL.64 [R1+0x250], R4 ;  /* 0x0002500401007387 */ /* 0x0001e80000100a00 */
[----:B0-----:R-:W4:Y:S01]  /*32760*/  LDL.LU.64 R4, [R1+0x2310] ;  /* 0x0023100001047983 */ /* 0x001f220000300a00 */
[----:B------:R-:W-:Y:S02]  /*32770*/  IMAD.MOV.U32 R28, RZ, RZ, R7 ;  /* 0x000000ffff1c7224 */ /* 0x000fe400078e0007 */
[----:B------:R-:W-:-:S03]  /*32780*/  IMAD.MOV.U32 R29, RZ, RZ, R6 ;  /* 0x000000ffff1d7224 */ /* 0x000fc600078e0006 */
[----:B------:R-:W-:Y:S04]  /*32790*/  STL [R1+0x2104], R28 ;  /* 0x0021041c01007387 */ /* 0x000fe80000100800 */
[----:B------:R-:W-:Y:S01]  /*327a0*/  STL [R1+0x2100], R29 ;  /* 0x0021001d01007387 */ /* 0x000fe20000100800 */
[----:B----4-:R-:W-:-:S15]  /*327b0*/  HMMA.16816.F32.BF16 R8, R20, R4, R8 ;  /* 0x000000041408723c */ /* 0x010fde0000041808 */
[----:B------:R-:W-:-:S08]  /*327c0*/  NOP ;  /* 0x0000000000007918 */ /* 0x000fd00000000000 */
[----:B------:R-:W-:Y:S04]  /*327d0*/  STL [R1+0x240], R8 ;  /* 0x0002400801007387 */ /* 0x000fe80000100800 */
[----:B------:R0:W-:Y:S01]  /*327e0*/  STL [R1+0x24c], R11 ;  /* 0x00024c0b01007387 */ /* 0x0001e20000100800 */
[----:B------:R-:W-:Y:S02]  /*327f0*/  IMAD.MOV.U32 R7, RZ, RZ, R10 ;  /* 0x000000ffff077224 */ /* 0x000fe400078e000a */
[----:B------:R-:W-:Y:S01]  /*32800*/  IMAD.MOV.U32 R6, RZ, RZ, R9 ;  /* 0x000000ffff067224 */ /* 0x000fe200078e0009 */
[----:B0-----:R-:W3:Y:S04]  /*32810*/  LDL.LU.64 R10, [R1+0x2308] ;  /* 0x00230800010a7983 */ /* 0x001ee80000300a00 */
[----:B------:R-:W2:Y:S04]  /*32820*/  LDL.LU.64 R8, [R1+0x2300] ;  /* 0x0023000001087983 */ /* 0x000ea80000300a00 */
[----:B------:R-:W-:Y:S04]  /*32830*/  STL [R1+0x210c], R7 ;  /* 0x00210c0701007387 */ /* 0x000fe80000100800 */
[----:B------:R-:W-:Y:S01]  /*32840*/  STL [R1+0x2108], R6 ;  /* 0x0021080601007387 */ /* 0x000fe20000100800 */
[----:B--2---:R-:W-:-:S15]  /*32850*/  HMMA.16816.F32.BF16 R24, R20, R8, R24 ;  /* 0x000000081418723c */ /* 0x004fde0000041818 */
[----:B------:R-:W-:-:S08]  /*32860*/  NOP ;  /* 0x0000000000007918 */ /* 0x000fd00000000000 */
[----:B------:R0:W-:Y:S01]  /*32870*/  STL.64 [R1+0x230], R24 ;  /* 0x0002301801007387 */ /* 0x0001e20000100a00 */
[----:B------:R-:W-:Y:S02]  /*32880*/  IMAD.MOV.U32 R28, RZ, RZ, R26 ;  /* 0x000000ffff1c7224 */ /* 0x000fe400078e001a */
[----:B------:R-:W-:Y:S02]  /*32890*/  IMAD.MOV.U32 R29, RZ, RZ, R27 ;  /* 0x000000ffff1d7224 */ /* 0x000fe400078e001b */
[----:B------:R-:W2:Y:S04]  /*328a0*/  LDL.LU.64 R26, [R1+0x22f8] ;  /* 0x0022f800011a7983 */ /* 0x000ea80000300a00 */
[----:B0-----:R-:W2:Y:S04]  /*328b0*/  LDL.LU.64 R24, [R1+0x22f0] ;  /* 0x0022f00001187983 */ /* 0x001ea80000300a00 */
[----:B------:R0:W-:Y:S04]  /*328c0*/  STL [R1+0x2114], R29 ;  /* 0x0021141d01007387 */ /* 0x0001e80000100800 */
[----:B------:R1:W-:Y:S01]  /*328d0*/  STL [R1+0x2110], R28 ;  /* 0x0021101c01007387 */ /* 0x0003e20000100800 */
[----:B------:R-:W-:-:S02]  /*328e0*/  IMAD.MOV.U32 R2, RZ, RZ, R20 ;  /* 0x000000ffff027224 */ /* 0x000fc400078e0014 */
[----:B------:R-:W-:Y:S02]  /*328f0*/  IMAD.MOV.U32 R0, RZ, RZ, R21 ;  /* 0x000000ffff007224 */ /* 0x000fe400078e0015 */
[----:B0-----:R-:W-:Y:S02]  /*32900*/  IMAD.MOV.U32 R29, RZ, RZ, R22 ;  /* 0x000000ffff1d7224 */ /* 0x001fe400078e0016 */
[----:B-1----:R-:W-:Y:S01]  /*32910*/  IMAD.MOV.U32 R28, RZ, RZ, R23 ;  /* 0x000000ffff1c7224 */ /* 0x002fe200078e0017 */
[----:B--2---:R-:W-:Y:S01]  /*32920*/  HMMA.16816.F32.BF16 R24, R20, R12, R24 ;  /* 0x0000000c1418723c */ /* 0x004fe20000041818 */
[----:B------:R-:W2:Y:S04]  /*32930*/  LDL.LU.64 R22, [R1+0x22e8] ;  /* 0x0022e80001167983 */ /* 0x000ea80000300a00 */
[----:B------:R-:W2:-:S15]  /*32940*/  LDL.LU.64 R20, [R1+0x22e0] ;  /* 0x0022e00001147983 */ /* 0x000e9e0000300a00 */
[----:B------:R-:W-:-:S03]  /*32950*/  NOP ;  /* 0x0000000000007918 */ /* 0x000fc60000000000 */
[----:B------:R0:W-:Y:S01]  /*32960*/  STL.64 [R1+0x220], R24 ;  /* 0x0002201801007387 */ /* 0x0001e20000100a00 */
[----:B------:R-:W-:Y:S02]  /*32970*/  IMAD.MOV.U32 R7, RZ, RZ, R26 ;  /* 0x000000ffff077224 */ /* 0x000fe400078e001a */
[----:B------:R-:W-:Y:S02]  /*32980*/  IMAD.MOV.U32 R6, RZ, RZ, R27 ;  /* 0x000000ffff067224 */ /* 0x000fe400078e001b */
[----:B------:R-:W4:Y:S04]  /*32990*/  LDL.LU.64 R26, [R1+0x22d8] ;  /* 0x0022d800011a7983 */ /* 0x000f280000300a00 */
[----:B0-----:R-:W4:Y:S04]  /*329a0*/  LDL.LU.64 R24, [R1+0x22d0] ;  /* 0x0022d00001187983 */ /* 0x001f280000300a00 */
[----:B------:R0:W-:Y:S04]  /*329b0*/  STL.64 [R1+0x2290], R14 ;  /* 0x0022900e01007387 */ /* 0x0001e80000100a00 */
[----:B------:R1:W-:Y:S01]  /*329c0*/  STL.64 [R1+0x2288], R12 ;  /* 0x0022880c01007387 */ /* 0x0003e20000100a00 */
[----:B0-----:R-:W-:-:S02]  /*329d0*/  IMAD.MOV.U32 R14, RZ, RZ, R29 ;  /* 0x000000ffff0e7224 */ /* 0x001fc400078e001d */
[----:B-1----:R-:W-:Y:S02]  /*329e0*/  IMAD.MOV.U32 R12, RZ, RZ, R2 ;  /* 0x000000ffff0c7224 */ /* 0x002fe400078e0002 */
[----:B------:R-:W-:Y:S02]  /*329f0*/  IMAD.MOV.U32 R13, RZ, RZ, R0 ;  /* 0x000000ffff0d7224 */ /* 0x000fe400078e0000 */
[----:B------:R-:W-:Y:S01]  /*32a00*/  IMAD.MOV.U32 R15, RZ, RZ, R28 ;  /* 0x000000ffff0f7224 */ /* 0x000fe200078e001c */
[----:B------:R-:W3:Y:S04]  /*32a10*/  LDL.LU R2, [R1+0x22cc] ;  /* 0x0022cc0001027983 */ /* 0x000ee80000300800 */
[----:B------:R-:W3:Y:S04]  /*32a20*/  LDL.LU R0, [R1+0x22c8] ;  /* 0x0022c80001007983 */ /* 0x000ee80000300800 */
[----:B------:R-:W-:Y:S04]  /*32a30*/  STL [R1+0x211c], R6 ;  /* 0x00211c0601007387 */ /* 0x000fe80000100800 */
[----:B------:R-:W-:Y:S01]  /*32a40*/  STL [R1+0x2118], R7 ;  /* 0x0021180701007387 */ /* 0x000fe20000100800 */
[----:B----4-:R-:W-:Y:S03]  /*32a50*/  HMMA.16816.F32.BF16 R12, R12, R16, R24 ;  /* 0x000000100c0c723c */ /* 0x010fe60000041818 */
[----:B------:R-:W2:Y:S04]  /*32a60*/  LDL.LU.64 R26, [R1+0x22c0] ;  /* 0x0022c000011a7983 */ /* 0x000ea80000300a00 */
[----:B------:R-:W2:-:S15]  /*32a70*/  LDL.LU.64 R24, [R1+0x22b8] ;  /* 0x0022b80001187983 */ /* 0x000e9e0000300a00 */
[----:B------:R-:W-:-:S01]  /*32a80*/  NOP ;  /* 0x0000000000007918 */ /* 0x000fc20000000000 */
[----:B------:R-:W-:Y:S01]  /*32a90*/  STL.64 [R1+0x200], R12 ;  /* 0x0002000c01007387 */ /* 0x000fe20000100a00 */
[----:B------:R-:W-:Y:S02]  /*32aa0*/  IMAD.MOV.U32 R29, RZ, RZ, R14 ;  /* 0x000000ffff1d7224 */ /* 0x000fe400078e000e */
[----:B------:R-:W-:Y:S01]  /*32ab0*/  IMAD.MOV.U32 R28, RZ, RZ, R15 ;  /* 0x000000ffff1c7224 */ /* 0x000fe200078e000f */
[----:B------:R-:W-:Y:S04]  /*32ac0*/  STL.64 [R1+0x2280], R18 ;  /* 0x0022801201007387 */ /* 0x000fe80000100a00 */
[----:B------:R0:W-:Y:S04]  /*32ad0*/  STL.64 [R1+0x2278], R16 ;  /* 0x0022781001007387 */ /* 0x0001e80000100a00 */
[----:B------:R-:W-:Y:S04]  /*32ae0*/  STL [R1+0x2124], R28 ;  /* 0x0021241c01007387 */ /* 0x000fe80000100800 */
[----:B------:R-:W-:Y:S04]  /*32af0*/  STL [R1+0x2120], R29 ;  /* 0x0021201d01007387 */ /* 0x000fe80000100800 */
[----:B0-----:R-:W4:Y:S01]  /*32b00*/  LDL.LU R16, [R1+0x110] ;  /* 0x0001100001107983 */ /* 0x001f220000300800 */
[----:B--2---:R-:W-:Y:S07]  /*32b10*/  HMMA.16816.F32.BF16 R12, R24, R4, R20 ;  /* 0x00000004180c723c */ /* 0x004fee0000041814 */
[----:B---3--:R-:W-:-:S02]  /*32b20*/  IMAD.MOV.U32 R20, RZ, RZ, R2 ;  /* 0x000000ffff147224 */ /* 0x008fc400078e0002 */
[----:B------:R-:W-:-:S14]  /*32b30*/  IMAD.MOV.U32 R21, RZ, RZ, R3 ;  /* 0x000000ffff157224 */ /* 0x000fdc00078e0003 */
[----:B------:R0:W-:Y:S04]  /*32b40*/  STL.64 [R1+0x1f0], R12 ;  /* 0x0001f00c01007387 */ /* 0x0001e80000100a00 */
[----:B------:R1:W-:Y:S04]  /*32b50*/  STL.64 [R1+0x1f8], R14 ;  /* 0x0001f80e01007387 */ /* 0x0003e80000100a00 */
[----:B------:R-:W4:Y:S04]  /*32b60*/  LDL.LU R17, [R1+0x114] ;  /* 0x0001140001117983 */ /* 0x000f280000300800 */
[----:B------:R-:W4:Y:S04]  /*32b70*/  LDL.LU R18, [R1+0x118] ;  /* 0x0001180001127983 */ /* 0x000f280000300800 */
[----:B------:R-:W4:Y:S04]  /*32b80*/  LDL.LU R19, [R1+0x11c] ;  /* 0x00011c0001137983 */ /* 0x000f280000300800 */
[----:B0-----:R-:W2:Y:S04]  /*32b90*/  LDL.LU R12, [R1+0x120] ;  /* 0x00012000010c7983 */ /* 0x001ea80000300800 */
[----:B------:R-:W2:Y:S04]  /*32ba0*/  LDL.LU R13, [R1+0x124] ;  /* 0x00012400010d7983 */ /* 0x000ea80000300800 */
[----:B-1----:R-:W2:Y:S04]  /*32bb0*/  LDL.LU R14, [R1+0x128] ;  /* 0x00012800010e7983 */ /* 0x002ea80000300800 */
[----:B------:R-:W2:Y:S04]  /*32bc0*/  LDL.LU R15, [R1+0x12c] ;  /* 0x00012c00010f7983 */ /* 0x000ea80000300800 */
[----:B------:R0:W-:Y:S04]  /*32bd0*/  STL.64 [R1+0x2270], R4 ;  /* 0x0022700401007387 */ /* 0x0001e80000100a00 */
[----:B0-----:R-:W3:Y:S04]  /*32be0*/  LDL.LU R4, [R1+0xc0] ;  /* 0x0000c00001047983 */ /* 0x001ee80000300800 */
[----:B------:R-:W3:Y:S04]  /*32bf0*/  LDL.LU R5, [R1+0xc4] ;  /* 0x0000c40001057983 */ /* 0x000ee80000300800 */
[----:B------:R-:W3:Y:S04]  /*32c00*/  LDL.LU R6, [R1+0xc8] ;  /* 0x0000c80001067983 */ /* 0x000ee80000300800 */
[----:B------:R-:W3:Y:S04]  /*32c10*/  LDL.LU R7, [R1+0xcc] ;  /* 0x0000cc0001077983 */ /* 0x000ee80000300800 */
[----:B------:R-:W4:Y:S04]  /*32c20*/  LDL.LU R2, [R1+0x22b4] ;  /* 0x0022b40001027983 */ /* 0x000f280000300800 */
[----:B------:R-:W2:Y:S04]  /*32c30*/  LDL.LU R3, [R1+0x22b0] ;  /* 0x0022b00001037983 */ /* 0x000ea80000300800 */
[----:B------:R-:W3:Y:S04]  /*32c40*/  LDL.LU R22, [R1+0xd8] ;  /* 0x0000d80001167983 */ /* 0x000ee80000300800 */
[----:B------:R-:W3:Y:S04]  /*32c50*/  LDL.LU R23, [R1+0xdc] ;  /* 0x0000dc0001177983 */ /* 0x000ee80000300800 */
[----:B---3--:R-:W-:Y:S04]  /*32c60*/  STL.64 [R1+0x2228], R22 ;  /* 0x0022281601007387 */ /* 0x008fe80000100a00 */
[----:B------:R0:W-:Y:S02]  /*32c70*/  STL.64 [R1+0x2220], R20 ;  /* 0x0022201401007387 */ /* 0x0001e40000100a00 */
[----:B0-----:R-:W-:-:S02]  /*32c80*/  IMAD.MOV.U32 R20, RZ, RZ, R0 ;  /* 0x000000ffff147224 */ /* 0x001fc400078e0000 */
[----:B----4-:R-:W-:Y:S01]  /*32c90*/  IMAD.MOV.U32 R21, RZ, RZ, R2 ;  /* 0x000000ffff157224 */ /* 0x010fe200078e0002 */
[----:B------:R-:W3:Y:S04]  /*32ca0*/  LDL.LU R0, [R1+0x22ac] ;  /* 0x0022ac0001007983 */ /* 0x000ee80000300800 */
[----:B------:R-:W4:Y:S01]  /*32cb0*/  LDL.LU R2, [R1+0x22a8] ;  /* 0x0022a80001027983 */ /* 0x000f220000300800 */
[----:B--2---:R-:W-:-:S03]  /*32cc0*/  IMAD.MOV.U32 R22, RZ, RZ, R3 ;  /* 0x000000ffff167224 */ /* 0x004fc600078e0003 */
[----:B------:R-:W2:Y:S04]  /*32cd0*/  LDL.LU R3, [R1+0x22a4] ;  /* 0x0022a40001037983 */ /* 0x000ea80000300800 */
[----:B------:R-:W3:Y:S04]  /*32ce0*/  LDL.LU R23, [R1+0xac] ;  /* 0x0000ac0001177983 */ /* 0x000ee80000300800 */
[----:B---3--:R-:W-:Y:S04]  /*32cf0*/  STL.64 [R1+0x2238], R22 ;  /* 0x0022381601007387 */ /* 0x008fe80000100a00 */
[----:B------:R0:W-:Y:S04]  /*32d00*/  STL.64 [R1+0x2230], R20 ;  /* 0x0022301401007387 */ /* 0x0001e80000100a00 */
[----:B0-----:R-:W3:Y:S01]  /*32d10*/  LDL.LU R20, [R1+0xe0] ;  /* 0x0000e00001147983 */ /* 0x001ee20000300800 */
[----:B----4-:R-:W-:-:S02]  /*32d20*/  IMAD.MOV.U32 R22, RZ, RZ, R2 ;  /* 0x000000ffff167224 */ /* 0x010fc400078e0002 */
[----:B--2---:R-:W-:Y:S02]  /*32d30*/  IMAD.MOV.U32 R23, RZ, RZ, R3 ;  /* 0x000000ffff177224 */ /* 0x004fe400078e0003 */
[----:B------:R-:W-:Y:S02]  /*32d40*/  IMAD.MOV.U32 R21, RZ, RZ, R0 ;  /* 0x000000ffff157224 */ /* 0x000fe400078e0000 */
[----:B------:R-:W2:Y:S04]  /*32d50*/  LDL.LU R0, [R1+0x22a0] ;  /* 0x0022a00001007983 */ /* 0x000ea80000300800 */
[----:B------:R-:W4:Y:S04]  /*32d60*/  LDL.LU R2, [R1+0x229c] ;  /* 0x00229c0001027983 */ /* 0x000f280000300800 */
[----:B------:R-:W2:Y:S04]  /*32d70*/  LDL.LU R3, [R1+0x2298] ;  /* 0x0022980001037983 */ /* 0x000ea80000300800 */
[----:B------:R-:W-:Y:S01]  /*32d80*/  STL.64 [R1+0x2248], R22 ;  /* 0x0022481601007387 */ /* 0x000fe20000100a00 */
[C---:B------:R-:W-:Y:S03]  /*32d90*/  HMMA.16816.F32.BF16 R12, R24.reuse, R8, R12 ;  /* 0x00000008180c723c */ /* 0x040fe6000004180c */
        /* <DEDUP_REMOVED lines=25> */
[----:B------:R-:W-:-:S02]  /*32f30*/  IMAD.MOV.U32 R21, RZ, RZ, R3 ;  /* 0x000000ffff157224 */ /* 0x000fc400078e0003 */
[----:B------:R-:W-:Y:S02]  /*32f40*/  IMAD.MOV.U32 R22, RZ, RZ, R2 ;  /* 0x000000ffff167224 */ /* 0x000fe400078e0002 */
[----:B------:R-:W-:-:S07]  /*32f50*/  IMAD.MOV.U32 R23, RZ, RZ, R0 ;  /* 0x000000ffff177224 */ /* 0x000fce00078e0000 */
        /* <DEDUP_REMOVED lines=11> */
[----:B------:R0:W-:Y:S01]  /*33010*/  STL [R1+0x190], R20 ;  /* 0x0001901401007387 */ /* 0x0001e20000100800 */
[----:B------:R-:W-:Y:S02]  /*33020*/  IMAD.MOV.U32 R3, RZ, RZ, R22 ;  /* 0x000000ffff037224 */ /* 0x000fe400078e0016 */
[----:B------:R-:W-:Y:S02]  /*33030*/  IMAD.MOV.U32 R2, RZ, RZ, R23 ;  /* 0x000000ffff027224 */ /* 0x000fe400078e0017 */
[----:B------:R-:W-:Y:S01]  /*33040*/  IMAD.MOV.U32 R0, RZ, RZ, R21 ;  /* 0x000000ffff007224 */ /* 0x000fe200078e0015 */
[----:B------:R-:W3:Y:S04]  /*33050*/  LDL.LU.64 R22, [R1+0x2248] ;  /* 0x0022480001167983 */ /* 0x000ee80000300a00 */
[----:B0-----:R-:W3:Y:S04]  /*33060*/  LDL.LU.64 R20, [R1+0x2240] ;  /* 0x0022400001147983 */ /* 0x001ee80000300a00 */
[----:B------:R-:W-:Y:S04]  /*33070*/  STL [R1+0x1fe4], R2 ;  /* 0x001fe40201007387 */ /* 0x000fe80000100800 */
[----:B------:R-:W-:Y:S04]  /*33080*/  STL [R1+0x1fe0], R3 ;  /* 0x001fe00301007387 */ /* 0x000fe80000100800 */
[----:B------:R-:W-:Y:S01]  /*33090*/  STL [R1+0x1fdc], R0 ;  /* 0x001fdc0001007387 */ /* 0x000fe20000100800 */
[----:B---3--:R-:W-:-:S15]  /*330a0*/  HMMA.16816.F32.BF16 R20, R24, R12, R20 ;  /* 0x0000000c1814723c */ /* 0x008fde0000041814 */
[----:B------:R-:W-:-:S08]  /*330b0*/  NOP ;  /* 0x0000000000007918 */ /* 0x000fd00000000000 */
[----:B------:R-:W-:Y:S04]  /*330c0*/  STL.64 [R1+0x180], R20 ;  /* 0x0001801401007387 */ /* 0x000fe80000100a00 */
[----:B------:R0:W-:Y:S04]  /*330d0*/  STL.64 [R1+0x188], R22 ;  /* 0x0001881601007387 */ /* 0x0001e80000100a00 */
[----:B0-----:R-:W3:Y:S04]  /*330e0*/  LDL.LU.64 R22, [R1+0x2238] ;  /* 0x0022380001167983 */ /* 0x001ee80000300a00 */
[----:B------:R-:W3:Y:S04]  /*330f0*/  LDL.LU.64 R20, [R1+0x2230] ;  /* 0x0022300001147983 */ /* 0x000ee80000300a00 */
[----:B----4-:R-:W-:Y:S04]  /*33100*/  STL.64 [R1+0x2210], R14 ;  /* 0x0022100e01007387 */ /* 0x010fe80000100a00 */
[----:B------:R0:W-:Y:S04]  /*33110*/  STL.64 [R1+0x2208], R12 ;  /* 0x0022080c01007387 */ /* 0x0001e80000100a00 */
[----:B0-----:R-:W4:Y:S04]  /*33120*/  LDL.LU R12, [R1+0x100] ;  /* 0x00010000010c7983 */ /* 0x001f280000300800 */
[----:B------:R-:W4:Y:S04]  /*33130*/  LDL.LU R13, [R1+0x104] ;  /* 0x00010400010d7983 */ /* 0x000f280000300800 */
[----:B------:R-:W4:Y:S04]  /*33140*/  LDL.LU R14, [R1+0x108] ;  /* 0x00010800010e7983 */ /* 0x000f280000300800 */
[----:B------:R-:W4:Y:S01]  /*33150*/  LDL.LU R15, [R1+0x10c] ;  /* 0x00010c00010f7983 */ /* 0x000f220000300800 */
[----:B---3--:R-:W-:Y:S03]  /*33160*/  HMMA.16816.F32.BF16 R24, R24, R16, R20 ;  /* 0x000000101818723c */ /* 0x008fe60000041814 */
[----:B------:R-:W3:Y:S04]  /*33170*/  LDL.LU.64 R22, [R1+0x2228] ;  /* 0x0022280001167983 */ /* 0x000ee80000300a00 */
[----:B------:R-:W3:-:S15]  /*33180*/  LDL.LU.64 R20, [R1+0x2220] ;  /* 0x0022200001147983 */ /* 0x000ede0000300a00 */
[----:B------:R-:W-:-:S01]  /*33190*/  NOP ;  /* 0x0000000000007918 */ /* 0x000fc20000000000 */
[----:B------:R0:W-:Y:S01]  /*331a0*/  STL [R1+0x160], R24 ;  /* 0x0001601801007387 */ /* 0x0001e20000100800 */
[----:B------:R-:W-:-:S03]  /*331b0*/  IMAD.MOV.U32 R2, RZ, RZ, R25 ;  /* 0x000000ffff027224 */ /* 0x000fc600078e0019 */
[----:B------:R-:W3:Y:S04]  /*331c0*/  LDL R25, [R1+0x44] ;  /* 0x0000440001197983 */ /* 0x000ee80000100800 */
[----:B0-----:R-:W3:Y:S01]  /*331d0*/  LDL R24, [R1+0x40] ;  /* 0x0000400001187983 */ /* 0x001ee20000100800 */
[----:B------:R-:W-:Y:S02]  /*331e0*/  IMAD.MOV.U32 R3, RZ, RZ, R26 ;  /* 0x000000ffff037224 */ /* 0x000fe400078e001a */
[----:B--2---:R-:W-:Y:S02]  /*331f0*/  IMAD.MOV.U32 R26, RZ, RZ, R18 ;  /* 0x000000ffff1a7224 */ /* 0x004fe400078e0012 */
[----:B------:R-:W2:Y:S01]  /*33200*/  LDL.LU R18, [R1+0x221c] ;  /* 0x00221c0001127983 */ /* 0x000ea20000300800 */
[----:B------:R-:W-:-:S02]  /*33210*/  IMAD.MOV.U32 R0, RZ, RZ, R27 ;  /* 0x000000ffff007224 */ /* 0x000fc400078e001b */
[----:B------:R-:W-:Y:S02]  /*33220*/  IMAD.MOV.U32 R27, RZ, RZ, R19 ;  /* 0x000000ffff1b7224 */ /* 0x000fe400078e0013 */
[----:B------:R-:W2:Y:S04]  /*33230*/  LDL.LU R19, [R1+0x2218] ;  /* 0x0022180001137983 */ /* 0x000ea80000300800 */
[----:B------:R-:W-:Y:S04]  /*33240*/  STL [R1+0x1ff0], R0 ;  /* 0x001ff00001007387 */ /* 0x000fe80000100800 */
[----:B------:R-:W-:Y:S04]  /*33250*/  STL [R1+0x1fec], R3 ;  /* 0x001fec0301007387 */ /* 0x000fe80000100800 */
[----:B------:R-:W-:Y:S01]  /*33260*/  STL [R1+0x1fe8], R2 ;  /* 0x001fe80201007387 */ /* 0x000fe20000100800 */
[----:B------:R-:W0:Y:S01]  /*33270*/  S2R R6, SR_TID.X ;  /* 0x0000000000067919 */ /* 0x000e220000002100 */
[----:B---3--:R-:W-:-:S15]  /*33280*/  HMMA.16816.F32.BF16 R20, R24, R4, R20 ;  /* 0x000000041814723c */ /* 0x008fde0000041814 */
[----:B------:R-:W-:-:S08]  /*33290*/  NOP ;  /* 0x0000000000007918 */ /* 0x000fd00000000000 */
[----:B------:R-:W-:Y:S04]  /*332a0*/  STL.64 [R1+0x150], R20 ;  /* 0x0001501401007387 */ /* 0x000fe80000100a00 */
[----:B------:R-:W-:Y:S04]  /*332b0*/  STL.64 [R1+0x158], R22 ;  /* 0x0001581601007387 */ /* 0x000fe80000100a00 */
[----:B------:R-:W1:Y:S01]  /*332c0*/  LDSM.16.MT88.4 R20, [R10+UR4+0xc180] ;  /* 0x00c180040a14783b */ /* 0x000e620008004200 */
[----:B----4-:R-:W-:Y:S03]  /*332d0*/  HMMA.16816.F32.BF16 R24, R24, R8, R12 ;  /* 0x000000081818723c */ /* 0x010fe6000004180c */
[----:B-1----:R2:W-:Y:S02]  /*332e0*/  STL.64 [R1+0x2170], R22 ;  /* 0x0021701601007387 */ /* 0x0025e40000100a00 */
[----:B--2---:R-:W-:-:S02]  /*332f0*/  IMAD.MOV.U32 R23, RZ, RZ, R18 ;  /* 0x000000ffff177224 */ /* 0x004fc400078e0012 */
[----:B------:R-:W1:Y:S01]  /*33300*/  S2R R18, SR_TID.X ;  /* 0x0000000000127919 */ /* 0x000e620000002100 */
[----:B------:R-:W-:Y:S01]  /*33310*/  IMAD.MOV.U32 R22, RZ, RZ, R19 ;  /* 0x000000ffff167224 */ /* 0x000fe200078e0013 */
[----:B0-----:R-:W-:-:S15]  /*33320*/  LOP3.LUT R19, R6, 0x7, RZ, 0xc0, !PT ;  /* 0x0000000706137812 */ /* 0x001fde00078ec0ff */
[----:B------:R-:W-:Y:S01]  /*33330*/  IMAD.MOV.U32 R2, RZ, RZ, R27 ;  /* 0x000000ffff027224 */ /* 0x000fe200078e001b */
[----:B------:R0:W-:Y:S01]  /*33340*/  STL.64 [R1+0x2168], R20 ;  /* 0x0021681401007387 */ /* 0x0001e20000100a00 */
[----:B------:R-:W-:Y:S02]  /*33350*/  IMAD R19, R19, 0x210, RZ ;  /* 0x0000021013137824 */ /* 0x000fe400078e02ff */
[----:B------:R-:W-:Y:S02]  /*33360*/  IMAD.MOV.U32 R0, RZ, RZ, R25 ;  /* 0x000000ffff007224 */ /* 0x000fe400078e0019 */
[----:B------:R-:W-:Y:S01]  /*33370*/  IMAD.MOV.U32 R3, RZ, RZ, R26 ;  /* 0x000000ffff037224 */ /* 0x000fe200078e001a */
[----:B0-----:R-:W2:Y:S04]  /*33380*/  LDL.LU R20, [R1+0x170] ;  /* 0x0001700001147983 */ /* 0x001ea80000300800 */
[----:B------:R-:W2:Y:S04]  /*33390*/  LDL.LU R21, [R1+0x174] ;  /* 0x0001740001157983 */ /* 0x000ea80000300800 */
[----:B------:R-:W3:Y:S04]  /*333a0*/  LDL.LU.64 R14, [R1+0x2210] ;  /* 0x00221000010e7983 */ /* 0x000ee80000300a00 */
[----:B------:R-:W2:Y:S01]  /*333b0*/  LDL.LU.64 R12, [R1+0x2208] ;  /* 0x00220800010c7983 */ /* 0x000ea20000300a00 */
[----:B-1----:R-:W-:-:S05]  /*333c0*/  IMAD.SHL.U32 R7, R18, 0x2, RZ ;  /* 0x0000000212077824 */ /* 0x002fca00078e00ff */
[----:B------:R-:W-:Y:S01]  /*333d0*/  LOP3.LUT R27, R7, 0x10, RZ, 0xc0, !PT ;  /* 0x00000010071b7812 */ /* 0x000fe200078ec0ff */
[----:B------:R-:W-:-:S03]  /*333e0*/  IMAD.SHL.U32 R18, R6, 0x100, RZ ;  /* 0x0000010006127824 */ /* 0x000fc600078e00ff */
[----:B------:R-:W-:Y:S01]  /*333f0*/  LOP3.LUT R27, R27, 0x20, R6, 0xf8, !PT ;  /* 0x000000201b1b7812 */ /* 0x000fe200078ef806 */
[----:B------:R0:W-:Y:S03]  /*33400*/  STL [R1+0x140], R24 ;  /* 0x0001401801007387 */ /* 0x0001e60000100800 */
[----:B------:R-:W-:Y:S01]  /*33410*/  LOP3.LUT R27, R19, R27, RZ, 0x3c, !PT ;  /* 0x0000001b131b7212 */ /* 0x000fe200078e3cff */
[----:B------:R-:W-:Y:S04]  /*33420*/  STL.64 [R1+0x21e8], R10 ;  /* 0x0021e80a01007387 */ /* 0x000fe80000100a00 */
[----:B------:R-:W-:Y:S01]  /*33430*/  STL.64 [R1+0x21e0], R8 ;  /* 0x0021e00801007387 */ /* 0x000fe20000100a00 */
[----:B------:R-:W-:-:S03]  /*33440*/  LOP3.LUT R27, R27, 0x1000, R18, 0xf8, !PT ;  /* 0x000010001b1b7812 */ /* 0x000fc600078ef812 */
[----:B------:R-:W-:Y:S04]  /*33450*/  STL [R1+0x1ffc], R0 ;  /* 0x001ffc0001007387 */ /* 0x000fe80000100800 */
[----:B------:R-:W-:Y:S04]  /*33460*/  STL [R1+0x1ff8], R3 ;  /* 0x001ff80301007387 */ /* 0x000fe80000100800 */
[----:B------:R-:W-:Y:S04]  /*33470*/  STL [R1+0x1ff4], R2 ;  /* 0x001ff40201007387 */ /* 0x000fe80000100800 */
[----:B------:R-:W-:Y:S04]  /*33480*/  STL [R1+0x2204], R27 ;  /* 0x0022041b01007387 */ /* 0x000fe80000100800 */
[----:B------:R1:W4:Y:S04]  /*33490*/  LDSM.16.MT88.4 R8, [R27+UR4+0xe000] ;  /* 0x00e000041b08783b */ /* 0x0003280008004200 */
[----:B0-----:R-:W2:Y:S04]  /*334a0*/  LDL.LU.64 R24, [R1+0x40] ;  /* 0x0000400001187983 */ /* 0x001ea80000300a00 */
[----:B-1----:R-:W2:Y:S01]  /*334b0*/  LDL.LU.64 R26, [R1+0x48] ;  /* 0x00004800011a7983 */ /* 0x002ea20000300a00 */
[----:B----4-:R-:W-:-:S02]  /*334c0*/  IMAD.MOV.U32 R28, RZ, RZ, R8 ;  /* 0x000000ffff1c7224 */ /* 0x010fc400078e0008 */
[----:B------:R-:W-:Y:S02]  /*334d0*/  IMAD.MOV.U32 R29, RZ, RZ, R9 ;  /* 0x000000ffff1d7224 */ /* 0x000fe400078e0009 */
[----:B------:R-:W-:Y:S02]  /*334e0*/  IMAD.MOV.U32 R6, RZ, RZ, R10 ;  /* 0x000000ffff067224 */ /* 0x000fe400078e000a */
[----:B------:R-:W-:Y:S01]  /*334f0*/  IMAD.MOV.U32 R7, RZ, RZ, R11 ;  /* 0x000000ffff077224 */ /* 0x000fe200078e000b */
[----:B------:R-:W-:Y:S04]  /*33500*/  STL [R1+0x2134], R29 ;  /* 0x0021341d01007387 */ /* 0x000fe80000100800 */
[----:B------:R0:W-:Y:S01]  /*33510*/  STL [R1+0x2130], R6 ;  /* 0x0021300601007387 */ /* 0x0001e20000100800 */
[----:B--2---:R-:W-:Y:S06]  /*33520*/  HMMA.16816.F32.BF16 R8, R24, R12, R20 ;  /* 0x0000000c1808723c */ /* 0x004fec0000041814 */
[----:B0-----:R-:W-:-:S02]  /*33530*/  IMAD.MOV.U32 R6, RZ, RZ, R27 ;  /* 0x000000ffff067224 */ /* 0x001fc400078e001b */
[----:B------:R-:W2:-:S15]  /*33540*/  LDL.LU R27, [R1+0x2204] ;  /* 0x00220400011b7983 */ /* 0x000e9e0000300800 */
[----:B------:R0:W-:Y:S01]  /*33550*/  STL [R1+0x13c], R11 ;  /* 0x00013c0b01007387 */ /* 0x0001e20000100800 */
[----:B------:R-:W-:Y:S02]  /*33560*/  IMAD.MOV.U32 R0, RZ, RZ, R8 ;  /* 0x000000ffff007224 */ /* 0x000fe400078e0008 */
[----:B------:R-:W-:Y:S01]  /*33570*/  IMAD.MOV.U32 R3, RZ, RZ, R9 ;  /* 0x000000ffff037224 */ /* 0x000fe200078e0009 */
[----:B------:R-:W4:Y:S01]  /*33580*/  LDL.LU R8, [R1+0x210] ;  /* 0x0002100001087983 */ /* 0x000f220000300800 */
[----:B------:R-:W-:-:S03]  /*33590*/  IMAD.MOV.U32 R2, RZ, RZ, R10 ;  /* 0x000000ffff027224 */ /* 0x000fc600078e000a */
[----:B------:R-:W4:Y:S04]  /*335a0*/  LDL.LU R9, [R1+0x214] ;  /* 0x0002140001097983 */ /* 0x000f280000300800 */
[----:B------:R-:W3:Y:S04]  /*335b0*/  LDL.LU R10, [R1+0x218] ;  /* 0x00021800010a7983 */ /* 0x000ee80000300800 */
[----:B0-----:R-:W3:Y:S01]  /*335c0*/  LDL.LU R11, [R1+0x21c] ;  /* 0x00021c00010b7983 */ /* 0x001ee20000300800 */
[----:B------:R-:W-:Y:S02]  /*335d0*/  IMAD.MOV.U32 R20, RZ, RZ, R24 ;  /* 0x000000ffff147224 */ /* 0x000fe400078e0018 */
[----:B------:R-:W-:-:S02]  /*335e0*/  IMAD.MOV.U32 R19, RZ, RZ, R25 ;  /* 0x000000ffff137224 */ /* 0x000fc400078e0019 */
[----:B------:R-:W-:Y:S01]  /*335f0*/  IMAD.MOV.U32 R18, RZ, RZ, R26 ;  /* 0x000000ffff127224 */ /* 0x000fe200078e001a */
[----:B---3--:R-:W-:Y:S04]  /*33600*/  STL.64 [R1+0x21f8], R10 ;  /* 0x0021f80a01007387 */ /* 0x008fe80000100a00 */
[----:B----4-:R0:W-:Y:S02]  /*33610*/  STL.64 [R1+0x21f0], R8 ;  /* 0x0021f00801007387 */ /* 0x0101e40000100a00 */
[----:B0-----:R-:W-:Y:S02]  /*33620*/  IMAD.MOV.U32 R8, RZ, RZ, R20 ;  /* 0x000000ffff087224 */ /* 0x001fe400078e0014 */
[----:B--2---:R-:W0:Y:S04]  /*33630*/  LDSM.16.MT88.4 R20, [R27+UR4+0xe080] ;  /* 0x00e080041b14783b */ /* 0x004e280008004200 */
[----:B------:R-:W-:Y:S04]  /*33640*/  STL.64 [R1+0x21d8], R14 ;  /* 0x0021d80e01007387 */ /* 0x000fe80000100a00 */
[----:B------:R-:W-:Y:S04]  /*33650*/  STL.64 [R1+0x21d0], R12 ;  /* 0x0021d00c01007387 */ /* 0x000fe80000100a00 */
[----:B------:R-:W-:Y:S04]  /*33660*/  STL [R1+0x2008], R0 ;  /* 0x0020080001007387 */ /* 0x000fe80000100800 */
[----:B------:R-:W-:Y:S04]  /*33670*/  STL [R1+0x2004], R3 ;  /* 0x0020040301007387 */ /* 0x000fe80000100800 */
[----:B------:R-:W-:Y:S04]  /*33680*/  STL [R1+0x2000], R2 ;  /* 0x0020000201007387 */ /* 0x000fe80000100800 */
[----:B------:R1:W-:Y:S04]  /*33690*/  STL [R1+0x2200], R27 ;  /* 0x0022001b01007387 */ /* 0x0003e80000100800 */
[----:B------:R-:W2:Y:S04]  /*336a0*/  LDL.LU R24, [R1+0x1b0] ;  /* 0x0001b00001187983 */ /* 0x000ea80000300800 */
[----:B------:R-:W2:Y:S04]  /*336b0*/  LDL.LU R25, [R1+0x1b4] ;  /* 0x0001b40001197983 */ /* 0x000ea80000300800 */
[----:B------:R-:W2:Y:S01]  /*336c0*/  LDL.LU R26, [R1+0x1b8] ;  /* 0x0001b800011a7983 */ /* 0x000ea20000300800 */
[----:B------:R-:W-:-:S02]  /*336d0*/  IMAD.MOV.U32 R11, RZ, RZ, R6 ;  /* 0x000000ffff0b7224 */ /* 0x000fc400078e0006 */
[----:B------:R-:W-:Y:S02]  /*336e0*/  IMAD.MOV.U32 R10, RZ, RZ, R18 ;  /* 0x000000ffff0a7224 */ /* 0x000fe400078e0012 */
[----:B------:R-:W-:Y:S01]  /*336f0*/  IMAD.MOV.U32 R9, RZ, RZ, R19 ;  /* 0x000000ffff097224 */ /* 0x000fe200078e0013 */
[----:B-1----:R-:W2:Y:S01]  /*33700*/  LDL.LU R27, [R1+0x1bc] ;  /* 0x0001bc00011b7983 */ /* 0x002ea20000300800 */
[----:B0-----:R-:W-:Y:S02]  /*33710*/  IMAD.MOV.U32 R29, RZ, RZ, R20 ;  /* 0x000000ffff1d7224 */ /* 0x001fe400078e0014 */
[----:B------:R-:W-:Y:S01]  /*33720*/  IMAD.MOV.U32 R6, RZ, RZ, R21 ;  /* 0x000000ffff067224 */ /* 0x000fe200078e0015 */
[----:B------:R-:W3:Y:S01]  /*33730*/  LDL.LU R20, [R1+0x70] ;  /* 0x0000700001147983 */ /* 0x000ee20000300800 */
[----:B------:R-:W-:-:S03]  /*33740*/  IMAD.MOV.U32 R18, RZ, RZ, R22 ;  /* 0x000000ffff127224 */ /* 0x000fc600078e0016 */
[----:B------:R-:W3:Y:S01]  /*33750*/  LDL.LU R21, [R1+0x74] ;  /* 0x0000740001157983 */ /* 0x000ee20000300800 */
[----:B------:R-:W-:-:S03]  /*33760*/  IMAD.MOV.U32 R19, RZ, RZ, R23 ;  /* 0x000000ffff137224 */ /* 0x000fc600078e0017 */
[----:B------:R-:W4:Y:S04]  /*33770*/  LDL.LU R22, [R1+0x78] ;  /* 0x0000780001167983 */ /* 0x000f280000300800 */
[----:B------:R-:W4:Y:S04]  /*33780*/  LDL.LU R23, [R1+0x7c] ;  /* 0x00007c0001177983 */ /* 0x000f280000300800 */
[----:B------:R-:W3:Y:S04]  /*33790*/  LDL.LU R12, [R1+0x260] ;  /* 0x00026000010c7983 */ /* 0x000ee80000300800 */
[----:B------:R-:W3:Y:S04]  /*337a0*/  LDL.LU R13, [R1+0x264] ;  /* 0x00026400010d7983 */ /* 0x000ee80000300800 */
[----:B------:R-:W3:Y:S04]  /*337b0*/  LDL.LU R14, [R1+0x268] ;  /* 0x00026800010e7983 */ /* 0x000ee80000300800 */
[----:B------:R-:W3:Y:S01]  /*337c0*/  LDL.LU R15, [R1+0x26c] ;  /* 0x00026c00010f7983 */ /* 0x000ee20000300800 */
[----:B--2---:R-:W-:Y:S03]  /*337d0*/  HMMA.16816.F32.BF16 R8, R8, R16, R24 ;  /* 0x000000100808723c */ /* 0x004fe60000041818 */
[----:B----4-:R-:W-:Y:S04]  /*337e0*/  STL.64 [R1+0x21b8], R22 ;  /* 0x0021b81601007387 */ /* 0x010fe80000100a00 */
[----:B---3--:R0:W-:Y:S04]  /*337f0*/  STL.64 [R1+0x21b0], R20 ;  /* 0x0021b01401007387 */ /* 0x0081e80000100a00 */
[----:B0-----:R-:W2:Y:S04]  /*33800*/  LDL.LU R20, [R1+0x80] ;  /* 0x0000800001147983 */ /* 0x001ea80000300800 */
[----:B------:R-:W2:Y:S04]  /*33810*/  LDL.LU R21, [R1+0x84] ;  /* 0x0000840001157983 */ /* 0x000ea80000300800 */
[----:B------:R-:W2:Y:S04]  /*33820*/  LDL.LU R22, [R1+0x88] ;  /* 0x0000880001167983 */ /* 0x000ea80000300800 */
[----:B------:R-:W2:Y:S04]  /*33830*/  LDL.LU R23, [R1+0x8c] ;  /* 0x00008c0001177983 */ /* 0x000ea80000300800 */
[----:B------:R-:W3:Y:S01]  /*33840*/  LDL.LU R27, [R1+0x2200] ;  /* 0x00220000011b7983 */ /* 0x000ee20000300800 */
[----:B------:R-:W-:-:S03]  /*33850*/  IMAD.MOV.U32 R3, RZ, RZ, R8 ;  /* 0x000000ffff037224 */ /* 0x000fc600078e0008 */
[----:B------:R-:W-:Y:S01]  /*33860*/  STL.64 [R1+0x128], R10 ;  /* 0x0001280a01007387 */ /* 0x000fe20000100a00 */
[----:B------:R-:W-:-:S03]  /*33870*/  IMAD.MOV.U32 R2, RZ, RZ, R9 ;  /* 0x000000ffff027224 */ /* 0x000fc600078e0009 */
[----:B------:R-:W-:Y:S04]  /*33880*/  STL.64 [R1+0x21c8], R18 ;  /* 0x0021c81201007387 */ /* 0x000fe80000100a00 */
[----:B------:R0:W-:Y:S04]  /*33890*/  STL.64 [R1+0x21c0], R16 ;  /* 0x0021c01001007387 */ /* 0x0001e80000100a00 */
[----:B0-----:R-:W4:Y:S04]  /*338a0*/  LDL.LU R16, [R1+0x2c0] ;  /* 0x0002c00001107983 */ /* 0x001f280000300800 */
[----:B------:R-:W4:Y:S04]  /*338b0*/  LDL.LU R17, [R1+0x2c4] ;  /* 0x0002c40001117983 */ /* 0x000f280000300800 */
[----:B------:R-:W4:Y:S04]  /*338c0*/  LDL.LU R18, [R1+0x2c8] ;  /* 0x0002c80001127983 */ /* 0x000f280000300800 */
[----:B------:R-:W4:Y:S04]  /*338d0*/  LDL.LU R19, [R1+0x2cc] ;  /* 0x0002cc0001137983 */ /* 0x000f280000300800 */
[----:B------:R-:W-:Y:S04]  /*338e0*/  STL [R1+0x2010], R3 ;  /* 0x0020100301007387 */ /* 0x000fe80000100800 */
[----:B------:R-:W-:Y:S04]  /*338f0*/  STL [R1+0x200c], R2 ;  /* 0x00200c0201007387 */ /* 0x000fe80000100800 */
[----:B---3--:R-:W0:Y:S04]  /*33900*/  LDSM.16.MT88.4 R8, [R27+UR4+0xe100] ;  /* 0x00e100041b08783b */ /* 0x008e280008004200 */
[----:B------:R-:W1:Y:S04]  /*33910*/  LDSM.16.MT88.4 R24, [R27+UR4+0xe180] ;  /* 0x00e180041b18783b */ /* 0x000e680008004200 */
        /* <DEDUP_REMOVED lines=9> */
[----:B------:R-:W3:Y:S01]  /*339b0*/  LDL.LU.64 R8, [R1+0x21e0] ;  /* 0x0021e00001087983 */ /* 0x000ee20000300a00 */
[----:B-1----:R-:W-:-:S03]  /*339c0*/  IMAD.MOV.U32 R3, RZ, RZ, R24 ;  /* 0x000000ffff037224 */ /* 0x002fc600078e0018 */
[----:B------:R0:W-:Y:S01]  /*339d0*/  STL [R1+0x38], R26 ;  /* 0x0000381a01007387 */ /* 0x0001e20000100800 */
[----:B------:R-:W-:Y:S02]  /*339e0*/  IMAD.MOV.U32 R0, RZ, RZ, R27 ;  /* 0x000000ffff007224 */ /* 0x000fe400078e001b */
[----:B------:R-:W-:Y:S01]  /*339f0*/  IMAD.MOV.U32 R2, RZ, RZ, R25 ;  /* 0x000000ffff027224 */ /* 0x000fe200078e0019 */
[----:B------:R-:W4:Y:S04]  /*33a00*/  LDL.LU R24, [R1+0x300] ;  /* 0x0003000001187983 */ /* 0x000f280000300800 */
[----:B------:R-:W4:Y:S04]  /*33a10*/  LDL.LU R25, [R1+0x304] ;  /* 0x0003040001197983 */ /* 0x000f280000300800 */
[----:B0-----:R-:W4:Y:S04]  /*33a20*/  LDL.LU R26, [R1+0x308] ;  /* 0x00030800011a7983 */ /* 0x001f280000300800 */
[----:B------:R-:W4:Y:S04]  /*33a30*/  LDL.LU R27, [R1+0x30c] ;  /* 0x00030c00011b7983 */ /* 0x000f280000300800 */
[----:B------:R-:W-:Y:S04]  /*33a40*/  STL [R1+0x201c], R0 ;  /* 0x00201c0001007387 */ /* 0x000fe80000100800 */
[----:B------:R-:W-:Y:S04]  /*33a50*/  STL [R1+0x2018], R2 ;  /* 0x0020180201007387 */ /* 0x000fe80000100800 */
[----:B------:R-:W-:Y:S01]  /*33a60*/  STL [R1+0x2014], R3 ;  /* 0x0020140301007387 */ /* 0x000fe20000100800 */
[----:B---3--:R-:W-:-:S15]  /*33a70*/  HMMA.16816.F32.BF16 R12, R20, R8, R12 ;  /* 0x00000008140c723c */ /* 0x008fde000004180c */
[----:B------:R-:W-:-:S08]  /*33a80*/  NOP ;  /* 0x0000000000007918 */ /* 0x000fd00000000000 */
[----:B------:R-:W-:Y:S04]  /*33a90*/  STL.64 [R1+0x100], R12 ;  /* 0x0001000c01007387 */ /* 0x000fe80000100a00 */
[----:B------:R-:W-:Y:S04]  /*33aa0*/  STL.64 [R1+0x108], R14 ;  /* 0x0001080e01007387 */ /* 0x000fe80000100a00 */
[----:B--2---:R-:W0:Y:S04]  /*33ab0*/  LDSM.16.MT88.4 R12, [R10+UR4+0xe000] ;  /* 0x00e000040a0c783b */ /* 0x004e280008004200 */
[----:B0-----:R-:W-:Y:S04]  /*33ac0*/  STL.64 [R1+0x20], R12 ;  /* 0x0000200c01007387 */ /* 0x001fe80000100a00 */
[----:B------:R0:W-:Y:S04]  /*33ad0*/  STL.64 [R1+0x28], R14 ;  /* 0x0000280e01007387 */ /* 0x0001e80000100a00 */
[----:B0-----:R-:W2:Y:S04]  /*33ae0*/  LDL.LU.64 R14, [R1+0x21d8] ;  /* 0x0021d800010e7983 */ /* 0x001ea80000300a00 */
[----:B------:R-:W4:Y:S02]  /*33af0*/  LDL.LU.64 R12, [R1+0x21d0] ;  /* 0x0021d000010c7983 */ /* 0x000f240000300a00 */
[----:B----4-:R-:W-:-:S15]  /*33b00*/  HMMA.16816.F32.BF16 R16, R20, R12, R16 ;  /* 0x0000000c1410723c */ /* 0x010fde0000041810 */
[----:B------:R-:W-:-:S08]  /*33b10*/  NOP ;  /* 0x0000000000007918 */ /* 0x000fd00000000000 */
[----:B------:R-:W-:Y:S01]  /*33b20*/  STL [R1+0xf0], R16 ;  /* 0x0000f01001007387 */ /* 0x000fe20000100800 */
[----:B------:R-:W-:Y:S02]  /*33b30*/  IMAD.MOV.U32 R0, RZ, RZ, R17 ;  /* 0x000000ffff007224 */ /* 0x000fe400078e0011 */
[----:B------:R-:W-:Y:S02]  /*33b40*/  IMAD.MOV.U32 R2, RZ, RZ, R18 ;  /* 0x000000ffff027224 */ /* 0x000fe400078e0012 */
[----:B------:R-:W-:Y:S02]  /*33b50*/  IMAD.MOV.U32 R3, RZ, RZ, R19 ;  /* 0x000000ffff037224 */ /* 0x000fe400078e0013 */
[----:B------:R-:W0:Y:S04]  /*33b60*/  LDSM.16.MT88.4 R16, [R10+UR4+0xe080] ;  /* 0x00e080040a10783b */ /* 0x000e280008004200 */
[----:B--2---:R-:W-:Y:S04]  /*33b70*/  STL.64 [R1+0x21a0], R14 ;  /* 0x0021a00e01007387 */ /* 0x004fe80000100a00 */
[----:B------:R1:W-:Y:S04]  /*33b80*/  STL.64 [R1+0x2198], R12 ;  /* 0x0021980c01007387 */ /* 0x0003e80000100a00 */
[----:B-1----:R-:W2:Y:S04]  /*33b90*/  LDL.LU R12, [R1+0x2e0] ;  /* 0x0002e000010c7983 */ /* 0x002ea80000300800 */
[----:B------:R-:W2:Y:S04]  /*33ba0*/  LDL.LU R13, [R1+0x2e4] ;  /* 0x0002e400010d7983 */ /* 0x000ea80000300800 */
[----:B------:R-:W2:Y:S04]  /*33bb0*/  LDL.LU R14, [R1+0x2e8] ;  /* 0x0002e800010e7983 */ /* 0x000ea80000300800 */
[----:B------:R-:W2:Y:S04]  /*33bc0*/  LDL.LU R15, [R1+0x2ec] ;  /* 0x0002ec00010f7983 */ /* 0x000ea80000300800 */
[----:B------:R-:W-:Y:S04]  /*33bd0*/  STL [R1+0x2028], R0 ;  /* 0x0020280001007387 */ /* 0x000fe80000100800 */
[----:B------:R-:W-:Y:S04]  /*33be0*/  STL [R1+0x2024], R2 ;  /* 0x0020240201007387 */ /* 0x000fe80000100800 */
[----:B------:R-:W-:Y:S04]  /*33bf0*/  STL [R1+0x2020], R3 ;  /* 0x0020200301007387 */ /* 0x000fe80000100800 */
[----:B0-----:R-:W-:Y:S04]  /*33c00*/  STL.64 [R1+0x10], R16 ;  /* 0x0000101001007387 */ /* 0x001fe80000100a00 */
[----:B------:R0:W-:Y:S04]  /*33c10*/  STL.64 [R1+0x18], R18 ;  /* 0x0000181201007387 */ /* 0x0001e80000100a00 */
[----:B0-----:R-:W3:Y:S04]  /*33c20*/  LDL.LU.64 R18, [R1+0x21c8] ;  /* 0x0021c80001127983 */ /* 0x001ee80000300a00 */
[----:B------:R-:W2:Y:S02]  /*33c30*/  LDL.LU.64 R16, [R1+0x21c0] ;  /* 0x0021c00001107983 */ /* 0x000ea40000300a00 */
[----:B--2---:R-:W-:Y:S02]  /*33c40*/  HMMA.16816.F32.BF16 R12, R20, R16, R12 ;  /* 0x00000010140c723c */ /* 0x004fe4000004180c */
[----:B------:R-:W0:-:S15]  /*33c50*/  LDSM.16.MT88.4 R20, [R10+UR4+0xe100] ;  /* 0x00e100040a14783b */ /* 0x000e1e0008004200 */
[----:B------:R-:W-:-:S06]  /*33c60*/  NOP ;  /* 0x0000000000007918 */ /* 0x000fcc0000000000 */
[----:B------:R-:W-:Y:S04]  /*33c70*/  STL [R1+0xec], R15 ;  /* 0x0000ec0f01007387 */ /* 0x000fe80000100800 */
[----:B---3--:R-:W-:Y:S04]  /*33c80*/  STL.64 [R1+0x2190], R18 ;  /* 0x0021901201007387 */ /* 0x008fe80000100a00 */
[----:B------:R1:W-:Y:S01]  /*33c90*/  STL.64 [R1+0x2188], R16 ;  /* 0x0021881001007387 */ /* 0x0003e20000100a00 */
[----:B------:R-:W-:Y:S02]  /*33ca0*/  IMAD.MOV.U32 R0, RZ, RZ, R12 ;  /* 0x000000ffff007224 */ /* 0x000fe400078e000c */
[----:B------:R-:W-:-:S02]  /*33cb0*/  IMAD.MOV.U32 R3, RZ, RZ, R14 ;  /* 0x000000ffff037224 */ /* 0x000fc400078e000e */
[----:B------:R-:W-:Y:S01]  /*33cc0*/  IMAD.MOV.U32 R2, RZ, RZ, R13 ;  /* 0x000000ffff027224 */ /* 0x000fe200078e000d */
[----:B-1----:R-:W2:Y:S04]  /*33cd0*/  LDL.LU R16, [R1+0x310] ;  /* 0x0003100001107983 */ /* 0x002ea80000300800 */
        /* <DEDUP_REMOVED lines=9> */
[----:B------:R-:W-:Y:S04]  /*33d70*/  STL [R1+0x202c], R0 ;  /* 0x00202c0001007387 */ /* 0x000fe80000100800 */
[----:B0-----:R-:W-:Y:S04]  /*33d80*/  STL.64 [R1], R20 ;  /* 0x0000001401007387 */ /* 0x001fe80000100a00 */
[----:B------:R0:W-:Y:S04]  /*33d90*/  STL.64 [R1+0x8], R22 ;  /* 0x0000081601007387 */ /* 0x0001e80000100a00 */
[----:B0-----:R-:W4:Y:S04]  /*33da0*/  LDL.LU.64 R22, [R1+0x21b8] ;  /* 0x0021b80001167983 */ /* 0x001f280000300a00 */
        /* <DEDUP_REMOVED lines=8> */
[----:B------:R-:W-:Y:S04]  /*33e30*/  STL.64 [R1+0x2180], R6 ;  /* 0x0021800601007387 */ /* 0x000fe80000100a00 */
[----:B------:R1:W-:Y:S04]  /*33e40*/  STL.64 [R1+0x2178], R4 ;  /* 0x0021780401007387 */ /* 0x0003e80000100a00 */
[----:B-1----:R-:W4:Y:S04]  /*33e50*/  LDL.LU R4, [R1+0x2f0] ;  /* 0x0002f00001047983 */ /* 0x002f280000300800 */
[----:B------:R-:W4:Y:S04]  /*33e60*/  LDL.LU R5, [R1+0x2f4] ;  /* 0x0002f40001057983 */ /* 0x000f280000300800 */
[----:B------:R-:W4:Y:S04]  /*33e70*/  LDL.LU R6, [R1+0x2f8] ;  /* 0x0002f80001067983 */ /* 0x000f280000300800 */
[----:B------:R-:W4:Y:S04]  /*33e80*/  LDL.LU R7, [R1+0x2fc] ;  /* 0x0002fc0001077983 */ /* 0x000f280000300800 */
[----:B------:R-:W-:Y:S04]  /*33e90*/  STL [R1+0x2040], R0 ;  /* 0x0020400001007387 */ /* 0x000fe80000100800 */
[----:B------:R-:W-:Y:S04]  /*33ea0*/  STL [R1+0x203c], R2 ;  /* 0x00203c0201007387 */ /* 0x000fe80000100800 */
[----:B------:R-:W-:Y:S04]  /*33eb0*/  STL [R1+0x2038], R3 ;  /* 0x0020380301007387 */ /* 0x000fe80000100800 */
[----:B------:R-:W4:Y:S04]  /*33ec0*/  LDL.LU R10, [R1+0x21a8] ;  /* 0x0021a800010a7983 */ /* 0x000f280000300800 */
[----:B0-----:R-:W-:Y:S04]  /*33ed0*/  STL.64 [R1+0x1e80], R26 ;  /* 0x001e801a01007387 */ /* 0x001fe80000100a00 */
[----:B------:R0:W-:Y:S04]  /*33ee0*/  STL.64 [R1+0x1e78], R24 ;  /* 0x001e781801007387 */ /* 0x0001e80000100a00 */
        /* <DEDUP_REMOVED lines=17> */
[----:B------:R0:W-:Y:S01]  /*34000*/  STL [R1+0xb0], R16 ;  /* 0x0000b01001007387 */ /* 0x0001e20000100800 */
[----:B------:R-:W-:Y:S02]  /*34010*/  IMAD.MOV.U32 R2, RZ, RZ, R18 ;  /* 0x000000ffff027224 */ /* 0x000fe400078e0012 */
[----:B------:R-:W-:Y:S02]  /*34020*/  IMAD.MOV.U32 R3, RZ, RZ, R19 ;  /* 0x000000ffff037224 */ /* 0x000fe400078e0013 */
[----:B------:R-:W-:Y:S01]  /*34030*/  IMAD.MOV.U32 R0, RZ, RZ, R17 ;  /* 0x000000ffff007224 */ /* 0x000fe200078e0011 */
[----:B------:R-:W4:Y:S04]  /*34040*/  LDL.LU.64 R18, [R1+0x2190] ;  /* 0x0021900001127983 */ /* 0x000f280000300a00 */
[----:B0-----:R-:W2:Y:S04]  /*34050*/  LDL.LU.64 R16, [R1+0x2188] ;  /* 0x0021880001107983 */ /* 0x001ea80000300a00 */
[----:B------:R-:W-:Y:S04]  /*34060*/  STL [R1+0x204c], R3 ;  /* 0x00204c0301007387 */ /* 0x000fe80000100800 */
[----:B------:R-:W-:Y:S04]  /*34070*/  STL [R1+0x2048], R2 ;  /* 0x0020480201007387 */ /* 0x000fe80000100800 */
[----:B------:R-:W-:Y:S01]  /*34080*/  STL [R1+0x2044], R0 ;  /* 0x0020440001007387 */ /* 0x000fe20000100800 */
[----:B--2---:R-:W-:Y:S03]  /*34090*/  HMMA.16816.F32.BF16 R20, R20, R16, R4 ;  /* 0x000000101414723c */ /* 0x004fe60000041804 */
[----:B------:R-:W2:Y:S04]  /*340a0*/  LDL.LU.64 R6, [R1+0x2180] ;  /* 0x0021800001067983 */ /* 0x000ea80000300a00 */
[----:B------:R-:W3:-:S15]  /*340b0*/  LDL.LU.64 R4, [R1+0x2178] ;  /* 0x0021780001047983 */ /* 0x000ede0000300a00 */
[----:B------:R-:W-:-:S01]  /*340c0*/  NOP ;  /* 0x0000000000007918 */ /* 0x000fc20000000000 */
[----:B------:R-:W-:Y:S04]  /*340d0*/  STL.64 [R1+0xa0], R20 ;  /* 0x0000a01401007387 */ /* 0x000fe80000100a00 */
[----:B------:R0:W-:Y:S04]  /*340e0*/  STL.64 [R1+0xa8], R22 ;  /* 0x0000a81601007387 */ /* 0x0001e80000100a00 */
[----:B0-----:R-:W3:Y:S04]  /*340f0*/  LDL.LU.64 R22, [R1+0x2170] ;  /* 0x0021700001167983 */ /* 0x001ee80000300a00 */
[----:B------:R-:W3:Y:S04]  /*34100*/  LDL.LU.64 R20, [R1+0x2168] ;  /* 0x0021680001147983 */ /* 0x000ee80000300a00 */
[----:B----4-:R0:W-:Y:S04]  /*34110*/  STL.64 [R1+0x2140], R18 ;  /* 0x0021401201007387 */ /* 0x0101e80000100a00 */
[----:B------:R1:W-:Y:S01]  /*34120*/  STL.64 [R1+0x2138], R16 ;  /* 0x0021381001007387 */ /* 0x0003e20000100a00 */
[----:B0-----:R-:W-:-:S03]  /*34130*/  IMAD.MOV.U32 R18, RZ, RZ, R11 ;  /* 0x000000ffff127224 */ /* 0x001fc600078e000b */
[----:B-1----:R-:W4:Y:S01]  /*34140*/  LDL.LU R16, [R1+0x2d0] ;  /* 0x0002d00001107983 */ /* 0x002f220000300800 */
[----:B------:R-:W-:-:S03]  /*34150*/  IMAD.MOV.U32 R17, RZ, RZ, R10 ;  /* 0x000000ffff117224 */ /* 0x000fc600078e000a */
[----:B------:R-:W2:Y:S04]  /*34160*/  LDL.LU R10, [R1+0x2164] ;  /* 0x00216400010a7983 */ /* 0x000ea80000300800 */
[----:B------:R-:W2:Y:S04]  /*34170*/  LDL.LU R11, [R1+0x2160] ;  /* 0x00216000010b7983 */ /* 0x000ea80000300800 */
[----:B------:R-:W4:Y:S01]  /*34180*/  LDL.LU R19, [R1+0x2dc] ;  /* 0x0002dc0001137983 */ /* 0x000f220000300800 */
[C---:B---3--:R-:W-:Y:S06]  /*34190*/  HMMA.16816.F32.BF16 R24, R20.reuse, R4, R24 ;  /* 0x000000041418723c */ /* 0x048fec0000041818 */
[----:B----4-:R-:W-:-:S15]  /*341a0*/  HMMA.16816.F32.BF16 R16, R20, R8, R16 ;  /* 0x000000081410723c */ /* 0x010fde0000041810 */
[----:B------:R-:W-:-:S02]  /*341b0*/  NOP ;  /* 0x0000000000007918 */ /* 0x000fc40000000000 */
[----:B------:R0:W-:Y:S01]  /*341c0*/  STL [R1+0x90], R24 ;  /* 0x0000901801007387 */ /* 0x0001e20000100800 */
[----:B------:R-:W-:Y:S02]  /*341d0*/  IMAD.MOV.U32 R2, RZ, RZ, R26 ;  /* 0x000000ffff027224 */ /* 0x000fe400078e001a */
[----:B------:R-:W-:Y:S02]  /*341e0*/  IMAD.MOV.U32 R0, RZ, RZ, R27 ;  /* 0x000000ffff007224 */ /* 0x000fe400078e001b */
[----:B------:R-:W-:Y:S01]  /*341f0*/  IMAD.MOV.U32 R3, RZ, RZ, R25 ;  /* 0x000000ffff037224 */ /* 0x000fe200078e0019 */
[----:B------:R-:W3:Y:S04]  /*34200*/  LDL.LU.64 R26, [R1+0x2158] ;  /* 0x00215800011a7983 */ /* 0x000ee80000300a00 */
[----:B0-----:R-:W3:Y:S04]  /*34210*/  LDL.LU.64 R24, [R1+0x2150] ;  /* 0x0021500001187983 */ /* 0x001ee80000300a00 */
[----:B--2---:R0:W-:Y:S01]  /*34220*/  STL.64 [R1+0x20f0], R10 ;  /* 0x0020f00a01007387 */ /* 0x0041e20000100a00 */
[----:B------:R-:W-:-:S02]  /*34230*/  IMAD.MOV.U32 R8, RZ, RZ, R14 ;  /* 0x000000ffff087224 */ /* 0x000fc400078e000e */
[----:B------:R-:W-:Y:S01]  /*34240*/  IMAD.MOV.U32 R9, RZ, RZ, R15 ;  /* 0x000000ffff097224 */ /* 0x000fe200078e000f */
[----:B------:R-:W-:Y:S04]  /*34250*/  STL.64 [R1+0x80], R16 ;  /* 0x0000801001007387 */ /* 0x000fe80000100a00 */
[----:B------:R3:W-:Y:S04]  /*34260*/  STL.64 [R1+0x88], R18 ;  /* 0x0000881201007387 */ /* 0x0007e80000100a00 */
[----:B------:R-:W2:Y:S04]  /*34270*/  LDL.LU R14, [R1+0x214c] ;  /* 0x00214c00010e7983 */ /* 0x000ea80000300800 */
[----:B------:R-:W2:Y:S04]  /*34280*/  LDL.LU R15, [R1+0x2148] ;  /* 0x00214800010f7983 */ /* 0x000ea80000300800 */
[----:B0-----:R-:W4:Y:S04]  /*34290*/  LDL.LU R10, [R1+0x2a8] ;  /* 0x0002a800010a7983 */ /* 0x001f280000300800 */
[----:B------:R-:W4:Y:S01]  /*342a0*/  LDL.LU R11, [R1+0x2ac] ;  /* 0x0002ac00010b7983 */ /* 0x000f220000300800 */
[----:B---3--:R-:W-:-:S15]  /*342b0*/  HMMA.16816.F32.BF16 R16, R20, R12, R24 ;  /* 0x0000000c1410723c */ /* 0x008fde0000041818 */
[----:B------:R-:W-:-:S09]  /*342c0*/  NOP ;  /* 0x0000000000007918 */ /* 0x000fd20000000000 */
[----:B------:R-:W-:Y:S02]  /*342d0*/  IMAD.MOV.U32 R27, RZ, RZ, R16 ;  /* 0x000000ffff1b7224 */ /* 0x000fe400078e0010 */
[----:B------:R-:W-:Y:S02]  /*342e0*/  IMAD.MOV.U32 R26, RZ, RZ, R17 ;  /* 0x000000ffff1a7224 */ /* 0x000fe400078e0011 */
[----:B------:R-:W-:Y:S02]  /*342f0*/  IMAD.MOV.U32 R25, RZ, RZ, R18 ;  /* 0x000000ffff197224 */ /* 0x000fe400078e0012 */
[----:B------:R-:W-:Y:S02]  /*34300*/  IMAD.MOV.U32 R24, RZ, RZ, R19 ;  /* 0x000000ffff187224 */ /* 0x000fe400078e0013 */
[----:B------:R-:W3:Y:S04]  /*34310*/  LDL.LU.64 R18, [R1+0x2140] ;  /* 0x0021400001127983 */ /* 0x000ee80000300a00 */
[----:B------:R-:W4:Y:S04]  /*34320*/  LDL.LU.64 R16, [R1+0x2138] ;  /* 0x0021380001107983 */ /* 0x000f280000300a00 */
[----:B--2---:R-:W-:Y:S04]  /*34330*/  STL.64 [R1+0x20e8], R14 ;  /* 0x0020e80e01007387 */ /* 0x004fe80000100a00 */
[----:B------:R-:W-:Y:S04]  /*34340*/  STL.64 [R1+0x2058], R26 ;  /* 0x0020581a01007387 */ /* 0x000fe80000100a00 */
[----:B------:R0:W-:Y:S04]  /*34350*/  STL.64 [R1+0x2050], R24 ;  /* 0x0020501801007387 */ /* 0x0001e80000100a00 */
        /* <DEDUP_REMOVED lines=11> */
[----:B---3--:R-:W-:Y:S04]  /*34410*/  STL.64 [R1+0x2078], R26 ;  /* 0x0020781a01007387 */ /* 0x008fe80000100a00 */
[----:B--2---:R0:W-:Y:S02]  /*34420*/  STL.64 [R1+0x2070], R24 ;  /* 0x0020701801007387 */ /* 0x0041e40000100a00 */
[----:B0-----:R-:W-:-:S02]  /*34430*/  IMAD.MOV.U32 R24, RZ, RZ, R29 ;  /* 0x000000ffff187224 */ /* 0x001fc400078e001d */
[----:B------:R-:W-:Y:S01]  /*34440*/  IMAD.MOV.U32 R25, RZ, RZ, R6 ;  /* 0x000000ffff197224 */ /* 0x000fe200078e0006 */
[----:B------:R-:W2:Y:S04]  /*34450*/  LDL.LU R29, [R1+0x2134] ;  /* 0x00213400011d7983 */ /* 0x000ea80000300800 */
[----:B------:R-:W3:Y:S01]  /*34460*/  LDL.LU R6, [R1+0x2130] ;  /* 0x0021300001067983 */ /* 0x000ee20000300800 */
[----:B------:R-:W-:Y:S02]  /*34470*/  IMAD.MOV.U32 R26, RZ, RZ, R18 ;  /* 0x000000ffff1a7224 */ /* 0x000fe400078e0012 */
[----:B------:R-:W-:Y:S01]  /*34480*/  IMAD.MOV.U32 R27, RZ, RZ, R19 ;  /* 0x000000ffff1b7224 */ /* 0x000fe200078e0013 */
[----:B------:R-:W4:Y:S04]  /*34490*/  LDL.LU R18, [R1+0x212c] ;  /* 0x00212c0001127983 */ /* 0x000f280000300800 */
[----:B------:R-:W4:Y:S04]  /*344a0*/  LDL.LU R19, [R1+0x2128] ;  /* 0x0021280001137983 */ /* 0x000f280000300800 */
[----:B------:R-:W-:Y:S04]  /*344b0*/  STL.64 [R1+0x20c8], R26 ;  /* 0x0020c81a01007387 */ /* 0x000fe80000100a00 */
[----:B------:R0:W-:Y:S02]  /*344c0*/  STL.64 [R1+0x20c0], R24 ;  /* 0x0020c01801007387 */ /* 0x0001e40000100a00 */
[----:B0-----:R-:W-:-:S02]  /*344d0*/  IMAD.MOV.U32 R24, RZ, RZ, R28 ;  /* 0x000000ffff187224 */ /* 0x001fc400078e001c */
[----:B------:R-:W4:Y:S01]  /*344e0*/  LDL.LU R28, [R1+0x2124] ;  /* 0x00212400011c7983 */ /* 0x000f220000300800 */
[----:B------:R-:W-:Y:S02]  /*344f0*/  IMAD.MOV.U32 R27, RZ, RZ, R7 ;  /* 0x000000ffff1b7224 */ /* 0x000fe400078e0007 */
[----:B--2---:R-:W-:Y:S02]  /*34500*/  IMAD.MOV.U32 R25, RZ, RZ, R29 ;  /* 0x000000ffff197224 */ /* 0x004fe400078e001d */
[----:B---3--:R-:W-:Y:S01]  /*34510*/  IMAD.MOV.U32 R26, RZ, RZ, R6 ;  /* 0x000000ffff1a7224 */ /* 0x008fe200078e0006 */
[----:B------:R-:W2:Y:S04]  /*34520*/  LDL.LU R29, [R1+0x2120] ;  /* 0x00212000011d7983 */ /* 0x000ea80000300800 */
[----:B------:R-:W3:Y:S04]  /*34530*/  LDL.LU R6, [R1+0x211c] ;  /* 0x00211c0001067983 */ /* 0x000ee80000300800 */
[----:B------:R-:W3:Y:S04]  /*34540*/  LDL.LU R7, [R1+0x2118] ;  /* 0x0021180001077983 */ /* 0x000ee80000300800 */
[----:B----4-:R0:W-:Y:S04]  /*34550*/  STL.64 [R1+0x20e0], R18 ;  /* 0x0020e01201007387 */ /* 0x0101e80000100a00 */
[----:B------:R-:W4:Y:S04]  /*34560*/  LDL.LU R16, [R1+0x270] ;  /* 0x0002700001107983 */ /* 0x000f280000300800 */
[----:B------:R-:W4:Y:S04]  /*34570*/  LDL.LU R17, [R1+0x274] ;  /* 0x0002740001117983 */ /* 0x000f280000300800 */
        /* <DEDUP_REMOVED lines=10> */
[----:B------:R-:W-:Y:S04]  /*34620*/  STL.64 [R1+0x1e50], R22 ;  /* 0x001e501601007387 */ /* 0x000fe80000100a00 */
[----:B------:R0:W-:Y:S04]  /*34630*/  STL.64 [R1+0x1e48], R20 ;  /* 0x001e481401007387 */ /* 0x0001e80000100a00 */
[----:B0-----:R-:W2:Y:S04]  /*34640*/  LDL.LU.64 R20, [R1+0x40] ;  /* 0x0000400001147983 */ /* 0x001ea80000300a00 */
[----:B------:R-:W3:Y:S04]  /*34650*/  LDL.LU.64 R22, [R1+0x48] ;  /* 0x0000480001167983 */ /* 0x000ee80000300a00 */
[----:B---3--:R-:W-:Y:S04]  /*34660*/  STL.64 [R1+0x2088], R22 ;  /* 0x0020881601007387 */ /* 0x008fe80000100a00 */
[----:B--2---:R0:W-:Y:S04]  /*34670*/  STL.64 [R1+0x2080], R20 ;  /* 0x0020801401007387 */ /* 0x0041e80000100a00 */
[----:B0-----:R-:W2:Y:S04]  /*34680*/  LDL.LU R20, [R1+0x200] ;  /* 0x0002000001147983 */ /* 0x001ea80000300800 */
[----:B------:R-:W2:Y:S01]  /*34690*/  LDL.LU R21, [R1+0x204] ;  /* 0x0002040001157983 */ /* 0x000ea20000300800 */
[----:B------:R-:W-:-:S02]  /*346a0*/  IMAD.MOV.U32 R22, RZ, RZ, R29 ;  /* 0x000000ffff167224 */ /* 0x000fc400078e001d */
[----:B------:R-:W-:Y:S01]  /*346b0*/  IMAD.MOV.U32 R23, RZ, RZ, R28 ;  /* 0x000000ffff177224 */ /* 0x000fe200078e001c */
[----:B------:R-:W3:Y:S04]  /*346c0*/  LDL.LU R29, [R1+0x2114] ;  /* 0x00211400011d7983 */ /* 0x000ee80000300800 */
[----:B------:R-:W4:Y:S04]  /*346d0*/  LDL.LU R28, [R1+0x2110] ;  /* 0x00211000011c7983 */ /* 0x000f280000300800 */
[----:B------:R-:W-:Y:S04]  /*346e0*/  STL.64 [R1+0x2098], R22 ;  /* 0x0020981601007387 */ /* 0x000fe80000100a00 */
[----:B--2---:R0:W-:Y:S04]  /*346f0*/  STL.64 [R1+0x2090], R20 ;  /* 0x0020901401007387 */ /* 0x0041e80000100a00 */
[----:B0-----:R-:W2:Y:S04]  /*34700*/  LDL.LU R20, [R1+0x220] ;  /* 0x0002200001147983 */ /* 0x001ea80000300800 */
[----:B------:R-:W2:Y:S01]  /*34710*/  LDL.LU R21, [R1+0x224] ;  /* 0x0002240001157983 */ /* 0x000ea20000300800 */
[----:B------:R-:W-:-:S02]  /*34720*/  IMAD.MOV.U32 R22, RZ, RZ, R7 ;  /* 0x000000ffff167224 */ /* 0x000fc400078e0007 */
[----:B------:R-:W-:Y:S01]  /*34730*/  IMAD.MOV.U32 R23, RZ, RZ, R6 ;  /* 0x000000ffff177224 */ /* 0x000fe200078e0006 */
[----:B------:R-:W3:Y:S04]  /*34740*/  LDL.LU R7, [R1+0x210c] ;  /* 0x00210c0001077983 */ /* 0x000ee80000300800 */
[----:B------:R-:W3:Y:S04]  /*34750*/  LDL.LU R6, [R1+0x2108] ;  /* 0x0021080001067983 */ /* 0x000ee80000300800 */
[----:B------:R-:W-:Y:S04]  /*34760*/  STL.64 [R1+0x20a8], R22 ;  /* 0x0020a81601007387 */ /* 0x000fe80000100a00 */
[----:B--2---:R0:W-:Y:S04]  /*34770*/  STL.64 [R1+0x20a0], R20 ;  /* 0x0020a01401007387 */ /* 0x0041e80000100a00 */
[----:B0-----:R-:W2:Y:S04]  /*34780*/  LDL.LU R20, [R1+0x230] ;  /* 0x0002300001147983 */ /* 0x001ea80000300800 */
[----:B------:R-:W2:Y:S01]  /*34790*/  LDL.LU R21, [R1+0x234] ;  /* 0x0002340001157983 */ /* 0x000ea20000300800 */
[----:B----4-:R-:W-:-:S02]  /*347a0*/  IMAD.MOV.U32 R22, RZ, RZ, R28 ;  /* 0x000000ffff167224 */ /* 0x010fc400078e001c */
[----:B---3--:R-:W-:Y:S01]  /*347b0*/  IMAD.MOV.U32 R23, RZ, RZ, R29 ;  /* 0x000000ffff177224 */ /* 0x008fe200078e001d */
[----:B------:R-:W3:Y:S04]  /*347c0*/  LDL.LU R28, [R1+0x2104] ;  /* 0x00210400011c7983 */ /* 0x000ee80000300800 */
[----:B------:R-:W4:Y:S04]  /*347d0*/  LDL.LU R29, [R1+0x2100] ;  /* 0x00210000011d7983 */ /* 0x000f280000300800 */
[----:B------:R0:W-:Y:S02]  /*347e0*/  STL.64 [R1+0x20b8], R22 ;  /* 0x0020b81601007387 */ /* 0x0001e40000100a00 */
[----:B0-----:R-:W-:-:S02]  /*347f0*/  IMAD.MOV.U32 R22, RZ, RZ, R7 ;  /* 0x000000ffff167224 */ /* 0x001fc400078e0007 */
[----:B--2---:R0:W-:Y:S04]  /*34800*/  STL.64 [R1+0x20b0], R20 ;  /* 0x0020b01401007387 */ /* 0x0041e80000100a00 */
[----:B0-----:R-:W2:Y:S01]  /*34810*/  LDL.LU R20, [R1+0x240] ;  /* 0x0002400001147983 */ /* 0x001ea20000300800 */
[----:B------:R-:W-:-:S03]  /*34820*/  IMAD.MOV.U32 R21, RZ, RZ, R6 ;  /* 0x000000ffff157224 */ /* 0x000fc600078e0006 */
[----:B------:R-:W3:Y:S04]  /*34830*/  LDL.LU R6, [R1+0x20fc] ;  /* 0x0020fc0001067983 */ /* 0x000ee80000300800 */
[----:B------:R-:W3:Y:S04]  /*34840*/  LDL.LU R7, [R1+0x20f8] ;  /* 0x0020f80001077983 */ /* 0x000ee80000300800 */
[----:B------:R-:W4:Y:S01]  /*34850*/  LDL.LU R23, [R1+0x24c] ;  /* 0x00024c0001177983 */ /* 0x000f220000300800 */
[----:B---3--:R-:W-:Y:S03]  /*34860*/  HMMA.16816.F32.BF16 R8, R24, R6, R8 ;  /* 0x000000061808723c */ /* 0x008fe60000041808 */
[----:B----4-:R-:W-:Y:S04]  /*34870*/  STL.64 [R1+0x20d8], R22 ;  /* 0x0020d81601007387 */ /* 0x010fe80000100a00 */
[----:B--2---:R0:W-:Y:S04]  /*34880*/  STL.64 [R1+0x20d0], R20 ;  /* 0x0020d01401007387 */ /* 0x0041e80000100a00 */
[----:B0-----:R-:W2:Y:S04]  /*34890*/  LDL.LU R20, [R1+0x250] ;  /* 0x0002500001147983 */ /* 0x001ea80000300800 */
[----:B------:R-:W2:Y:S08]  /*348a0*/  LDL.LU R21, [R1+0x254] ;  /* 0x0002540001157983 */ /* 0x000eb00000300800 */
[----:B------:R-:W-:Y:S04]  /*348b0*/  STL.64 [R1+0x3f0], R8 ;  /* 0x0003f00801007387 */ /* 0x000fe80000100a00 */
[----:B------:R0:W-:Y:S04]  /*348c0*/  STL.64 [R1+0x3f8], R10 ;  /* 0x0003f80a01007387 */ /* 0x0001e80000100a00 */
[----:B0-----:R-:W3:Y:S01]  /*348d0*/  LDL.LU.64 R10, [R1+0x20f0] ;  /* 0x0020f000010a7983 */ /* 0x001ee20000300a00 */
[----:B------:R-:W-:-:S02]  /*348e0*/  IMAD.MOV.U32 R23, RZ, RZ, R28 ;  /* 0x000000ffff177224 */ /* 0x000fc400078e001c */
[----:B------:R-:W-:-:S05]  /*348f0*/  IMAD.MOV.U32 R28, RZ, RZ, R8 ;  /* 0x000000ffff1c7224 */ /* 0x000fca00078e0008 */
[----:B------:R-:W-:Y:S01]  /*34900*/  STL [R1+0x1bec], R28 ;  /* 0x001bec1c01007387 */ /* 0x000fe20000100800 */
        /* <DEDUP_REMOVED lines=9> */
[----:B0-----:R-:W2:Y:S01]  /*349a0*/  LDL.LU.64 R18, [R1+0x20e0] ;  /* 0x0020e00001127983 */ /* 0x001ea20000300a00 */
[----:B------:R-:W-:-:S07]  /*349b0*/  IMAD.MOV.U32 R22, RZ, RZ, R29 ;  /* 0x000000ffff167224 */ /* 0x000fce00078e001d */
[----:B--2---:R-:W-:Y:S01]  /*349c0*/  HMMA.16816.F32.BF16 R24, R24, R18, R20 ;  /* 0x000000121818723c */ /* 0x004fe20000041814 */
[----:B------:R-:W2:Y:S04]  /*349d0*/  LDL.LU.64 R22, [R1+0x20d8] ;  /* 0x0020d80001167983 */ /* 0x000ea80000300a00 */
[----:B------:R-:W2:-:S15]  /*349e0*/  LDL.LU.64 R20, [R1+0x20d0] ;  /* 0x0020d00001147983 */ /* 0x000e9e0000300a00 */
[----:B------:R-:W-:-:S03]  /*349f0*/  NOP ;  /* 0x0000000000007918 */ /* 0x000fc60000000000 */
[----:B------:R-:W-:Y:S01]  /*34a00*/  STL.64 [R1+0x250], R24 ;  /* 0x0002501801007387 */ /* 0x000fe20000100a00 */
[----:B------:R-:W-:-:S03]  /*34a10*/  IMAD.MOV.U32 R13, RZ, RZ, R26 ;  /* 0x000000ffff0d7224 */ /* 0x000fc600078e001a */
[----:B------:R0:W-:Y:S01]  /*34a20*/  STL.64 [R1+0x258], R26 ;  /* 0x0002581a01007387 */ /* 0x0001e20000100a00 */
[----:B------:R-:W-:-:S03]  /*34a30*/  IMAD.MOV.U32 R12, RZ, RZ, R24 ;  /* 0x000000ffff0c7224 */ /* 0x000fc600078e0018 */
[----:B0-----:R-:W2:Y:S04]  /*34a40*/  LDL.LU.64 R26, [R1+0x20c8] ;  /* 0x0020c800011a7983 */ /* 0x001ea80000300a00 */
[----:B------:R-:W2:Y:S04]  /*34a50*/  LDL.LU.64 R24, [R1+0x20c0] ;  /* 0x0020c00001187983 */ /* 0x000ea80000300a00 */
[----:B------:R-:W-:Y:S04]  /*34a60*/  STL [R1+0x1bf4], R12 ;  /* 0x001bf40c01007387 */ /* 0x000fe80000100800 */
[----:B------:R-:W-:Y:S01]  /*34a70*/  STL [R1+0x1bf0], R13 ;  /* 0x001bf00d01007387 */ /* 0x000fe20000100800 */
[----:B--2---:R-:W-:-:S15]  /*34a80*/  HMMA.16816.F32.BF16 R20, R24, R6, R20 ;  /* 0x000000061814723c */ /* 0x004fde0000041814 */
[----:B------:R-:W-:-:S08]  /*34a90*/  NOP ;  /* 0x0000000000007918 */ /* 0x000fd00000000000 */
[----:B------:R-:W-:Y:S04]  /*34aa0*/  STL.64 [R1+0x3b0], R20 ;  /* 0x0003b01401007387 */ /* 0x000fe80000100a00 */
[----:B------:R0:W-:Y:S01]  /*34ab0*/  STL.64 [R1+0x3b8], R22 ;  /* 0x0003b81601007387 */ /* 0x0001e20000100a00 */
[----:B------:R-:W-:-:S03]  /*34ac0*/  IMAD.MOV.U32 R29, RZ, RZ, R20 ;  /* 0x000000ffff1d7224 */ /* 0x000fc600078e0014 */
[----:B0-----:R-:W2:Y:S04]  /*34ad0*/  LDL.LU.64 R22, [R1+0x20b8] ;  /* 0x0020b80001167983 */ /* 0x001ea80000300a00 */
[----:B------:R-:W2:Y:S04]  /*34ae0*/  LDL.LU.64 R20, [R1+0x20b0] ;  /* 0x0020b00001147983 */ /* 0x000ea80000300a00 */
[----:B------:R-:W-:Y:S01]  /*34af0*/  STL [R1+0x1bf8], R29 ;  /* 0x001bf81d01007387 */ /* 0x000fe20000100800 */
        /* <DEDUP_REMOVED lines=26> */
[----:B------:R-:W3:Y:S01]  /*34ca0*/  LDL.LU.64 R8, [R1+0x3d8] ;  /* 0x0003d80001087983 */ /* 0x000ee20000300a00 */
[----:B--2---:R-:W-:-:S15]  /*34cb0*/  HMMA.16816.F32.BF16 R24, R20, R10, R24 ;  /* 0x0000000a1418723c */ /* 0x004fde0000041818 */
[----:B------:R-:W-:-:S08]  /*34cc0*/  NOP ;  /* 0x0000000000007918 */ /* 0x000fd00000000000 */
[----:B------:R-:W-:Y:S04]  /*34cd0*/  STL.64 [R1+0x310], R24 ;  /* 0x0003101801007387 */ /* 0x000fe80000100a00 */
[----:B------:R0:W-:Y:S04]  /*34ce0*/  STL.64 [R1+0x318], R26 ;  /* 0x0003181a01007387 */ /* 0x0001e80000100a00 */
[----:B0-----:R-:W2:Y:S04]  /*34cf0*/  LDL.LU.64 R26, [R1+0x2058] ;  /* 0x00205800011a7983 */ /* 0x001ea80000300a00 */
[----:B------:R-:W4:Y:S04]  /*34d00*/  LDL.LU.64 R24, [R1+0x2050] ;  /* 0x0020500001187983 */ /* 0x000f280000300a00 */
[----:B------:R-:W-:Y:S04]  /*34d10*/  STL.64 [R1+0x1fb0], R10 ;  /* 0x001fb00a01007387 */ /* 0x000fe80000100a00 */
[----:B---3--:R0:W-:Y:S04]  /*34d20*/  STL.64 [R1+0x1fa8], R8 ;  /* 0x001fa80801007387 */ /* 0x0081e80000100a00 */
[----:B0-----:R-:W3:Y:S04]  /*34d30*/  LDL.LU R8, [R1+0x1d0] ;  /* 0x0001d00001087983 */ /* 0x001ee80000300800 */
[----:B------:R-:W3:Y:S04]  /*34d40*/  LDL.LU R9, [R1+0x1d4] ;  /* 0x0001d40001097983 */ /* 0x000ee80000300800 */
[----:B------:R-:W3:Y:S04]  /*34d50*/  LDL.LU R10, [R1+0x1d8] ;  /* 0x0001d800010a7983 */ /* 0x000ee80000300800 */
[----:B------:R-:W3:Y:S04]  /*34d60*/  LDL.LU R11, [R1+0x1dc] ;  /* 0x0001dc00010b7983 */ /* 0x000ee80000300800 */
[----:B------:R-:W2:Y:S01]  /*34d70*/  LDL.LU.64 R28, [R1+0x3d0] ;  /* 0x0003d000011c7983 */ /* 0x000ea20000300a00 */
[----:B---3--:R-:W-:-:S15]  /*34d80*/  HMMA.16816.F32.BF16 R8, R20, R14, R8 ;  /* 0x0000000e1408723c */ /* 0x008fde0000041808 */
[----:B------:R-:W-:-:S08]  /*34d90*/  NOP ;  /* 0x0000000000007918 */ /* 0x000fd00000000000 */
[----:B------:R0:W-:Y:S04]  /*34da0*/  STL.64 [R1+0x2a0], R8 ;  /* 0x0002a00801007387 */ /* 0x0001e80000100a00 */
[----:B------:R1:W-:Y:S04]  /*34db0*/  STL.64 [R1+0x2a8], R10 ;  /* 0x0002a80a01007387 */ /* 0x0003e80000100a00 */
[----:B------:R-:W3:Y:S04]  /*34dc0*/  LDL.LU.64 R4, [R1+0x3e0] ;  /* 0x0003e00001047983 */ /* 0x000ee80000300a00 */
[----:B------:R-:W-:Y:S01]  /*34dd0*/  STL.64 [R1+0x1fc0], R6 ;  /* 0x001fc00601007387 */ /* 0x000fe20000100a00 */
[----:B0-----:R-:W-:-:S02]  /*34de0*/  IMAD.MOV.U32 R8, RZ, RZ, R23 ;  /* 0x000000ffff087224 */ /* 0x001fc400078e0017 */
[----:B------:R-:W-:Y:S02]  /*34df0*/  IMAD.MOV.U32 R9, RZ, RZ, R22 ;  /* 0x000000ffff097224 */ /* 0x000fe400078e0016 */
[----:B----4-:R-:W-:Y:S02]  /*34e00*/  IMAD.MOV.U32 R23, RZ, RZ, R24 ;  /* 0x000000ffff177224 */ /* 0x010fe400078e0018 */
[----:B-1----:R-:W-:Y:S02]  /*34e10*/  IMAD.MOV.U32 R10, RZ, RZ, R21 ;  /* 0x000000ffff0a7224 */ /* 0x002fe400078e0015 */
[----:B------:R-:W-:Y:S02]  /*34e20*/  IMAD.MOV.U32 R22, RZ, RZ, R25 ;  /* 0x000000ffff167224 */ /* 0x000fe400078e0019 */
[----:B------:R-:W-:Y:S02]  /*34e30*/  IMAD.MOV.U32 R11, RZ, RZ, R20 ;  /* 0x000000ffff0b7224 */ /* 0x000fe400078e0014 */
[----:B--2---:R-:W-:-:S02]  /*34e40*/  IMAD.MOV.U32 R21, RZ, RZ, R26 ;  /* 0x000000ffff157224 */ /* 0x004fc400078e001a */
[----:B------:R-:W-:Y:S01]  /*34e50*/  IMAD.MOV.U32 R20, RZ, RZ, R27 ;  /* 0x000000ffff147224 */ /* 0x000fe200078e001b */
[----:B---3--:R-:W-:Y:S04]  /*34e60*/  STL.64 [R1+0x1fb8], R4 ;  /* 0x001fb80401007387 */ /* 0x008fe80000100a00 */
[----:B------:R-:W2:Y:S04]  /*34e70*/  LDL.LU R24, [R1] ;  /* 0x0000000001187983 */ /* 0x000ea80000300800 */
[----:B------:R-:W2:Y:S04]  /*34e80*/  LDL.LU R25, [R1+0x4] ;  /* 0x0000040001197983 */ /* 0x000ea80000300800 */
[----:B------:R-:W3:Y:S04]  /*34e90*/  LDL.LU R26, [R1+0x8] ;  /* 0x00000800011a7983 */ /* 0x000ee80000300800 */
[----:B------:R-:W3:Y:S04]  /*34ea0*/  LDL.LU R27, [R1+0xc] ;  /* 0x00000c00011b7983 */ /* 0x000ee80000300800 */
[----:B---3--:R-:W-:Y:S04]  /*34eb0*/  STL.64 [R1+0x1ed0], R26 ;  /* 0x001ed01a01007387 */ /* 0x008fe80000100a00 */
        /* <DEDUP_REMOVED lines=9> */
[----:B0-----:R-:W2:Y:S01]  /*34f50*/  LDL.LU R20, [R1+0x90] ;  /* 0x0000900001147983 */ /* 0x001ea20000300800 */
[----:B------:R-:W-:-:S02]  /*34f60*/  IMAD.MOV.U32 R22, RZ, RZ, R2 ;  /* 0x000000ffff167224 */ /* 0x000fc400078e0002 */
[----:B------:R-:W-:Y:S02]  /*34f70*/  IMAD.MOV.U32 R23, RZ, RZ, R0 ;  /* 0x000000ffff177224 */ /* 0x000fe400078e0000 */
[----:B------:R-:W-:Y:S02]  /*34f80*/  IMAD.MOV.U32 R21, RZ, RZ, R3 ;  /* 0x000000ffff157224 */ /* 0x000fe400078e0003 */
[----:B------:R-:W3:Y:S04]  /*34f90*/  LDL.LU R3, [R1+0x204c] ;  /* 0x00204c0001037983 */ /* 0x000ee80000300800 */
[----:B------:R-:W4:Y:S04]  /*34fa0*/  LDL.LU R2, [R1+0x2048] ;  /* 0x0020480001027983 */ /* 0x000f280000300800 */
[----:B------:R-:W3:Y:S04]  /*34fb0*/  LDL.LU R0, [R1+0x2044] ;  /* 0x0020440001007983 */ /* 0x000ee80000300800 */
[----:B------:R-:W-:Y:S04]  /*34fc0*/  STL.64 [R1+0x1e90], R22 ;  /* 0x001e901601007387 */ /* 0x000fe80000100a00 */
[----:B--2---:R0:W-:Y:S04]  /*34fd0*/  STL.64 [R1+0x1e88], R20 ;  /* 0x001e881401007387 */ /* 0x0041e80000100a00 */
        /* <DEDUP_REMOVED lines=8> */
[----:B--2---:R-:W-:Y:S04]  /*35060*/  STL.64 [R1+0x1f20], R26 ;  /* 0x001f201a01007387 */ /* 0x004fe80000100a00 */
[----:B---3--:R-:W-:Y:S04]  /*35070*/  STL.64 [R1+0x1f18], R24 ;  /* 0x001f181801007387 */ /* 0x008fe80000100a00 */
[----:B----4-:R-:W-:Y:S04]  /*35080*/  STL.64 [R1+0x1ea0], R22 ;  /* 0x001ea01601007387 */ /* 0x010fe80000100a00 */
[----:B------:R0:W-:Y:S04]  /*35090*/  STL.64 [R1+0x1e98], R20 ;  /* 0x001e981401007387 */ /* 0x0001e80000100a00 */
        /* <DEDUP_REMOVED lines=13> */
[----:B----4-:R0:W-:Y:S04]  /*35170*/  STL.64 [R1+0x1ec0], R22 ;  /* 0x001ec01601007387 */ /* 0x0101e80000100a00 */
[----:B--2---:R1:W-:Y:S01]  /*35180*/  STL.64 [R1+0x1eb8], R20 ;  /* 0x001eb81401007387 */ /* 0x0043e20000100a00 */
[----:B0-----:R-:W-:-:S03]  /*35190*/  IMAD.MOV.U32 R22, RZ, RZ, R2 ;  /* 0x000000ffff167224 */ /* 0x001fc600078e0002 */
[----:B-1----:R-:W2:Y:S01]  /*351a0*/  LDL.LU R20, [R1+0xd0] ;  /* 0x0000d00001147983 */ /* 0x002ea20000300800 */
[----:B---3--:R-:W-:-:S03]  /*351b0*/  IMAD.MOV.U32 R21, RZ, RZ, R3 ;  /* 0x000000ffff157224 */ /* 0x008fc600078e0003 */
[----:B------:R-:W3:Y:S04]  /*351c0*/  LDL.LU R3, [R1+0x2034] ;  /* 0x0020340001037983 */ /* 0x000ee80000300800 */
[----:B------:R-:W4:Y:S01]  /*351d0*/  LDL.LU R2, [R1+0x2030] ;  /* 0x0020300001027983 */ /* 0x000f220000300800 */
[----:B------:R-:W-:-:S03]  /*351e0*/  IMAD.MOV.U32 R23, RZ, RZ, R0 ;  /* 0x000000ffff177224 */ /* 0x000fc600078e0000 */
[----:B------:R-:W3:Y:S04]  /*351f0*/  LDL.LU R0, [R1+0x202c] ;  /* 0x00202c0001007983 */ /* 0x000ee80000300800 */
[----:B------:R-:W2:Y:S04]  /*35200*/  LDL.LU R24, [R1+0x20] ;  /* 0x0000200001187983 */ /* 0x000ea80000300800 */
[----:B------:R-:W2:Y:S04]  /*35210*/  LDL.LU R25, [R1+0x24] ;  /* 0x0000240001197983 */ /* 0x000ea80000300800 */
[----:B------:R-:W4:Y:S04]  /*35220*/  LDL.LU R26, [R1+0x28] ;  /* 0x00002800011a7983 */ /* 0x000f280000300800 */
[----:B------:R-:W4:Y:S04]  /*35230*/  LDL.LU R27, [R1+0x2c] ;  /* 0x00002c00011b7983 */ /* 0x000f280000300800 */
[----:B----4-:R-:W-:Y:S04]  /*35240*/  STL.64 [R1+0x1f70], R26 ;  /* 0x001f701a01007387 */ /* 0x010fe80000100a00 */
[----:B--2---:R-:W-:Y:S04]  /*35250*/  STL.64 [R1+0x1f68], R24 ;  /* 0x001f681801007387 */ /* 0x004fe80000100a00 */
[----:B------:R-:W-:Y:S04]  /*35260*/  STL.64 [R1+0x1ee0], R22 ;  /* 0x001ee01601007387 */ /* 0x000fe80000100a00 */
[----:B------:R3:W-:Y:S02]  /*35270*/  STL.64 [R1+0x1ed8], R20 ;  /* 0x001ed81401007387 */ /* 0x0007e40000100a00 */
[----:B---3--:R-:W-:-:S02]  /*35280*/  IMAD.MOV.U32 R20, RZ, RZ, R0 ;  /* 0x000000ffff147224 */ /* 0x008fc400078e0000 */
[----:B------:R-:W-:Y:S01]  /*35290*/  IMAD.MOV.U32 R21, RZ, RZ, R2 ;  /* 0x000000ffff157224 */ /* 0x000fe200078e0002 */
[----:B------:R-:W2:Y:S04]  /*352a0*/  LDL.LU R0, [R1+0x2028] ;  /* 0x0020280001007983 */ /* 0x000ea80000300800 */
[----:B------:R-:W3:Y:S01]  /*352b0*/  LDL.LU R2, [R1+0x2024] ;  /* 0x0020240001027983 */ /* 0x000ee20000300800 */
[----:B------:R-:W-:-:S03]  /*352c0*/  IMAD.MOV.U32 R22, RZ, RZ, R3 ;  /* 0x000000ffff167224 */ /* 0x000fc600078e0003 */
[----:B------:R-:W4:Y:S04]  /*352d0*/  LDL.LU R3, [R1+0x2020] ;  /* 0x0020200001037983 */ /* 0x000f280000300800 */
[----:B------:R-:W2:Y:S04]  /*352e0*/  LDL.LU R23, [R1+0xec] ;  /* 0x0000ec0001177983 */ /* 0x000ea80000300800 */
[----:B--2---:R-:W-:Y:S04]  /*352f0*/  STL.64 [R1+0x1ef0], R22 ;  /* 0x001ef01601007387 */ /* 0x004fe80000100a00 */
[----:B------:R0:W-:Y:S04]  /*35300*/  STL.64 [R1+0x1ee8], R20 ;  /* 0x001ee81401007387 */ /* 0x0001e80000100a00 */
[----:B0-----:R-:W2:Y:S01]  /*35310*/  LDL.LU R20, [R1+0xf0] ;  /* 0x0000f00001147983 */ /* 0x001ea20000300800 */
[----:B---3--:R-:W-:-:S02]  /*35320*/  IMAD.MOV.U32 R22, RZ, RZ, R2 ;  /* 0x000000ffff167224 */ /* 0x008fc400078e0002 */
[----:B----4-:R-:W-:Y:S02]  /*35330*/  IMAD.MOV.U32 R23, RZ, RZ, R3 ;  /* 0x000000ffff177224 */ /* 0x010fe400078e0003 */
        /* <DEDUP_REMOVED lines=8> */
[----:B------:R-:W2:Y:S04]  /*353c0*/  LDL.LU R22, [R1+0x108] ;  /* 0x0001080001167983 */ /* 0x000ea80000300800 */
[----:B------:R-:W2:Y:S01]  /*353d0*/  LDL.LU R23, [R1+0x10c] ;  /* 0x00010c0001177983 */ /* 0x000ea20000300800 */
[----:B---3--:R-:W-:-:S02]  /*353e0*/  IMAD.MOV.U32 R24, RZ, RZ, R3 ;  /* 0x000000ffff187224 */ /* 0x008fc400078e0003 */
[----:B----4-:R-:W-:Y:S01]  /*353f0*/  IMAD.MOV.U32 R25, RZ, RZ, R2 ;  /* 0x000000ffff197224 */ /* 0x010fe200078e0002 */
[----:B--2---:R-:W-:Y:S04]  /*35400*/  STL.64 [R1+0x1f10], R22 ;  /* 0x001f101601007387 */ /* 0x004fe80000100a00 */
[----:B------:R0:W-:Y:S04]  /*35410*/  STL.64 [R1+0x1f08], R20 ;  /* 0x001f081401007387 */ /* 0x0001e80000100a00 */
[----:B0-----:R-:W2:Y:S04]  /*35420*/  LDL.LU R20, [R1+0x110] ;  /* 0x0001100001147983 */ /* 0x001ea80000300800 */
[----:B------:R-:W2:Y:S04]  /*35430*/  LDL.LU R21, [R1+0x114] ;  /* 0x0001140001157983 */ /* 0x000ea80000300800 */
[----:B------:R-:W3:Y:S04]  /*35440*/  LDL.LU R22, [R1+0x118] ;  /* 0x0001180001167983 */ /* 0x000ee80000300800 */
[----:B------:R-:W3:Y:S04]  /*35450*/  LDL.LU R23, [R1+0x11c] ;  /* 0x00011c0001177983 */ /* 0x000ee80000300800 */
[----:B------:R-:W4:Y:S04]  /*35460*/  LDL.LU R3, [R1+0x2010] ;  /* 0x0020100001037983 */ /* 0x000f280000300800 */
[----:B------:R-:W4:Y:S04]  /*35470*/  LDL.LU R2, [R1+0x200c] ;  /* 0x00200c0001027983 */ /* 0x000f280000300800 */
[----:B------:R-:W2:Y:S01]  /*35480*/  LDL.LU R26, [R1+0x38] ;  /* 0x00003800011a7983 */ /* 0x000ea20000300800 */
[----:B------:R-:W-:-:S03]  /*35490*/  IMAD.MOV.U32 R27, RZ, RZ, R0 ;  /* 0x000000ffff1b7224 */ /* 0x000fc600078e0000 */
[----:B------:R-:W4:Y:S04]  /*354a0*/  LDL.LU R0, [R1+0x2008] ;  /* 0x0020080001007983 */ /* 0x000f280000300800 */
[----:B--2---:R-:W-:Y:S04]  /*354b0*/  STL.64 [R1+0x1fd0], R26 ;  /* 0x001fd01a01007387 */ /* 0x004fe80000100a00 */
[----:B------:R-:W-:Y:S04]  /*354c0*/  STL.64 [R1+0x1fc8], R24 ;  /* 0x001fc81801007387 */ /* 0x000fe80000100a00 */
[----:B---3--:R-:W-:Y:S04]  /*354d0*/  STL.64 [R1+0x1f30], R22 ;  /* 0x001f301601007387 */ /* 0x008fe80000100a00 */
[----:B------:R4:W-:Y:S02]  /*354e0*/  STL.64 [R1+0x1f28], R20 ;  /* 0x001f281401007387 */ /* 0x0009e40000100a00 */
[----:B----4-:R-:W-:-:S02]  /*354f0*/  IMAD.MOV.U32 R20, RZ, RZ, R3 ;  /* 0x000000ffff147224 */ /* 0x010fc400078e0003 */
[----:B------:R-:W-:Y:S01]  /*35500*/  IMAD.MOV.U32 R21, RZ, RZ, R2 ;  /* 0x000000ffff157224 */ /* 0x000fe200078e0002 */
[----:B------:R-:W2:Y:S04]  /*35510*/  LDL.LU R3, [R1+0x2004] ;  /* 0x0020040001037983 */ /* 0x000ea80000300800 */
[----:B------:R-:W3:Y:S04]  /*35520*/  LDL.LU R2, [R1+0x2000] ;  /* 0x0020000001027983 */ /* 0x000ee80000300800 */
[----:B------:R-:W4:Y:S04]  /*35530*/  LDL.LU R22, [R1+0x128] ;  /* 0x0001280001167983 */ /* 0x000f280000300800 */
[----:B------:R-:W4:Y:S04]  /*35540*/  LDL.LU R23, [R1+0x12c] ;  /* 0x00012c0001177983 */ /* 0x000f280000300800 */
[----:B----4-:R-:W-:Y:S04]  /*35550*/  STL.64 [R1+0x1f40], R22 ;  /* 0x001f401601007387 */ /* 0x010fe80000100a00 */
[----:B------:R0:W-:Y:S02]  /*35560*/  STL.64 [R1+0x1f38], R20 ;  /* 0x001f381401007387 */ /* 0x0001e40000100a00 */
[----:B0-----:R-:W-:-:S02]  /*35570*/  IMAD.MOV.U32 R20, RZ, RZ, R0 ;  /* 0x000000ffff147224 */ /* 0x001fc400078e0000 */
[----:B--2---:R-:W-:Y:S01]  /*35580*/  IMAD.MOV.U32 R21, RZ, RZ, R3 ;  /* 0x000000ffff157224 */ /* 0x004fe200078e0003 */
[----:B------:R-:W2:Y:S04]  /*35590*/  LDL.LU R0, [R1+0x1ffc] ;  /* 0x001ffc0001007983 */ /* 0x000ea80000300800 */
[----:B------:R-:W4:Y:S01]  /*355a0*/  LDL.LU R3, [R1+0x1ff8] ;  /* 0x001ff80001037983 */ /* 0x000f220000300800 */
[----:B---3--:R-:W-:-:S03]  /*355b0*/  IMAD.MOV.U32 R22, RZ, RZ, R2 ;  /* 0x000000ffff167224 */ /* 0x008fc600078e0002 */
[----:B------:R-:W3:Y:S04]  /*355c0*/  LDL.LU R2, [R1+0x1ff4] ;  /* 0x001ff40001027983 */ /* 0x000ee80000300800 */
[----:B------:R-:W2:Y:S01]  /*355d0*/  LDL.LU R23, [R1+0x13c] ;  /* 0x00013c0001177983 */ /* 0x000ea20000300800 */
[----:B------:R-:W-:Y:S02]  /*355e0*/  IMAD.MOV.U32 R7, RZ, RZ, R8 ;  /* 0x000000ffff077224 */ /* 0x000fe400078e0008 */
[----:B------:R-:W-:Y:S01]  /*355f0*/  IMAD.MOV.U32 R6, RZ, RZ, R9 ;  /* 0x000000ffff067224 */ /* 0x000fe200078e0009 */
[----:B--2---:R-:W-:Y:S04]  /*35600*/  STL.64 [R1+0x1f50], R22 ;  /* 0x001f501601007387 */ /* 0x004fe80000100a00 */
[----:B------:R0:W-:Y:S04]  /*35610*/  STL.64 [R1+0x1f48], R20 ;  /* 0x001f481401007387 */ /* 0x0001e80000100a00 */
[----:B0-----:R-:W2:Y:S01]  /*35620*/  LDL.LU R20, [R1+0x140] ;  /* 0x0001400001147983 */ /* 0x001ea20000300800 */
[----:B------:R-:W-:-:S03]  /*35630*/  IMAD.MOV.U32 R21, RZ, RZ, R0 ;  /* 0x000000ffff157224 */ /* 0x000fc600078e0000 */
[----:B------:R-:W2:Y:S01]  /*35640*/  LDL.LU R0, [R1+0x1ff0] ;  /* 0x001ff00001007983 */ /* 0x000ea20000300800 */
[----:B----4-:R-:W-:Y:S02]  /*35650*/  IMAD.MOV.U32 R22, RZ, RZ, R3 ;  /* 0x000000ffff167224 */ /* 0x010fe400078e0003 */
[----:B---3--:R-:W-:Y:S01]  /*35660*/  IMAD.MOV.U32 R23, RZ, RZ, R2 ;  /* 0x000000ffff177224 */ /* 0x008fe200078e0002 */
[----:B------:R-:W3:Y:S04]  /*35670*/  LDL.LU R3, [R1+0x1fec] ;  /* 0x001fec0001037983 */ /* 0x000ee80000300800 */
[----:B------:R-:W4:Y:S04]  /*35680*/  LDL.LU R2, [R1+0x1fe8] ;  /* 0x001fe80001027983 */ /* 0x000f280000300800 */
[----:B------:R-:W4:Y:S04]  /*35690*/  LDL.LU R24, [R1+0x1c0] ;  /* 0x0001c00001187983 */ /* 0x000f280000300800 */
[----:B------:R-:W4:Y:S04]  /*356a0*/  LDL.LU R25, [R1+0x1c4] ;  /* 0x0001c40001197983 */ /* 0x000f280000300800 */
[----:B------:R-:W4:Y:S04]  /*356b0*/  LDL.LU R26, [R1+0x1c8] ;  /* 0x0001c800011a7983 */ /* 0x000f280000300800 */
[----:B------:R-:W4:Y:S04]  /*356c0*/  LDL.LU R27, [R1+0x1cc] ;  /* 0x0001cc00011b7983 */ /* 0x000f280000300800 */
[----:B------:R-:W4:Y:S01]  /*356d0*/  LDL.LU R8, [R1+0x1a0] ;  /* 0x0001a00001087983 */ /* 0x000f220000300800 */
[----:B------:R-:W-:-:S03]  /*356e0*/  IMAD.MOV.U32 R5, RZ, RZ, R10 ;  /* 0x000000ffff057224 */ /* 0x000fc600078e000a */
[----:B------:R-:W4:Y:S01]  /*356f0*/  LDL.LU R9, [R1+0x1a4] ;  /* 0x0001a40001097983 */ /* 0x000f220000300800 */
[----:B------:R-:W-:-:S03]  /*35700*/  IMAD.MOV.U32 R4, RZ, RZ, R11 ;  /* 0x000000ffff047224 */ /* 0x000fc600078e000b */
[----:B------:R-:W4:Y:S04]  /*35710*/  LDL.LU R10, [R1+0x1a8] ;  /* 0x0001a800010a7983 */ /* 0x000f280000300800 */
[----:B------:R-:W4:Y:S04]  /*35720*/  LDL.LU R11, [R1+0x1ac] ;  /* 0x0001ac00010b7983 */ /* 0x000f280000300800 */
[----:B------:R-:W-:Y:S04]  /*35730*/  STL.64 [R1+0x1f60], R22 ;  /* 0x001f601601007387 */ /* 0x000fe80000100a00 */
[----:B--2---:R0:W-:Y:S04]  /*35740*/  STL.64 [R1+0x1f58], R20 ;  /* 0x001f581401007387 */ /* 0x0041e80000100a00 */
        /* <DEDUP_REMOVED lines=9> */
[----:B----4-:R-:W-:Y:S02]  /*357e0*/  IMAD.MOV.U32 R21, RZ, RZ, R2 ;  /* 0x000000ffff157224 */ /* 0x010fe400078e0002 */
[----:B------:R-:W3:Y:S04]  /*357f0*/  LDL.LU R2, [R1+0x1fe4] ;  /* 0x001fe40001027983 */ /* 0x000ee80000300800 */
[----:B------:R-:W4:Y:S04]  /*35800*/  LDL.LU R3, [R1+0x1fe0] ;  /* 0x001fe00001037983 */ /* 0x000f280000300800 */
[----:B------:R-:W3:Y:S04]  /*35810*/  LDL.LU R0, [R1+0x1fdc] ;  /* 0x001fdc0001007983 */ /* 0x000ee80000300800 */
[----:B------:R-:W-:Y:S01]  /*35820*/  STL.64 [R1+0x1f90], R22 ;  /* 0x001f901601007387 */ /* 0x000fe20000100a00 */
[----:B------:R-:W-:Y:S03]  /*35830*/  HMMA.16816.F32.BF16 R4, R4, R18, R24 ;  /* 0x000000120404723c */ /* 0x000fe60000041818 */
[----:B--2---:R0:W-:Y:S04]  /*35840*/  STL.64 [R1+0x1f88], R20 ;  /* 0x001f881401007387 */ /* 0x0041e80000100a00 */
[----:B0-----:R-:W2:Y:S04]  /*35850*/  LDL.LU R20, [R1+0x180] ;  /* 0x0001800001147983 */ /* 0x001ea80000300800 */
[----:B------:R-:W2:Y:S04]  /*35860*/  LDL.LU R21, [R1+0x184] ;  /* 0x0001840001157983 */ /* 0x000ea80000300800 */
[----:B------:R-:W4:Y:S04]  /*35870*/  LDL.LU R22, [R1+0x188] ;  /* 0x0001880001167983 */ /* 0x000f280000300800 */
[----:B------:R-:W4:Y:S05]  /*35880*/  LDL.LU R23, [R1+0x18c] ;  /* 0x00018c0001177983 */ /* 0x000f2a0000300800 */
[----:B------:R-:W-:Y:S01]  /*35890*/  IMAD.MOV.U32 R17, RZ, RZ, R6 ;  /* 0x000000ffff117224 */ /* 0x000fe200078e0006 */
[----:B----4-:R-:W-:Y:S04]  /*358a0*/  STL.64 [R1+0x1fa0], R22 ;  /* 0x001fa01601007387 */ /* 0x010fe80000100a00 */
[----:B--2---:R0:W-:Y:S04]  /*358b0*/  STL.64 [R1+0x1f98], R20 ;  /* 0x001f981401007387 */ /* 0x0041e80000100a00 */
[----:B0-----:R-:W2:Y:S01]  /*358c0*/  LDL.LU R20, [R1+0x190] ;  /* 0x0001900001147983 */ /* 0x001ea20000300800 */
[----:B---3--:R-:W-:-:S03]  /*358d0*/  IMAD.MOV.U32 R21, RZ, RZ, R0 ;  /* 0x000000ffff157224 */ /* 0x008fc600078e0000 */
[----:B------:R-:W3:Y:S01]  /*358e0*/  LDL.LU R0, [R1+0x1fd8] ;  /* 0x001fd80001007983 */ /* 0x000ee20000300800 */
[----:B------:R-:W-:-:S03]  /*358f0*/  IMAD.MOV.U32 R23, RZ, RZ, R2 ;  /* 0x000000ffff177224 */ /* 0x000fc600078e0002 */
[----:B------:R-:W4:Y:S04]  /*35900*/  LDL.LU.64 R12, [R1+0x3c8] ;  /* 0x0003c800010c7983 */ /* 0x000f280000300a00 */
[----:B------:R-:W3:Y:S04]  /*35910*/  LDL.LU R2, [R1+0x9cc] ;  /* 0x0009cc0001027983 */ /* 0x000ee80000300800 */
[----:B------:R-:W2:Y:S04]  /*35920*/  LDL.LU.64 R26, [R1+0x1fd0] ;  /* 0x001fd000011a7983 */ /* 0x000ea80000300a00 */
[----:B------:R-:W2:Y:S04]  /*35930*/  LDL.LU.64 R24, [R1+0x1fc8] ;  /* 0x001fc80001187983 */ /* 0x000ea80000300a00 */
[----:B------:R-:W-:Y:S04]  /*35940*/  STL.64 [R1+0x230], R4 ;  /* 0x0002300401007387 */ /* 0x000fe80000100a00 */
[----:B------:R0:W-:Y:S04]  /*35950*/  STL.64 [R1+0x238], R6 ;  /* 0x0002380601007387 */ /* 0x0001e80000100a00 */
[----:B0-----:R-:W2:Y:S01]  /*35960*/  LDL.LU.64 R6, [R1+0x1fc0] ;  /* 0x001fc00001067983 */ /* 0x001ea20000300a00 */
[----:B------:R-:W-:-:S03]  /*35970*/  IMAD.MOV.U32 R16, RZ, RZ, R4 ;  /* 0x000000ffff107224 */ /* 0x000fc600078e0004 */
[----:B------:R-:W4:Y:S04]  /*35980*/  LDL.LU.64 R4, [R1+0x1fb8] ;  /* 0x001fb80001047983 */ /* 0x000f280000300a00 */
[----:B------:R0:W-:Y:S04]  /*35990*/  STL [R1+0x1c00], R16 ;  /* 0x001c001001007387 */ /* 0x0001e80000100800 */
[----:B------:R-:W-:Y:S01]  /*359a0*/  STL [R1+0x1bfc], R17 ;  /* 0x001bfc1101007387 */ /* 0x000fe20000100800 */
[----:B------:R-:W-:Y:S01]  /*359b0*/  IMAD.MOV.U32 R22, RZ, RZ, R3 ;  /* 0x000000ffff167224 */ /* 0x000fe200078e0003 */
[----:B0-----:R-:W0:Y:S01]  /*359c0*/  LDC R16, c[0x0][0x238] ;  /* 0x00008e00ff107b82 */ /* 0x001e220000000800 */
[----:B--2---:R-:W-:-:S15]  /*359d0*/  HMMA.16816.F32.BF16 R8, R24, R6, R8 ;  /* 0x000000061808723c */ /* 0x004fde0000041808 */
[----:B------:R-:W-:-:S08]  /*359e0*/  NOP ;  /* 0x0000000000007918 */ /* 0x000fd00000000000 */
[----:B------:R-:W-:Y:S04]  /*359f0*/  STL.64 [R1+0x400], R8 ;  /* 0x0004000801007387 */ /* 0x000fe80000100a00 */
[----:B------:R1:W-:Y:S04]  /*35a00*/  STL.64 [R1+0x408], R10 ;  /* 0x0004080a01007387 */ /* 0x0003e80000100a00 */
[----:B-1----:R-:W2:Y:S04]  /*35a10*/  LDL.LU.64 R10, [R1+0x1fb0] ;  /* 0x001fb000010a7983 */ /* 0x002ea80000300a00 */
[----:B------:R-:W3:Y:S01]  /*35a20*/  LDL.LU.64 R8, [R1+0x1fa8] ;  /* 0x001fa80001087983 */ /* 0x000ee20000300a00 */
[----:B--2---:R-:W-:-:S15]  /*35a30*/  HMMA.16816.F32.BF16 R20, R24, R10, R20 ;  /* 0x0000000a1814723c */ /* 0x004fde0000041814 */
[----:B------:R-:W-:-:S08]  /*35a40*/  NOP ;  /* 0x0000000000007918 */ /* 0x000fd00000000000 */
[----:B------:R-:W-:Y:S04]  /*35a50*/  STL.64 [R1+0x340], R20 ;  /* 0x0003401401007387 */ /* 0x000fe80000100a00 */
[----:B------:R1:W-:Y:S04]  /*35a60*/  STL.64 [R1+0x348], R22 ;  /* 0x0003481601007387 */ /* 0x0003e80000100a00 */
[----:B-1----:R-:W2:Y:S04]  /*35a70*/  LDL.LU.64 R22, [R1+0x1fa0] ;  /* 0x001fa00001167983 */ /* 0x002ea80000300a00 */
[----:B------:R-:W2:Y:S02]  /*35a80*/  LDL.LU.64 R20, [R1+0x1f98] ;  /* 0x001f980001147983 */ /* 0x000ea40000300a00 */
[----:B--2---:R-:W-:-:S15]  /*35a90*/  HMMA.16816.F32.BF16 R20, R24, R14, R20 ;  /* 0x0000000e1814723c */ /* 0x004fde0000041814 */
[----:B------:R-:W-:-:S08]  /*35aa0*/  NOP ;  /* 0x0000000000007918 */ /* 0x000fd00000000000 */
[----:B------:R-:W-:Y:S04]  /*35ab0*/  STL.64 [R1+0x2d0], R20 ;  /* 0x0002d01401007387 */ /* 0x000fe80000100a00 */
[----:B------:R1:W-:Y:S04]  /*35ac0*/  STL.64 [R1+0x2d8], R22 ;  /* 0x0002d81601007387 */ /* 0x0003e80000100a00 */
[----:B-1----:R-:W2:Y:S04]  /*35ad0*/  LDL.LU.64 R22, [R1+0x1f90] ;  /* 0x001f900001167983 */ /* 0x002ea80000300a00 */
[----:B------:R-:W2:Y:S02]  /*35ae0*/  LDL.LU.64 R20, [R1+0x1f88] ;  /* 0x001f880001147983 */ /* 0x000ea40000300a00 */
[----:B--2---:R-:W-:Y:S02]  /*35af0*/  HMMA.16816.F32.BF16 R24, R24, R18, R20 ;  /* 0x000000121818723c */ /* 0x004fe40000041814 */
[----:B------:R-:W2:Y:S04]  /*35b00*/  LDL.LU.64 R22, [R1+0x1f80] ;  /* 0x001f800001167983 */ /* 0x000ea80000300a00 */
[----:B------:R-:W2:-:S15]  /*35b10*/  LDL.LU.64 R20, [R1+0x1f78] ;  /* 0x001f780001147983 */ /* 0x000e9e0000300a00 */
[----:B------:R-:W-:-:S02]  /*35b20*/  NOP ;  /* 0x0000000000007918 */ /* 0x000fc40000000000 */
        /* <DEDUP_REMOVED lines=99> */
[----:B------:R-:W2:Y:S01]  /*36160*/  LDL.LU.64 R20, [R1+0x1e48] ;  /* 0x001e480001147983 */ /* 0x000ea20000300a00 */
[----:B0-----:R-:W-:-:S04]  /*36170*/  IMAD.SHL.U32 R16, R16, 0x80, RZ ;  /* 0x0000008010107824 */ /* 0x001fc800078e00ff */
[----:B------:R-:W-:-:S05]  /*36180*/  IMAD.SHL.U32 R16, R16, 0x2, RZ ;  /* 0x0000000210107824 */ /* 0x000fca00078e00ff */
[-C--:B----4-:R-:W-:Y:S02]  /*36190*/  IADD3 R3, P0, R4, R16.reuse, RZ ;  /* 0x0000001004037210 */ /* 0x090fe40007f1e0ff */
[-C--:B------:R-:W-:Y:S02]  /*361a0*/  IADD3 R6, P1, R28, R16.reuse, RZ ;  /* 0x000000101c067210 */ /* 0x080fe40007f3e0ff */
[-C--:B------:R-:W-:Y:S01]  /*361b0*/  IADD3 R7, P2, R12, R16.reuse, RZ ;  /* 0x000000100c077210 */ /* 0x080fe20007f5e0ff */
[----:B---3--:R-:W-:Y:S01]  /*361c0*/  VIADD R2, R2, 0x1 ;  /* 0x0000000102027836 */ /* 0x008fe20000000000 */
[----:B------:R-:W0:Y:S01]  /*361d0*/  LDC R12, c[0x0][0x230] ;  /* 0x00008c00ff0c7b82 */ /* 0x000e220000000800 */
[--C-:B------:R-:W-:Y:S01]  /*361e0*/  IMAD.X R5, R5, 0x1, R0.reuse, P0 ;  /* 0x0000000105057824 */ /* 0x100fe200000e0600 */
[----:B------:R-:W-:Y:S01]  /*361f0*/  IADD3 R4, P0, R8, R16, RZ ;  /* 0x0000001008047210 */ /* 0x000fe20007f1e0ff */
[----:B------:R-:W-:Y:S04]  /*36200*/  STL [R1+0x1c04], R6 ;  /* 0x001c040601007387 */ /* 0x000fe80000100800 */
[----:B------:R-:W-:-:S02]  /*36210*/  IMAD.X R8, R9, 0x1, R0, P0 ;  /* 0x0000000109087824 */ /* 0x000fc400000e0600 */
[--C-:B------:R-:W-:Y:S02]  /*36220*/  IMAD.X R9, R29, 0x1, R0.reuse, P1 ;  /* 0x000000011d097824 */ /* 0x100fe400008e0600 */
[----:B------:R-:W-:Y:S01]  /*36230*/  IMAD.X R10, R13, 0x1, R0, P2 ;  /* 0x000000010d0a7824 */ /* 0x000fe200010e0600 */
[----:B------:R-:W-:Y:S04]  /*36240*/  STL [R1+0x1c08], R7 ;  /* 0x001c080701007387 */ /* 0x000fe80000100800 */
[----:B------:R1:W-:Y:S04]  /*36250*/  STL [R1+0x1c0c], R9 ;  /* 0x001c0c0901007387 */ /* 0x0003e80000100800 */
[----:B------:R-:W-:Y:S04]  /*36260*/  STL [R1+0x9cc], R2 ;  /* 0x0009cc0201007387 */ /* 0x000fe80000100800 */
[----:B------:R-:W-:Y:S04]  /*36270*/  STL [R1+0x1e38], R0 ;  /* 0x001e380001007387 */ /* 0x000fe80000100800 */
[----:B------:R-:W-:Y:S01]  /*36280*/  STL [R1+0x1c10], R10 ;  /* 0x001c100a01007387 */ /* 0x000fe20000100800 */
[----:B-1----:R-:W1:Y:S01]  /*36290*/  LDC R9, c[0x0][0x238] ;  /* 0x00008e00ff097b82 */ /* 0x002e620000000800 */
[----:B--2---:R-:W-:-:S15]  /*362a0*/  HMMA.16816.F32.BF16 R16, R24, R18, R20 ;  /* 0x000000121810723c */ /* 0x004fde0000041814 */
[----:B------:R-:W-:-:S08]  /*362b0*/  NOP ;  /* 0x0000000000007918 */ /* 0x000fd00000000000 */
[----:B------:R-:W-:Y:S04]  /*362c0*/  STL.64 [R1+0x200], R16 ;  /* 0x0002001001007387 */ /* 0x000fe80000100a00 */
[----:B------:R2:W-:Y:S02]  /*362d0*/  STL.64 [R1+0x208], R18 ;  /* 0x0002081201007387 */ /* 0x0005e40000100a00 */
[----:B--2---:R-:W-:-:S05]  /*362e0*/  IMAD.MOV.U32 R18, RZ, RZ, R16 ;  /* 0x000000ffff127224 */ /* 0x004fca00078e0010 */
[----:B------:R-:W-:Y:S04]  /*362f0*/  STL [R1+0x1c14], R18 ;  /* 0x001c141201007387 */ /* 0x000fe80000100800 */
[----:B------:R-:W2:Y:S01]  /*36300*/  LDL.LU R0, [R1+0x1794] ;  /* 0x0017940001007983 */ /* 0x000ea20000300800 */
[----:B0-----:R-:W-:-:S03]  /*36310*/  VIADD R12, R12, 0x7f ;  /* 0x0000007f0c0c7836 */ /* 0x001fc60000000000 */
[----:B--2---:R0:W-:Y:S04]  /*36320*/  STL [R1+0x1e3c], R0 ;  /* 0x001e3c0001007387 */ /* 0x0041e80000100800 */
[----:B0-----:R-:W2:Y:S04]  /*36330*/  LDL.LU R0, [R1+0x179c] ;  /* 0x00179c0001007983 */ /* 0x001ea80000300800 */
[----:B------:R-:W3:Y:S04]  /*36340*/  LDL.LU R18, [R1+0x1798] ;  /* 0x0017980001127983 */ /* 0x000ee80000300800 */
[----:B------:R-:W4:Y:S04]  /*36350*/  LDL.LU R24, [R1+0x176c] ;  /* 0x00176c0001187983 */ /* 0x000f280000300800 */
[----:B------:R-:W4:Y:S01]  /*36360*/  LDL.LU R25, [R1+0x1790] ;  /* 0x0017900001197983 */ /* 0x000f220000300800 */
[----:B------:R-:W-:-:S04]  /*36370*/  SHF.R.S32.HI R28, RZ, 0x1f, R12 ;  /* 0x0000001fff1c7819 */ /* 0x000fc8000001140c */
[----:B------:R-:W-:-:S04]  /*36380*/  LEA.HI R11, R28, R12, RZ, 0x7 ;  /* 0x0000000c1c0b7211 */ /* 0x000fc800078f38ff */
[----:B------:R-:W-:-:S04]  /*36390*/  SHF.R.S32.HI R11, RZ, 0x7, R11 ;  /* 0x00000007ff0b7819 */ /* 0x000fc8000001140b */
[----:B------:R-:W-:Y:S01]  /*363a0*/  ISETP.NE.U32.AND P0, PT, R2, R11, PT ;  /* 0x0000000b0200720c */ /* 0x000fe20003f05070 */
[----:B-1----:R-:W-:-:S04]  /*363b0*/  IMAD.SHL.U32 R9, R9, 0x80, RZ ;  /* 0x0000008009097824 */ /* 0x002fc800078e00ff */
[----:B------:R-:W-:Y:S01]  /*363c0*/  IMAD.SHL.U32 R9, R9, 0x2, RZ ;  /* 0x0000000209097824 */ /* 0x000fe200078e00ff */
[----:B----4-:R0:W-:Y:S04]  /*363d0*/  STL.64 [R1+0x1e40], R24 ;  /* 0x001e401801007387 */ /* 0x0101e80000100a00 */
        /* <DEDUP_REMOVED lines=18> */
[----:B0-----:R-:W-:-:S02]  /*36500*/  IMAD.MOV.U32 R24, RZ, RZ, R3 ;  /* 0x000000ffff187224 */ /* 0x001fc400078e0003 */
[----:B------:R-:W-:Y:S01]  /*36510*/  IMAD.MOV.U32 R25, RZ, RZ, R5 ;  /* 0x000000ffff197224 */ /* 0x000fe200078e0005 */
[----:B------:R-:W4:Y:S04]  /*36520*/  LDL.LU R28, [R1+0x171c] ;  /* 0x00171c00011c7983 */ /* 0x000f280000300800 */
[----:B------:R-:W4:Y:S04]  /*36530*/  LDL.LU R2, [R1+0x1740] ;  /* 0x0017400001027983 */ /* 0x000f280000300800 */
[----:B------:R-:W3:Y:S04]  /*36540*/  LDL.LU R3, [R1+0x177c] ;  /* 0x00177c0001037983 */ /* 0x000ee80000300800 */
[----:B------:R-:W4:Y:S04]  /*36550*/  LDL.LU R5, [R1+0x1774] ;  /* 0x0017740001057983 */ /* 0x000f280000300800 */
[----:B------:R0:W-:Y:S01]  /*36560*/  STL.64 [R1+0x3e0], R24 ;  /* 0x0003e01801007387 */ /* 0x0001e20000100a00 */
[----:B--2---:R-:W-:Y:S01]  /*36570*/  IADD3 R0, P6, R0, R9, RZ ;  /* 0x0000000900007210 */ /* 0x004fe20007fde0ff */
[----:B0-----:R-:W-:-:S02]  /*36580*/  IMAD.MOV.U32 R24, RZ, RZ, R4 ;  /* 0x000000ffff187224 */ /* 0x001fc400078e0004 */
[----:B------:R-:W-:-:S05]  /*36590*/  IMAD.MOV.U32 R25, RZ, RZ, R8 ;  /* 0x000000ffff197224 */ /* 0x000fca00078e0008 */
[----:B------:R0:W-:Y:S04]  /*365a0*/  STL.64 [R1+0x3d8], R24 ;  /* 0x0003d81801007387 */ /* 0x0001e80000100a00 */
[----:B0-----:R-:W2:Y:S04]  /*365b0*/  LDL.LU.64 R24, [R1+0x1e40] ;  /* 0x001e400001187983 */ /* 0x001ea80000300a00 */
[----:B------:R-:W3:Y:S04]  /*365c0*/  LDL.LU R4, [R1+0x178c] ;  /* 0x00178c0001047983 */ /* 0x000ee80000300800 */
[----:B------:R-:W4:Y:S04]  /*365d0*/  LDL.LU R8, [R1+0x1784] ;  /* 0x0017840001087983 */ /* 0x000f280000300800 */
[----:B------:R0:W-:Y:S04]  /*365e0*/  STL [R1+0x179c], R0 ;  /* 0x00179c0001007387 */ /* 0x0001e80000100800 */
[----:B0-----:R-:W2:Y:S02]  /*365f0*/  LDL.LU R0, [R1+0x1e3c] ;  /* 0x001e3c0001007983 */ /* 0x001ea40000300800 */
[----:B--2---:R-:W-:-:S05]  /*36600*/  IADD3 R0, P1, R0, R9, RZ ;  /* 0x0000000900007210 */ /* 0x004fca0007f3e0ff */
[----:B------:R0:W-:Y:S04]  /*36610*/  STL [R1+0x1794], R0 ;  /* 0x0017940001007387 */ /* 0x0001e80000100800 */
[----:B0-----:R-:W2:Y:S01]  /*36620*/  LDL.LU R0, [R1+0x1e38] ;  /* 0x001e380001007983 */ /* 0x001ea20000300800 */
[-C--:B---3--:R-:W-:Y:S02]  /*36630*/  IADD3 R4, P2, R4, R9.reuse, RZ ;  /* 0x0000000904047210 */ /* 0x088fe40007f5e0ff */
[-C--:B----4-:R-:W-:Y:S02]  /*36640*/  IADD3 R8, P3, R8, R9.reuse, RZ ;  /* 0x0000000908087210 */ /* 0x090fe40007f7e0ff */
[-C--:B------:R-:W-:Y:S02]  /*36650*/  IADD3 R3, P4, R3, R9.reuse, RZ ;  /* 0x0000000903037210 */ /* 0x080fe40007f9e0ff */
[-C--:B------:R-:W-:Y:S01]  /*36660*/  IADD3 R5, P5, R5, R9.reuse, RZ ;  /* 0x0000000905057210 */ /* 0x080fe20007fbe0ff */
[----:B------:R-:W-:Y:S04]  /*36670*/  STL [R1+0x178c], R4 ;  /* 0x00178c0401007387 */ /* 0x000fe80000100800 */
[----:B------:R-:W-:Y:S04]  /*36680*/  STL [R1+0x1784], R8 ;  /* 0x0017840801007387 */ /* 0x000fe80000100800 */
[----:B------:R-:W-:Y:S04]  /*36690*/  STL [R1+0x177c], R3 ;  /* 0x00177c0301007387 */ /* 0x000fe80000100800 */
[----:B------:R-:W-:Y:S01]  /*366a0*/  STL [R1+0x1774], R5 ;  /* 0x0017740501007387 */ /* 0x000fe20000100800 */
[--C-:B--2---:R-:W-:Y:S01]  /*366b0*/  IMAD.X R18, R18, 0x1, R0.reuse, P6 ;  /* 0x0000000112127824 */ /* 0x104fe200030e0600 */
[-C--:B------:R-:W-:Y:S01]  /*366c0*/  IADD3 R24, P6, R24, R9.reuse, RZ ;  /* 0x0000000918187210 */ /* 0x080fe20007fde0ff */
[--C-:B------:R-:W-:Y:S01]  /*366d0*/  IMAD.X R25, R25, 0x1, R0.reuse, P1 ;  /* 0x0000000119197824 */ /* 0x100fe200008e0600 */
[-C--:B------:R-:W-:Y:S01]  /*366e0*/  IADD3 R26, P1, R26, R9.reuse, RZ ;  /* 0x000000091a1a7210 */ /* 0x080fe20007f3e0ff */
[----:B------:R-:W-:Y:S01]  /*366f0*/  IMAD.X R27, R27, 0x1, R0, P2 ;  /* 0x000000011b1b7824 */ /* 0x000fe200010e0600 */
[----:B------:R-:W-:Y:S01]  /*36700*/  STL [R1+0x1798], R18 ;  /* 0x0017981201007387 */ /* 0x000fe20000100800 */
[----:B------:R-:W-:-:S03]  /*36710*/  IADD3 R19, P2, R19, R9, RZ ;  /* 0x0000000913137210 */ /* 0x000fc60007f5e0ff */
[----:B------:R-:W-:Y:S01]  /*36720*/  STL [R1+0x176c], R24 ;  /* 0x00176c1801007387 */ /* 0x000fe20000100800 */
[----:B------:R-:W-:-:S03]  /*36730*/  IMAD.X R20, R20, 0x1, R0, P3 ;  /* 0x0000000114147824 */ /* 0x000fc600018e0600 */
        /* <DEDUP_REMOVED lines=26> */
[----:B------:R-:W-:Y:S04]  /*368e0*/  STL [R1+0x1734], R11 ;  /* 0x0017340b01007387 */ /* 0x000fe80000100800 */
[----:B------:R-:W-:Y:S01]  /*368f0*/  STL [R1+0x1758], R17 ;  /* 0x0017581101007387 */ /* 0x000fe20000100800 */
[----:B------:R-:W-:-:S03]  /*36900*/  IMAD.X R12, R12, 0x1, R0, P4 ;  /* 0x000000010c0c7824 */ /* 0x000fc600020e0600 */
[----:B------:R-:W-:Y:S01]  /*36910*/  STL [R1+0x172c], R16 ;  /* 0x00172c1001007387 */ /* 0x000fe20000100800 */
[----:B------:R-:W-:-:S03]  /*36920*/  IADD3 R28, P4, R28, R9, RZ ;  /* 0x000000091c1c7210 */ /* 0x000fc60007f9e0ff */
[----:B------:R-:W-:Y:S04]  /*36930*/  STL [R1+0x1750], R29 ;  /* 0x0017501d01007387 */ /* 0x000fe80000100800 */
[----:B------:R-:W-:Y:S04]  /*36940*/  STL [R1+0x1724], R13 ;  /* 0x0017240d01007387 */ /* 0x000fe80000100800 */
[----:B------:R0:W-:Y:S01]  /*36950*/  STL [R1+0x1e34], R0 ;  /* 0x001e340001007387 */ /* 0x0001e20000100800 */
[----:B------:R-:W-:-:S03]  /*36960*/  IMAD.X R2, R2, 0x1, R0, P5 ;  /* 0x0000000102027824 */ /* 0x000fc600028e0600 */
[----:B------:R-:W-:Y:S04]  /*36970*/  STL [R1+0x1748], R12 ;  /* 0x0017480c01007387 */ /* 0x000fe80000100800 */
[----:B0-----:R-:W2:Y:S04]  /*36980*/  LDL.LU R0, [R1+0x1714] ;  /* 0x0017140001007983 */ /* 0x001ea80000300800 */
[----:B------:R-:W-:Y:S04]  /*36990*/  STL [R1+0x171c], R28 ;  /* 0x00171c1c01007387 */ /* 0x000fe80000100800 */
[----:B------:R-:W3:Y:S04]  /*369a0*/  LDL.LU R4, [R1+0x1704] ;  /* 0x0017040001047983 */ /* 0x000ee80000300800 */
[----:B------:R-:W-:Y:S04]  /*369b0*/  STL [R1+0x1740], R2 ;  /* 0x0017400201007387 */ /* 0x000fe80000100800 */
[----:B---3--:R0:W-:Y:S04]  /*369c0*/  STL [R1+0x1e28], R4 ;  /* 0x001e280401007387 */ /* 0x0081e80000100800 */
[----:B0-----:R-:W3:Y:S04]  /*369d0*/  LDL.LU R4, [R1+0x1730] ;  /* 0x0017300001047983 */ /* 0x001ee80000300800 */
[----:B---3--:R0:W-:Y:S04]  /*369e0*/  STL [R1+0x1e2c], R4 ;  /* 0x001e2c0401007387 */ /* 0x0081e80000100800 */
[----:B0-----:R-:W3:Y:S01]  /*369f0*/  LDL.LU R4, [R1+0x170c] ;  /* 0x00170c0001047983 */ /* 0x001ee20000300800 */
[----:B--2---:R-:W-:-:S03]  /*36a00*/  IADD3 R0, P5, R0, R9, RZ ;  /* 0x0000000900007210 */ /* 0x004fc60007fbe0ff */
[----:B---3--:R0:W-:Y:S04]  /*36a10*/  STL [R1+0x1e30], R4 ;  /* 0x001e300401007387 */ /* 0x0081e80000100800 */
        /* <DEDUP_REMOVED lines=27> */
[----:B------:R0:W-:Y:S04]  /*36bd0*/  STL [R1+0x1714], R0 ;  /* 0x0017140001007387 */ /* 0x0001e80000100800 */
[----:B0-----:R-:W2:Y:S02]  /*36be0*/  LDL.LU R0, [R1+0x1e34] ;  /* 0x001e340001007983 */ /* 0x001ea40000300800 */
[----:B--2---:R-:W-:-:S05]  /*36bf0*/  IMAD.X R4, R4, 0x1, R0, P6 ;  /* 0x0000000104047824 */ /* 0x004fca00030e0600 */
[----:B------:R0:W-:Y:S04]  /*36c00*/  STL [R1+0x1738], R4 ;  /* 0x0017380401007387 */ /* 0x0001e80000100800 */
[----:B0-----:R-:W2:Y:S02]  /*36c10*/  LDL.LU R4, [R1+0x1e30] ;  /* 0x001e300001047983 */ /* 0x001ea40000300800 */
[----:B--2---:R-:W-:-:S05]  /*36c20*/  IADD3 R4, P6, R4, R9, RZ ;  /* 0x0000000904047210 */ /* 0x004fca0007fde0ff */
[----:B------:R0:W-:Y:S04]  /*36c30*/  STL [R1+0x170c], R4 ;  /* 0x00170c0401007387 */ /* 0x0001e80000100800 */
[----:B0-----:R-:W2:Y:S02]  /*36c40*/  LDL.LU R4, [R1+0x1e2c] ;  /* 0x001e2c0001047983 */ /* 0x001ea40000300800 */
[----:B--2---:R-:W-:-:S05]  /*36c50*/  IMAD.X R4, R4, 0x1, R0, P1 ;  /* 0x0000000104047824 */ /* 0x004fca00008e0600 */
[----:B------:R0:W-:Y:S04]  /*36c60*/  STL [R1+0x1730], R4 ;  /* 0x0017300401007387 */ /* 0x0001e80000100800 */
[----:B0-----:R-:W2:Y:S01]  /*36c70*/  LDL.LU R4, [R1+0x1e28] ;  /* 0x001e280001047983 */ /* 0x001ea20000300800 */
[--C-:B---3--:R-:W-:Y:S01]  /*36c80*/  IMAD.X R8, R8, 0x1, R0.reuse, P2 ;  /* 0x0000000108087824 */ /* 0x108fe200010e0600 */
[-C--:B----4-:R-:W-:Y:S01]  /*36c90*/  IADD3 R3, P2, R3, R9.reuse, RZ ;  /* 0x0000000903037210 */ /* 0x090fe20007f5e0ff */
[--C-:B------:R-:W-:Y:S01]  /*36ca0*/  IMAD.X R5, R5, 0x1, R0.reuse, P3 ;  /* 0x0000000105057824 */ /* 0x100fe200018e0600 */
[-C--:B------:R-:W-:Y:S01]  /*36cb0*/  IADD3 R18, P3, R18, R9.reuse, RZ ;  /* 0x0000000912127210 */ /* 0x080fe20007f7e0ff */
        /* <DEDUP_REMOVED lines=16> */
[----:B------:R-:W-:Y:S01]  /*36dc0*/  IMAD.X R28, R28, 0x1, R0, P2 ;  /* 0x000000011c1c7824 */ /* 0x000fe200010e0600 */
[----:B------:R-:W-:-:S02]  /*36dd0*/  IADD3 R2, P2, R2, R9, RZ ;  /* 0x0000000902027210 */ /* 0x000fc40007f5e0ff */
[----:B--2---:R-:W-:-:S05]  /*36de0*/  IADD3 R4, P1, R4, R9, RZ ;  /* 0x0000000904047210 */ /* 0x004fca0007f3e0ff */
[----:B------:R-:W-:Y:S04]  /*36df0*/  STL [R1+0x1704], R4 ;  /* 0x0017040401007387 */ /* 0x000fe80000100800 */
[----:B------:R-:W-:Y:S04]  /*36e00*/  STL [R1+0x1728], R8 ;  /* 0x0017280801007387 */ /* 0x000fe80000100800 */
[----:B------:R-:W-:Y:S04]  /*36e10*/  STL [R1+0x16fc], R3 ;  /* 0x0016fc0301007387 */ /* 0x000fe80000100800 */
[----:B------:R-:W-:Y:S04]  /*36e20*/  STL [R1+0x1720], R5 ;  /* 0x0017200501007387 */ /* 0x000fe80000100800 */
[----:B------:R-:W-:Y:S04]  /*36e30*/  STL [R1+0x16f4], R18 ;  /* 0x0016f41201007387 */ /* 0x000fe80000100800 */
[----:B------:R-:W-:Y:S04]  /*36e40*/  STL [R1+0x1718], R24 ;  /* 0x0017181801007387 */ /* 0x000fe80000100800 */
[----:B------:R-:W-:Y:S01]  /*36e50*/  STL [R1+0x16ec], R25 ;  /* 0x0016ec1901007387 */ /* 0x000fe20000100800 */
[----:B------:R-:W-:-:S03]  /*36e60*/  IMAD.X R21, R21, 0x1, R0, P1 ;  /* 0x0000000115157824 */ /* 0x000fc600008e0600 */
[----:B------:R-:W-:Y:S01]  /*36e70*/  STL [R1+0x1710], R26 ;  /* 0x0017101a01007387 */ /* 0x000fe20000100800 */
[----:B------:R-:W-:-:S03]  /*36e80*/  IADD3 R22, P1, R22, R9, RZ ;  /* 0x0000000916167210 */ /* 0x000fc60007f3e0ff */
        /* <DEDUP_REMOVED lines=12> */
[----:B------:R-:W-:Y:S04]  /*36f50*/  STL [R1+0x16e0], R11 ;  /* 0x0016e00b01007387 */ /* 0x000fe80000100800 */
[----:B------:R-:W-:Y:S01]  /*36f60*/  STL [R1+0x16b4], R17 ;  /* 0x0016b41101007387 */ /* 0x000fe20000100800 */
[----:B------:R-:W-:-:S03]  /*36f70*/  IADD3 R12, P1, R12, R9, RZ ;  /* 0x000000090c0c7210 */ /* 0x000fc60007f3e0ff */
[----:B------:R-:W-:Y:S04]  /*36f80*/  STL [R1+0x16d8], R16 ;  /* 0x0016d81001007387 */ /* 0x000fe80000100800 */
[----:B------:R-:W-:Y:S04]  /*36f90*/  STL [R1+0x16ac], R29 ;  /* 0x0016ac1d01007387 */ /* 0x000fe80000100800 */
[----:B------:R-:W-:Y:S04]  /*36fa0*/  STL [R1+0x16d0], R13 ;  /* 0x0016d00d01007387 */ /* 0x000fe80000100800 */
[----:B------:R0:W-:Y:S04]  /*36fb0*/  STL [R1+0x1e24], R9 ;  /* 0x001e240901007387 */ /* 0x0001e80000100800 */
        /* <DEDUP_REMOVED lines=9> */
[----:B--2---:R-:W-:-:S03]  /*37050*/  IMAD.X R9, R9, 0x1, R0, P3 ;  /* 0x0000000109097824 */ /* 0x004fc600018e0600 */
[----:B---3--:R0:W-:Y:S04]  /*37060*/  STL [R1+0x1e20], R4 ;  /* 0x001e200401007387 */ /* 0x0081e80000100800 */
[----:B0-----:R-:W2:Y:S04]  /*37070*/  LDL.LU R4, [R1+0x1694] ;  /* 0x0016940001047983 */ /* 0x001ea80000300800 */
[----:B------:R-:W3:Y:S04]  /*37080*/  LDL.LU R8, [R1+0x1684] ;  /* 0x0016840001087983 */ /* 0x000ee80000300800 */
[----:B------:R-:W4:Y:S04]  /*37090*/  LDL.LU R3, [R1+0x16a8] ;  /* 0x0016a80001037983 */ /* 0x000f280000300800 */
        /* <DEDUP_REMOVED lines=24> */
[----:B------:R0:W-:Y:S04]  /*37220*/  STL [R1+0x16c0], R9 ;  /* 0x0016c00901007387 */ /* 0x0001e80000100800 */
[----:B0-----:R-:W2:Y:S02]  /*37230*/  LDL.LU R9, [R1+0x1e24] ;  /* 0x001e240001097983 */ /* 0x001ea40000300800 */
[----:B--2---:R-:W-:-:S05]  /*37240*/  IADD3 R4, P3, R4, R9, RZ ;  /* 0x0000000904047210 */ /* 0x004fca0007f7e0ff */
[----:B------:R0:W-:Y:S04]  /*37250*/  STL [R1+0x1694], R4 ;  /* 0x0016940401007387 */ /* 0x0001e80000100800 */
[----:B0-----:R-:W2:Y:S02]  /*37260*/  LDL.LU R4, [R1+0x1e20] ;  /* 0x001e200001047983 */ /* 0x001ea40000300800 */
[----:B--2---:R-:W-:-:S05]  /*37270*/  IMAD.X R4, R4, 0x1, R0, P4 ;  /* 0x0000000104047824 */ /* 0x004fca00020e0600 */
[----:B------:R0:W-:Y:S04]  /*37280*/  STL [R1+0x16b8], R4 ;  /* 0x0016b80401007387 */ /* 0x0001e80000100800 */
[----:B0-----:R-:W2:Y:S02]  /*37290*/  LDL.LU R4, [R1+0x1e1c] ;  /* 0x001e1c0001047983 */ /* 0x001ea40000300800 */
[----:B--2---:R-:W-:-:S05]  /*372a0*/  IADD3 R4, P4, R4, R9, RZ ;  /* 0x0000000904047210 */ /* 0x004fca0007f9e0ff */
[----:B------:R0:W-:Y:S04]  /*372b0*/  STL [R1+0x168c], R4 ;  /* 0x00168c0401007387 */ /* 0x0001e80000100800 */
[----:B0-----:R-:W2:Y:S01]  /*372c0*/  LDL.LU R4, [R1+0x1e18] ;  /* 0x001e180001047983 */ /* 0x001ea20000300800 */
[--C-:B----4-:R-:W-:Y:S01]  /*372d0*/  IMAD.X R3, R3, 0x1, R0.reuse, P6 ;  /* 0x0000000103037824 */ /* 0x110fe200030e0600 */
[-C--:B---3--:R-:W-:Y:S01]  /*372e0*/  IADD3 R5, P6, R5, R9.reuse, RZ ;  /* 0x0000000905057210 */ /* 0x088fe20007fde0ff */
        /* <DEDUP_REMOVED lines=17> */
[----:B------:R-:W-:Y:S01]  /*37400*/  IADD3 R13, P4, R13, R9, RZ ;  /* 0x000000090d0d7210 */ /* 0x000fe20007f9e0ff */
[----:B------:R-:W-:-:S02]  /*37410*/  IMAD.X R2, R2, 0x1, R0, P6 ;  /* 0x0000000102027824 */ /* 0x000fc400030e0600 */
[----:B--2---:R-:W-:Y:S01]  /*37420*/  IMAD.X R4, R4, 0x1, R0, P5 ;  /* 0x0000000104047824 */ /* 0x004fe200028e0600 */
[----:B------:R-:W-:-:S04]  /*37430*/  IADD3 R8, P5, R8, R9, RZ ;  /* 0x0000000908087210 */ /* 0x000fc80007fbe0ff */
        /* <DEDUP_REMOVED lines=3020> */
[----:B------:R-:W-:Y:S01]  /*43100*/  IADD3 R14, P4, R14, UR7, RZ ;  /* 0x000000070e0e7c10 */ /* 0x000fe2000ff9e0ff */
[--C-:B------:R-:W-:Y:S01]  /*43110*/  IMAD.X R15, R15, 0x1, R0.reuse, P5 ;  /* 0x000000010f0f7824 */ /* 0x100fe200028e0600 */
[----:B------:R-:W-:Y:S01]  /*43120*/  IADD3 R11, P5, R11, UR7, RZ ;  /* 0x000000070b0b7c10 */ /* 0x000fe2000ffbe0ff */
[--C-:B------:R-:W-:Y:S01]  /*43130*/  IMAD.X R17, R17, 0x1, R0.reuse, P6 ;  /* 0x0000000111117824 */ /* 0x100fe200030e0600 */
[----:B------:R-:W-:Y:S01]  /*43140*/  IADD3 R16, P6, R16, UR7, RZ ;  /* 0x0000000710107c10 */ /* 0x000fe2000ffde0ff */
[--C-:B------:R-:W-:Y:S01]  /*43150*/  IMAD.X R29, R29, 0x1, R0.reuse, P1 ;  /* 0x000000011d1d7824 */ /* 0x100fe200008e0600 */
[----:B------:R-:W-:Y:S01]  /*43160*/  IADD3 R13, P1, R13, UR7, RZ ;  /* 0x000000070d0d7c10 */ /* 0x000fe2000ff3e0ff */
[----:B--2---:R-:W-:Y:S01]  /*43170*/  IMAD.X R4, R4, 0x1, R0, P2 ;  /* 0x0000000104047824 */ /* 0x004fe200010e0600 */
[----:B------:R-:W-:-:S04]  /*43180*/  IADD3 R8, P2, R8, R9, RZ ;  /* 0x0000000908087210 */ /* 0x000fc80007f5e0ff */
[----:B------:R0:W-:Y:S04]  /*43190*/  STL [R1+0x1950], R4 ;  /* 0x0019500401007387 */ /* 0x0001e80000100800 */
        /* <DEDUP_REMOVED lines=25> */
[----:B0-----:R-:W2:Y:S01]  /*43330*/  LDL.LU R4, [R1+0x19f4] ;  /* 0x0019f40001047983 */ /* 0x001ea20000300800 */
[----:B------:R-:W-:Y:S01]  /*43340*/  IMAD.X R12, R12, 0x1, R0, P2 ;  /* 0x000000010c0c7824 */ /* 0x000fe200010e0600 */
[----:B------:R-:W-:-:S04]  /*43350*/  IADD3 R28, P2, R28, UR7, RZ ;  /* 0x000000071c1c7c10 */ /* 0x000fc8000ff5e0ff */
[----:B------:R-:W-:Y:S01]  /*43360*/  STL [R1+0x9e0], R12 ;  /* 0x0009e00c01007387 */ /* 0x000fe20000100800 */
[----:B------:R-:W-:-:S03]  /*43370*/  IMAD.X R2, R2, 0x1, R0, P3 ;  /* 0x0000000102027824 */ /* 0x000fc600018e0600 */
[----:B--2---:R0:W-:Y:S04]  /*43380*/  STL [R1+0x1c34], R4 ;  /* 0x001c340401007387 */ /* 0x0041e80000100800 */
[----:B------:R1:W-:Y:S04]  /*43390*/  STL [R1+0x19e4], R28 ;  /* 0x0019e41c01007387 */ /* 0x0003e80000100800 */
[----:B0-----:R-:W2:Y:S04]  /*433a0*/  LDL.LU R4, [R1+0x19e0] ;  /* 0x0019e00001047983 */ /* 0x001ea80000300800 */
[----:B------:R0:W-:Y:S04]  /*433b0*/  STL [R1+0x9d8], R2 ;  /* 0x0009d80201007387 */ /* 0x0001e80000100800 */
        /* <DEDUP_REMOVED lines=25> */
[----:B-1----:R-:W4:Y:S04]  /*43550*/  LDL.LU R28, [R1+0x1a54] ;  /* 0x001a5400011c7983 */ /* 0x002f280000300800 */
[----:B0-----:R-:W4:Y:S04]  /*43560*/  LDL.LU R2, [R1+0x1a20] ;  /* 0x001a200001027983 */ /* 0x001f280000300800 */
[----:B------:R0:W-:Y:S04]  /*43570*/  STL [R1+0x1c18], R0 ;  /* 0x001c180001007387 */ /* 0x0001e80000100800 */
[----:B0-----:R-:W4:Y:S01]  /*43580*/  LDL.LU R0, [R1+0x9d4] ;  /* 0x0009d40001007983 */ /* 0x001f220000300800 */
[----:B--2---:R-:W-:-:S05]  /*43590*/  IADD3 R4, P3, R4, UR7, RZ ;  /* 0x0000000704047c10 */ /* 0x004fca000ff7e0ff */
[----:B------:R0:W-:Y:S04]  /*435a0*/  STL [R1+0x19e0], R4 ;  /* 0x0019e00401007387 */ /* 0x0001e80000100800 */
[----:B0-----:R-:W2:Y:S01]  /*435b0*/  LDL.LU R4, [R1+0x1c34] ;  /* 0x001c340001047983 */ /* 0x001ea20000300800 */
[----:B---3--:R-:W-:Y:S02]  /*435c0*/  IADD3.X R8, R8, UR6, RZ, P5, !PT ;  /* 0x0000000608087c10 */ /* 0x008fe4000affe4ff */
[----:B----4-:R-:W-:Y:S02]  /*435d0*/  IADD3 R3, P5, R3, UR7, RZ ;  /* 0x0000000703037c10 */ /* 0x010fe4000ffbe0ff */
[----:B------:R-:W-:Y:S02]  /*435e0*/  IADD3.X R5, R5, UR6, RZ, P6, !PT ;  /* 0x0000000605057c10 */ /* 0x000fe4000b7fe4ff */
[----:B------:R-:W-:-:S02]  /*435f0*/  IADD3 R18, P6, R18, UR7, RZ ;  /* 0x0000000712127c10 */ /* 0x000fc4000ffde0ff */
[----:B------:R-:W-:Y:S02]  /*43600*/  IADD3.X R24, R24, UR6, RZ, P1, !PT ;  /* 0x0000000618187c10 */ /* 0x000fe40008ffe4ff */
[----:B------:R-:W-:Y:S02]  /*43610*/  IADD3 R25, P1, R25, UR7, RZ ;  /* 0x0000000719197c10 */ /* 0x000fe4000ff3e0ff */
[----:B------:R-:W-:Y:S02]  /*43620*/  IADD3.X R26, R26, UR6, RZ, P2, !PT ;  /* 0x000000061a1a7c10 */ /* 0x000fe400097fe4ff */
[----:B------:R-:W-:Y:S02]  /*43630*/  IADD3 R27, P2, R27, UR7, RZ ;  /* 0x000000071b1b7c10 */ /* 0x000fe4000ff5e0ff */
[----:B------:R-:W-:Y:S02]  /*43640*/  IADD3.X R19, R19, UR6, RZ, P3, !PT ;  /* 0x0000000613137c10 */ /* 0x000fe40009ffe4ff */
[----:B------:R-:W-:-:S02]  /*43650*/  IADD3 R20, P3, R20, UR7, RZ ;  /* 0x0000000714147c10 */ /* 0x000fc4000ff7e0ff */
[----:B------:R-:W-:-:S05]  /*43660*/  IADD3.X R0, R0, UR6, RZ, P4, !PT ;  /* 0x0000000600007c10 */ /* 0x000fca000a7fe4ff */
[----:B------:R0:W-:Y:S01]  /*43670*/  STL [R1+0x9d4], R0 ;  /* 0x0009d40001007387 */ /* 0x0001e20000100800 */
[----:B------:R-:W-:Y:S02]  /*43680*/  IADD3.X R23, R23, UR6, RZ, P5, !PT ;  /* 0x0000000617177c10 */ /* 0x000fe4000affe4ff */
[----:B------:R-:W-:Y:S02]  /*43690*/  IADD3 R10, P5, R10, UR7, RZ ;  /* 0x000000070a0a7c10 */ /* 0x000fe4000ffbe0ff */
[----:B------:R-:W-:Y:S02]  /*436a0*/  IADD3.X R9, R9, UR6, RZ, P6, !PT ;  /* 0x0000000609097c10 */ /* 0x000fe4000b7fe4ff */
[----:B------:R-:W-:Y:S02]  /*436b0*/  IADD3 R7, P6, R7, UR7, RZ ;  /* 0x0000000707077c10 */ /* 0x000fe4000ffde0ff */
[----:B------:R-:W-:Y:S02]  /*436c0*/  IADD3.X R6, R6, UR6, RZ, P1, !PT ;  /* 0x0000000606067c10 */ /* 0x000fe40008ffe4ff */
[----:B------:R-:W-:-:S02]  /*436d0*/  IADD3 R14, P1, R14, UR7, RZ ;  /* 0x000000070e0e7c10 */ /* 0x000fc4000ff3e0ff */
[----:B------:R-:W-:Y:S02]  /*436e0*/  IADD3.X R15, R15, UR6, RZ, P2, !PT ;  /* 0x000000060f0f7c10 */ /* 0x000fe400097fe4ff */
[----:B------:R-:W-:Y:S02]  /*436f0*/  IADD3 R11, P2, R11, UR7, RZ ;  /* 0x000000070b0b7c10 */ /* 0x000fe4000ff5e0ff */
[----:B------:R-:W-:Y:S02]  /*43700*/  IADD3.X R17, R17, UR6, RZ, P3, !PT ;  /* 0x0000000611117c10 */ /* 0x000fe40009ffe4ff */
[----:B------:R-:W-:Y:S02]  /*43710*/  IADD3 R16, P3, R16, UR7, RZ ;  /* 0x0000000710107c10 */ /* 0x000fe4000ff7e0ff */
[----:B--2---:R-:W-:-:S05]  /*43720*/  IADD3 R4, P4, R4, UR7, RZ ;  /* 0x0000000704047c10 */ /* 0x004fca000ff9e0ff */
[----:B------:R-:W-:Y:S04]  /*43730*/  STL [R1+0x19f4], R4 ;  /* 0x0019f40401007387 */ /* 0x000fe80000100800 */
[----:B------:R-:W-:Y:S04]  /*43740*/  STL [R1+0x19bc], R8 ;  /* 0x0019bc0801007387 */ /* 0x000fe80000100800 */
[----:B------:R-:W-:Y:S04]  /*43750*/  STL [R1+0x19f0], R3 ;  /* 0x0019f00301007387 */ /* 0x000fe80000100800 */
[----:B------:R-:W-:Y:S04]  /*43760*/  STL [R1+0x19b8], R5 ;  /* 0x0019b80501007387 */ /* 0x000fe80000100800 */
[----:B------:R-:W-:Y:S04]  /*43770*/  STL [R1+0x1a04], R18 ;  /* 0x001a041201007387 */ /* 0x000fe80000100800 */
[----:B------:R-:W-:Y:S04]  /*43780*/  STL [R1+0x19cc], R24 ;  /* 0x0019cc1801007387 */ /* 0x000fe80000100800 */
[----:B------:R-:W-:Y:S01]  /*43790*/  STL [R1+0x1a00], R25 ;  /* 0x001a001901007387 */ /* 0x000fe20000100800 */
[----:B------:R-:W-:-:S03]  /*437a0*/  IADD3.X R21, R21, UR6, RZ, P4, !PT ;  /* 0x0000000615157c10 */ /* 0x000fc6000a7fe4ff */
[----:B------:R-:W-:Y:S01]  /*437b0*/  STL [R1+0x19c8], R26 ;  /* 0x0019c81a01007387 */ /* 0x000fe20000100800 */
[----:B------:R-:W-:-:S03]  /*437c0*/  IADD3 R22, P4, R22, UR7, RZ ;  /* 0x0000000716167c10 */ /* 0x000fc6000ff9e0ff */
        /* <DEDUP_REMOVED lines=19> */
[----:B0-----:R-:W2:Y:S01]  /*43900*/  LDL.LU R0, [R1+0x1a64] ;  /* 0x001a640001007983 */ /* 0x001ea20000300800 */
[----:B------:R-:W-:-:S02]  /*43910*/  IADD3.X R12, R12, UR6, RZ, P5, !PT ;  /* 0x000000060c0c7c10 */ /* 0x000fc4000affe4ff */
[----:B------:R-:W-:-:S03]  /*43920*/  IADD3 R28, P5, R28, UR7, RZ ;  /* 0x000000071c1c7c10 */ /* 0x000fc6000ffbe0ff */
[----:B------:R-:W-:Y:S04]  /*43930*/  STL [R1+0x1a18], R12 ;  /* 0x001a180c01007387 */ /* 0x000fe80000100800 */
[----:B--2---:R0:W-:Y:S04]  /*43940*/  STL [R1+0x1c2c], R0 ;  /* 0x001c2c0001007387 */ /* 0x0041e80000100800 */
[----:B------:R-:W-:Y:S04]  /*43950*/  STL [R1+0x1a54], R28 ;  /* 0x001a541c01007387 */ /* 0x000fe80000100800 */
[----:B0-----:R-:W2:Y:S01]  /*43960*/  LDL.LU R0, [R1+0x1a28] ;  /* 0x001a280001007983 */ /* 0x001ea20000300800 */
[----:B------:R-:W-:-:S05]  /*43970*/  IADD3.X R2, R2, UR6, RZ, P6, !PT ;  /* 0x0000000602027c10 */ /* 0x000fca000b7fe4ff */
[----:B------:R-:W-:Y:S04]  /*43980*/  STL [R1+0x1a20], R2 ;  /* 0x001a200201007387 */ /* 0x000fe80000100800 */
        /* <DEDUP_REMOVED lines=30> */
[----:B--2---:R-:W-:-:S05]  /*43b70*/  IADD3 R0, P6, R0, UR7, RZ ;  /* 0x0000000700007c10 */ /* 0x004fca000ffde0ff */
[----:B------:R0:W-:Y:S04]  /*43b80*/  STL [R1+0x1a5c], R0 ;  /* 0x001a5c0001007387 */ /* 0x0001e80000100800 */
[----:B0-----:R-:W2:Y:S02]  /*43b90*/  LDL.LU R0, [R1+0x1c30] ;  /* 0x001c300001007983 */ /* 0x001ea40000300800 */
[----:B--2---:R-:W-:-:S05]  /*43ba0*/  IADD3.X R0, R0, UR6, RZ, P1, !PT ;  /* 0x0000000600007c10 */ /* 0x004fca0008ffe4ff */
        /* <DEDUP_REMOVED lines=23> */
[----:B--2---:R-:W-:-:S05]  /*43d20*/  IADD3 R0, P1, R0, UR7, RZ ;  /* 0x0000000700007c10 */ /* 0x004fca000ff3e0ff */
[----:B------:R0:W-:Y:S04]  /*43d30*/  STL [R1+0x1a64], R0 ;  /* 0x001a640001007387 */ /* 0x0001e80000100800 */
        /* <DEDUP_REMOVED lines=29> */
[----:B0-----:R-:W2:Y:S01]  /*43f10*/  LDL.LU R0, [R1+0x1aa8] ;  /* 0x001aa80001007983 */ /* 0x001ea20000300800 */
[----:B------:R-:W-:-:S02]  /*43f20*/  IADD3 R12, P2, R12, UR7, RZ ;  /* 0x000000070c0c7c10 */ /* 0x000fc4000ff5e0ff */
[----:B------:R-:W-:-:S03]  /*43f30*/  IADD3.X R28, R28, UR6, RZ, P3, !PT ;  /* 0x000000061c1c7c10 */ /* 0x000fc60009ffe4ff */
[----:B------:R-:W-:Y:S04]  /*43f40*/  STL [R1+0x1acc], R12 ;  /* 0x001acc0c01007387 */ /* 0x000fe80000100800 */
[----:B--2---:R0:W-:Y:S04]  /*43f50*/  STL [R1+0x1c24], R0 ;  /* 0x001c240001007387 */ /* 0x0041e80000100800 */
[----:B------:R-:W-:Y:S04]  /*43f60*/  STL [R1+0x1a98], R28 ;  /* 0x001a981c01007387 */ /* 0x000fe80000100800 */
[----:B0-----:R-:W2:Y:S01]  /*43f70*/  LDL.LU R0, [R1+0x1adc] ;  /* 0x001adc0001007983 */ /* 0x001ea20000300800 */
[----:B------:R-:W-:-:S05]  /*43f80*/  IADD3 R2, P3, R2, UR7, RZ ;  /* 0x0000000702027c10 */ /* 0x000fca000ff7e0ff */
[----:B------:R-:W-:Y:S04]  /*43f90*/  STL [R1+0x1ad4], R2 ;  /* 0x001ad40201007387 */ /* 0x000fe80000100800 */
[----:B--2---:R0:W-:Y:S04]  /*43fa0*/  STL [R1+0x1c28], R0 ;  /* 0x001c280001007387 */ /* 0x0041e80000100800 */
        /* <DEDUP_REMOVED lines=28> */
[----:B------:R-:W3:Y:S01]  /*44170*/  LDL.LU R2, [R1+0x1b18] ;  /* 0x001b180001027983 */ /* 0x000ee20000300800 */
[----:B--2---:R-:W-:-:S05]  /*44180*/  IADD3.X R0, R0, UR6, RZ, P4, !PT ;  /* 0x0000000600007c10 */ /* 0x004fca000a7fe4ff */
[----:B------:R0:W-:Y:S04]  /*44190*/  STL [R1+0x1aa0], R0 ;  /* 0x001aa00001007387 */ /* 0x0001e80000100800 */
[----:B0-----:R-:W2:Y:S02]  /*441a0*/  LDL.LU R0, [R1+0x1c28] ;  /* 0x001c280001007983 */ /* 0x001ea40000300800 */
[----:B--2---:R-:W-:-:S05]  /*441b0*/  IADD3 R0, P4, R0, UR7, RZ ;  /* 0x0000000700007c10 */ /* 0x004fca000ff9e0ff */
[----:B------:R0:W-:Y:S04]  /*441c0*/  STL [R1+0x1adc], R0 ;  /* 0x001adc0001007387 */ /* 0x0001e80000100800 */
[----:B0-----:R-:W2:Y:S01]  /*441d0*/  LDL.LU R0, [R1+0x1c24] ;  /* 0x001c240001007983 */ /* 0x001ea20000300800 */
[----:B----4-:R-:W-:Y:S02]  /*441e0*/  IADD3.X R8, R8, UR6, RZ, P6, !PT ;  /* 0x0000000608087c10 */ /* 0x010fe4000b7fe4ff */
[----:B---3--:R-:W-:Y:S02]  /*441f0*/  IADD3 R3, P6, R3, UR7, RZ ;  /* 0x0000000703037c10 */ /* 0x008fe4000ffde0ff */
        /* <DEDUP_REMOVED lines=18> */
[----:B--2---:R-:W-:Y:S02]  /*44320*/  IADD3.X R0, R0, UR6, RZ, P5, !PT ;  /* 0x0000000600007c10 */ /* 0x004fe4000affe4ff */
[----:B------:R-:W-:-:S03]  /*44330*/  IADD3 R4, P5, R4, UR7, RZ ;  /* 0x0000000704047c10 */ /* 0x000fc6000ffbe0ff */
        /* <DEDUP_REMOVED lines=83> */
[----:B--2---:R-:W-:-:S05]  /*44870*/  IADD3 R0, P2, R0, UR7, RZ ;  /* 0x0000000700007c10 */ /* 0x004fca000ff5e0ff */
[----:B------:R0:W-:Y:S04]  /*44880*/  STL [R1+0x1b5c], R0 ;  /* 0x001b5c0001007387 */ /* 0x0001e80000100800 */
[----:B0-----:R0:W5:Y:S04]  /*44890*/  LDL.LU R0, [R1+0x1c18] ;  /* 0x001c180001007983 */ /* 0x0011680000300800 */
[----:B------:R1:W-:Y:S04]  /*448a0*/  STL [R1+0x1b28], R18 ;  /* 0x001b281201007387 */ /* 0x0003e80000100800 */
[----:B-1----:R0:W5:Y:S04]  /*448b0*/  LDL.LU R18, [R1+0x1c14] ;  /* 0x001c140001127983 */ /* 0x0021680000300800 */
[----:B------:R1:W-:Y:S04]  /*448c0*/  STL [R1+0x1b64], R10 ;  /* 0x001b640a01007387 */ /* 0x0003e80000100800 */
[----:B-1----:R-:W2:Y:S04]  /*448d0*/  LDL.LU R10, [R1+0x1c10] ;  /* 0x001c1000010a7983 */ /* 0x002ea80000300800 */
[----:B------:R1:W-:Y:S04]  /*448e0*/  STL [R1+0x1b30], R9 ;  /* 0x001b300901007387 */ /* 0x0003e80000100800 */
[----:B-1----:R-:W3:Y:S04]  /*448f0*/  LDL.LU R9, [R1+0x1c0c] ;  /* 0x001c0c0001097983 */ /* 0x002ee80000300800 */
[----:B------:R1:W-:Y:S04]  /*44900*/  STL [R1+0x1b6c], R7 ;  /* 0x001b6c0701007387 */ /* 0x0003e80000100800 */
[----:B-1----:R-:W4:Y:S04]  /*44910*/  LDL.LU R7, [R1+0x1c08] ;  /* 0x001c080001077983 */ /* 0x002f280000300800 */
[----:B------:R1:W-:Y:S04]  /*44920*/  STL [R1+0x1b38], R6 ;  /* 0x001b380601007387 */ /* 0x0003e80000100800 */
[----:B-1----:R-:W3:Y:S04]  /*44930*/  LDL.LU R6, [R1+0x1c04] ;  /* 0x001c040001067983 */ /* 0x002ee80000300800 */
[----:B------:R1:W-:Y:S01]  /*44940*/  STL [R1+0x1b74], R16 ;  /* 0x001b741001007387 */ /* 0x0003e20000100800 */
[----:B------:R-:W-:-:S02]  /*44950*/  IADD3.X R12, R12, UR6, RZ, P1, !PT ;  /* 0x000000060c0c7c10 */ /* 0x000fc40008ffe4ff */
[----:B------:R-:W-:Y:S02]  /*44960*/  IADD3 R13, P1, R13, UR7, RZ ;  /* 0x000000070d0d7c10 */ /* 0x000fe4000ff3e0ff */
[----:B------:R-:W-:Y:S02]  /*44970*/  IADD3.X R28, R28, UR6, RZ, P2, !PT ;  /* 0x000000061c1c7c10 */ /* 0x000fe400097fe4ff */
[----:B------:R-:W-:Y:S01]  /*44980*/  IADD3 R2, P2, R2, UR7, RZ ;  /* 0x0000000702027c10 */ /* 0x000fe2000ff5e0ff */
[----:B-1----:R0:W5:Y:S04]  /*44990*/  LDL.LU R16, [R1+0x1c00] ;  /* 0x001c000001107983 */ /* 0x0021680000300800 */
[----:B------:R1:W-:Y:S01]  /*449a0*/  STL [R1+0x1b40], R17 ;  /* 0x001b401101007387 */ /* 0x0003e20000100800 */
[----:B------:R-:W-:-:S02]  /*449b0*/  IADD3.X R4, R4, UR6, RZ, P3, !PT ;  /* 0x0000000604047c10 */ /* 0x000fc40009ffe4ff */
[----:B------:R-:W-:Y:S02]  /*449c0*/  IADD3 R8, P3, R8, UR7, RZ ;  /* 0x0000000708087c10 */ /* 0x000fe4000ff7e0ff */
[----:B------:R-:W-:Y:S01]  /*449d0*/  IADD3.X R3, R3, UR6, RZ, P4, !PT ;  /* 0x0000000603037c10 */ /* 0x000fe2000a7fe4ff */
[----:B-1----:R0:W5:Y:S04]  /*449e0*/  LDL.LU R17, [R1+0x1bfc] ;  /* 0x001bfc0001117983 */ /* 0x0021680000300800 */
[----:B------:R1:W-:Y:S01]  /*449f0*/  STL [R1+0x1b7c], R29 ;  /* 0x001b7c1d01007387 */ /* 0x0003e20000100800 */
[----:B------:R-:W-:Y:S02]  /*44a00*/  IADD3 R5, P4, R5, UR7, RZ ;  /* 0x0000000705057c10 */ /* 0x000fe4000ff9e0ff */
[----:B------:R-:W-:Y:S01]  /*44a10*/  IADD3.X R24, R24, UR6, RZ, P5, !PT ;  /* 0x0000000618187c10 */ /* 0x000fe2000affe4ff */
[----:B-1----:R0:W5:Y:S04]  /*44a20*/  LDL.LU R29, [R1+0x1bf8] ;  /* 0x001bf800011d7983 */ /* 0x0021680000300800 */
[----:B------:R1:W-:Y:S01]  /*44a30*/  STL [R1+0x1b48], R12 ;  /* 0x001b480c01007387 */ /* 0x0003e20000100800 */
[----:B------:R-:W-:-:S02]  /*44a40*/  IADD3 R25, P5, R25, UR7, RZ ;  /* 0x0000000719197c10 */ /* 0x000fc4000ffbe0ff */
        /* <DEDUP_REMOVED lines=10> */
[----:B------:R1:W-:Y:S04]  /*44af0*/  STL [R1+0x1b8c], R2 ;  /* 0x001b8c0201007387 */ /* 0x0003e80000100800 */
[----:B------:R-:W-:Y:S04]  /*44b00*/  STL [R1+0x1b58], R4 ;  /* 0x001b580401007387 */ /* 0x000fe80000100800 */
[----:B------:R-:W-:Y:S04]  /*44b10*/  STL [R1+0x1b94], R8 ;  /* 0x001b940801007387 */ /* 0x000fe80000100800 */
[----:B------:R-:W-:Y:S04]  /*44b20*/  STL [R1+0x1b60], R3 ;  /* 0x001b600301007387 */ /* 0x000fe80000100800 */
[----:B------:R2:W-:Y:S04]  /*44b30*/  STL [R1+0x1b9c], R5 ;  /* 0x001b9c0501007387 */ /* 0x0005e80000100800 */
[----:B------:R0:W-:Y:S01]  /*44b40*/  STL [R1+0x1b68], R24 ;  /* 0x001b681801007387 */ /* 0x0001e20000100800 */
[----:B-1----:R-:W1:Y:S03]  /*44b50*/  S2R R2, SR_TID.X ;  /* 0x0000000000027919 */ /* 0x002e660000002100 */
[----:B------:R0:W-:Y:S04]  /*44b60*/  STL [R1+0x1ba4], R25 ;  /* 0x001ba41901007387 */ /* 0x0001e80000100800 */
[----:B------:R0:W-:Y:S01]  /*44b70*/  STL [R1+0x1b70], R26 ;  /* 0x001b701a01007387 */ /* 0x0001e20000100800 */
[----:B------:R-:W-:-:S03]  /*44b80*/  IADD3.X R22, R22, UR6, RZ, P3, !PT ;  /* 0x0000000616167c10 */ /* 0x000fc60009ffe4ff */
[----:B------:R0:W-:Y:S01]  /*44b90*/  STL [R1+0x1bac], R27 ;  /* 0x001bac1b01007387 */ /* 0x0001e20000100800 */
[----:B------:R-:W-:-:S03]  /*44ba0*/  IADD3.X R23, R23, UR6, RZ, P4, !PT ;  /* 0x0000000617177c10 */ /* 0x000fc6000a7fe4ff */
[----:B------:R0:W-:Y:S01]  /*44bb0*/  STL [R1+0x1b78], R19 ;  /* 0x001b781301007387 */ /* 0x0001e20000100800 */
[----:B------:R-:W-:-:S03]  /*44bc0*/  IADD3.X R14, R14, UR6, RZ, P5, !PT ;  /* 0x000000060e0e7c10 */ /* 0x000fc6000affe4ff */
[----:B------:R0:W-:Y:S01]  /*44bd0*/  STL [R1+0x1bb0], R20 ;  /* 0x001bb01401007387 */ /* 0x0001e20000100800 */
[----:B------:R-:W-:-:S03]  /*44be0*/  IADD3.X R15, R15, UR6, RZ, P6, !PT ;  /* 0x000000060f0f7c10 */ /* 0x000fc6000b7fe4ff */
[----:B------:R0:W-:Y:S04]  /*44bf0*/  STL [R1+0x1b80], R21 ;  /* 0x001b801501007387 */ /* 0x0001e80000100800 */
[----:B------:R0:W-:Y:S01]  /*44c00*/  STL [R1+0x1b88], R22 ;  /* 0x001b881601007387 */ /* 0x0001e20000100800 */
[----:B------:R-:W-:-:S03]  /*44c10*/  IADD3.X R11, R11, UR6, RZ, P1, !PT ;  /* 0x000000060b0b7c10 */ /* 0x000fc60008ffe4ff */
[----:B------:R0:W-:Y:S04]  /*44c20*/  STL [R1+0x1b90], R23 ;  /* 0x001b901701007387 */ /* 0x0001e80000100800 */
[----:B------:R0:W-:Y:S04]  /*44c30*/  STL [R1+0x1b98], R14 ;  /* 0x001b980e01007387 */ /* 0x0001e80000100800 */
[----:B------:R0:W-:Y:S01]  /*44c40*/  STL [R1+0x1ba0], R15 ;  /* 0x001ba00f01007387 */ /* 0x0001e20000100800 */
[----:B-1----:R-:W-:-:S05]  /*44c50*/  LOP3.LUT R2, R2, 0x3f, RZ, 0xc0, !PT ;  /* 0x0000003f02027812 */ /* 0x002fca00078ec0ff */
[----:B------:R-:W-:Y:S02]  /*44c60*/  IMAD.SHL.U32 R2, R2, 0x2, RZ ;  /* 0x0000000202027824 */ /* 0x000fe400078e00ff */
[----:B--2---:R-:W-:Y:S02]  /*44c70*/  IMAD.MOV.U32 R5, RZ, RZ, R10 ;  /* 0x000000ffff057224 */ /* 0x004fe400078e000a */
[----:B----4-:R-:W-:-:S05]  /*44c80*/  IMAD.MOV.U32 R4, RZ, RZ, R7 ;  /* 0x000000ffff047224 */ /* 0x010fca00078e0007 */
[----:B------:R0:W-:Y:S04]  /*44c90*/  STL.64 [R1+0x3c8], R4 ;  /* 0x0003c80401007387 */ /* 0x0001e80000100a00 */
[----:B------:R0:W-:Y:S01]  /*44ca0*/  STL [R1+0x1ba8], R11 ;  /* 0x001ba80b01007387 */ /* 0x0001e20000100800 */
[----:B---3--:R-:W-:-:S05]  /*44cb0*/  IMAD.MOV.U32 R8, RZ, RZ, R6 ;  /* 0x000000ffff087224 */ /* 0x008fca00078e0006 */
[----:B------:R0:W-:Y:S01]  /*44cc0*/  STL.64 [R1+0x3d0], R8 ;  /* 0x0003d00801007387 */ /* 0x0001e20000100a00 */
[----:B------:R-:W-:Y:S05]  /*44cd0*/  @P0 BRA `(.L_x_1) ;  /* 0xfffffc74007c0947 */ /* 0x000fea000383ffff */
[----:B-----5:R-:W2:Y:S04]  /*44ce0*/  LDL.LU R0, [R1+0x20c] ;  /* 0x00020c0001007983 */ /* 0x020ea80000300800 */
[----:B0-----:R-:W2:Y:S04]  /*44cf0*/  LDL.LU R27, [R1+0x21c] ;  /* 0x00021c00011b7983 */ /* 0x001ea80000300800 */
[----:B------:R-:W3:Y:S04]  /*44d00*/  LDL.LU R7, [R1+0x204] ;  /* 0x0002040001077983 */ /* 0x000ee80000300800 */
        /* <DEDUP_REMOVED lines=19> */
[----:B------:R-:W-:Y:S04]  /*44e40*/  STL [R1+0x1ce4], R12 ;  /* 0x001ce40c01007387 */ /* 0x000fe80000100800 */
[----:B------:R-:W-:Y:S04]  /*44e50*/  STL [R1+0x1bf0], R28 ;  /* 0x001bf01c01007387 */ /* 0x000fe80000100800 */
[----:B------:R-:W-:Y:S01]  /*44e60*/  STL [R1+0x1bec], R29 ;  /* 0x001bec1d01007387 */ /* 0x000fe20000100800 */
[----:B--2---:R-:W-:-:S05]  /*44e70*/  F2FP.BF16.F32.PACK_AB R27, R0, R27 ;  /* 0x0000001b001b723e */ /* 0x004fca00000010ff */
[----:B------:R-:W-:Y:S01]  /*44e80*/  STL [R1+0x1bf4], R27 ;  /* 0x001bf41b01007387 */ /* 0x000fe20000100800 */
[----:B---3--:R-:W-:-:S05]  /*44e90*/  F2FP.BF16.F32.PACK_AB R26, R7, R26 ;  /* 0x0000001a071a723e */ /* 0x008fca00000010ff */
[----:B------:R-:W-:Y:S01]  /*44ea0*/  STL [R1+0x1bf8], R26 ;  /* 0x001bf81a01007387 */ /* 0x000fe20000100800 */
[----:B----4-:R-:W-:-:S05]  /*44eb0*/  F2FP.BF16.F32.PACK_AB R25, R10, R25 ;  /* 0x000000190a19723e */ /* 0x010fca00000010ff */
[----:B------:R-:W-:Y:S01]  /*44ec0*/  STL [R1+0x1bfc], R25 ;  /* 0x001bfc1901007387 */ /* 0x000fe20000100800 */
[----:B------:R-:W-:-:S05]  /*44ed0*/  F2FP.BF16.F32.PACK_AB R24, R6, R24 ;  /* 0x000000180618723e */ /* 0x000fca00000010ff */
        /* <DEDUP_REMOVED lines=9> */
[----:B------:R-:W-:Y:S02]  /*44f70*/  F2FP.BF16.F32.PACK_AB R19, R5, R19 ;  /* 0x000000130513723e */ /* 0x000fe400000010ff */
[----:B------:R-:W-:-:S03]  /*44f80*/  F2FP.BF16.F32.PACK_AB R18, R18, R14 ;  /* 0x0000000e1212723e */ /* 0x000fc600000010ff */
[----:B------:R-:W-:Y:S01]  /*44f90*/  STL [R1+0x1c14], R19 ;  /* 0x001c141301007387 */ /* 0x000fe20000100800 */
[----:B------:R-:W-:-:S03]  /*44fa0*/  F2FP.BF16.F32.PACK_AB R17, R15, R17 ;  /* 0x000000110f11723e */ /* 0x000fc600000010ff */
[----:B------:R-:W-:Y:S01]  /*44fb0*/  STL [R1+0x1c18], R18 ;  /* 0x001c181201007387 */ /* 0x000fe20000100800 */
[----:B------:R-:W-:-:S03]  /*44fc0*/  F2FP.BF16.F32.PACK_AB R16, R11, R16 ;  /* 0x000000100b10723e */ /* 0x000fc600000010ff */
[----:B------:R-:W-:Y:S04]  /*44fd0*/  STL [R1+0x1c1c], R17 ;  /* 0x001c1c1101007387 */ /* 0x000fe80000100800 */
[----:B------:R-:W2:Y:S04]  /*44fe0*/  LDL.LU R15, [R1+0x288] ;  /* 0x00028800010f7983 */ /* 0x000ea80000300800 */
[----:B0-----:R-:W3:Y:S04]  /*44ff0*/  LDL.LU R13, [R1+0x240] ;  /* 0x00024000010d7983 */ /* 0x001ee80000300800 */
[----:B---3--:R0:W-:Y:S04]  /*45000*/  STL [R1+0x1cec], R13 ;  /* 0x001cec0d01007387 */ /* 0x0081e80000100800 */
[----:B0-----:R-:W2:Y:S04]  /*45010*/  LDL.LU R13, [R1+0x248] ;  /* 0x00024800010d7983 */ /* 0x001ea80000300800 */
[----:B------:R-:W3:Y:S04]  /*45020*/  LDL.LU R14, [R1+0x280] ;  /* 0x00028000010e7983 */ /* 0x000ee80000300800 */
[----:B------:R-:W4:Y:S04]  /*45030*/  LDL.LU R12, [R1+0x268] ;  /* 0x00026800010c7983 */ /* 0x000f280000300800 */
[----:B------:R-:W2:Y:S04]  /*45040*/  LDL.LU R11, [R1+0x29c] ;  /* 0x00029c00010b7983 */ /* 0x000ea80000300800 */
[----:B--2---:R0:W-:Y:S04]  /*45050*/  STL [R1+0x1ce0], R11 ;  /* 0x001ce00b01007387 */ /* 0x0041e80000100800 */
[----:B0-----:R-:W2:Y:S04]  /*45060*/  LDL.LU R11, [R1+0x260] ;  /* 0x00026000010b7983 */ /* 0x001ea80000300800 */
[----:B------:R-:W3:Y:S04]  /*45070*/  LDL.LU R10, [R1+0x294] ;  /* 0x00029400010a7983 */ /* 0x000ee80000300800 */
[----:B---3--:R0:W-:Y:S04]  /*45080*/  STL [R1+0x1cdc], R10 ;  /* 0x001cdc0a01007387 */ /* 0x0081e80000100800 */
[----:B0-----:R-:W3:Y:S04]  /*45090*/  LDL.LU R10, [R1+0x22c] ;  /* 0x00022c00010a7983 */ /* 0x001ee80000300800 */
[----:B------:R-:W4:Y:S01]  /*450a0*/  LDL.LU R9, [R1+0x2ac] ;  /* 0x0002ac0001097983 */ /* 0x000f220000300800 */
[----:B------:R-:W-:-:S03]  /*450b0*/  F2FP.BF16.F32.PACK_AB R15, R13, R15 ;  /* 0x0000000f0d0f723e */ /* 0x000fc600000010ff */
[----:B----4-:R0:W-:Y:S04]  /*450c0*/  STL [R1+0x1cd8], R9 ;  /* 0x001cd80901007387 */ /* 0x0101e80000100800 */
        /* <DEDUP_REMOVED lines=23> */
[----:B0-----:R-:W4:Y:S04]  /*45240*/  LDL.LU R16, [R1+0x2f4] ;  /* 0x0002f40001107983 */ /* 0x001f280000300800 */
[----:B------:R-:W2:Y:S04]  /*45250*/  LDL.LU R13, [R1+0x1cec] ;  /* 0x001cec00010d7983 */ /* 0x000ea80000300800 */
[----:B------:R0:W-:Y:S04]  /*45260*/  STL [R1+0x1c24], R15 ;  /* 0x001c240f01007387 */ /* 0x0001e80000100800 */
[----:B0-----:R-:W4:Y:S01]  /*45270*/  LDL.LU R15, [R1+0x2fc] ;  /* 0x0002fc00010f7983 */ /* 0x001f220000300800 */
[----:B--2---:R-:W-:-:S03]  /*45280*/  F2FP.BF16.F32.PACK_AB R14, R13, R14 ;  /* 0x0000000e0d0e723e */ /* 0x004fc600000010ff */
        /* <DEDUP_REMOVED lines=8> */
[----:B------:R-:W3:Y:S04]  /*45310*/  LDL.LU R11, [R1+0x1ce0] ;  /* 0x001ce000010b7983 */ /* 0x000ee80000300800 */
[----:B------:R0:W-:Y:S04]  /*45320*/  STL [R1+0x1c30], R12 ;  /* 0x001c300c01007387 */ /* 0x0001e80000100800 */
[----:B0-----:R-:W2:Y:S01]  /*45330*/  LDL.LU R12, [R1+0x2d4] ;  /* 0x0002d400010c7983 */ /* 0x001ea20000300800 */
[----:B---3--:R-:W-:-:S03]  /*45340*/  F2FP.BF16.F32.PACK_AB R11, R10, R11 ;  /* 0x0000000b0a0b723e */ /* 0x008fc600000010ff */
[----:B------:R-:W4:Y:S04]  /*45350*/  LDL.LU R10, [R1+0x1cdc] ;  /* 0x001cdc00010a7983 */ /* 0x000f280000300800 */
[----:B------:R0:W-:Y:S04]  /*45360*/  STL [R1+0x1c34], R11 ;  /* 0x001c340b01007387 */ /* 0x0001e80000100800 */
[----:B0-----:R-:W3:Y:S01]  /*45370*/  LDL.LU R11, [R1+0x2dc] ;  /* 0x0002dc00010b7983 */ /* 0x001ee20000300800 */
[----:B----4-:R-:W-:-:S03]  /*45380*/  F2FP.BF16.F32.PACK_AB R10, R9, R10 ;  /* 0x0000000a090a723e */ /* 0x010fc600000010ff */
[----:B------:R-:W3:Y:S01]  /*45390*/  LDL.LU R9, [R1+0x1cd8] ;  /* 0x001cd80001097983 */ /* 0x000ee20000300800 */
[----:B--2---:R-:W-:Y:S02]  /*453a0*/  F2FP.BF16.F32.PACK_AB R8, R12, R8 ;  /* 0x000000080c08723e */ /* 0x004fe400000010ff */
[----:B------:R-:W-:Y:S01]  /*453b0*/  F2FP.BF16.F32.PACK_AB R7, R13, R7 ;  /* 0x000000070d07723e */ /* 0x000fe200000010ff */
[----:B------:R-:W-:Y:S01]  /*453c0*/  STL [R1+0x1c38], R10 ;  /* 0x001c380a01007387 */ /* 0x000fe20000100800 */
[----:B------:R-:W-:Y:S02]  /*453d0*/  F2FP.BF16.F32.PACK_AB R6, R14, R6 ;  /* 0x000000060e06723e */ /* 0x000fe400000010ff */
[----:B------:R-:W-:Y:S02]  /*453e0*/  F2FP.BF16.F32.PACK_AB R5, R15, R5 ;  /* 0x000000050f05723e */ /* 0x000fe400000010ff */
[----:B------:R-:W-:Y:S02]  /*453f0*/  F2FP.BF16.F32.PACK_AB R4, R16, R4 ;  /* 0x000000041004723e */ /* 0x000fe400000010ff */
[----:B------:R-:W-:-:S02]  /*45400*/  F2FP.BF16.F32.PACK_AB R2, R28, R2 ;  /* 0x000000021c02723e */ /* 0x000fc400000010ff */
[----:B------:R-:W-:Y:S02]  /*45410*/  F2FP.BF16.F32.PACK_AB R0, R0, R3 ;  /* 0x000000030000723e */ /* 0x000fe400000010ff */
[----:B---3--:R-:W-:-:S05]  /*45420*/  F2FP.BF16.F32.PACK_AB R9, R11, R9 ;  /* 0x000000090b09723e */ /* 0x008fca00000010ff */
[----:B------:R-:W-:Y:S04]  /*45430*/  STL [R1+0x1c3c], R9 ;  /* 0x001c3c0901007387 */ /* 0x000fe80000100800 */
[----:B------:R-:W-:Y:S04]  /*45440*/  STL [R1+0x1c40], R8 ;  /* 0x001c400801007387 */ /* 0x000fe80000100800 */
[----:B------:R-:W-:Y:S04]  /*45450*/  STL [R1+0x1c44], R7 ;  /* 0x001c440701007387 */ /* 0x000fe80000100800 */
[----:B------:R0:W-:Y:S04]  /*45460*/  STL [R1+0x1c48], R6 ;  /* 0x001c480601007387 */ /* 0x0001e80000100800 */
[----:B------:R1:W-:Y:S04]  /*45470*/  STL [R1+0x1c4c], R5 ;  /* 0x001c4c0501007387 */ /* 0x0003e80000100800 */
[----:B------:R2:W-:Y:S01]  /*45480*/  STL [R1+0x1c50], R4 ;  /* 0x001c500401007387 */ /* 0x0005e20000100800 */
[----:B0-----:R-:W-:-:S02]  /*45490*/  F2FP.BF16.F32.PACK_AB R6, R17, R18 ;  /* 0x000000121106723e */ /* 0x001fc400000010ff */
[----:B-1----:R-:W-:-:S03]  /*454a0*/  F2FP.BF16.F32.PACK_AB R5, R19, R20 ;  /* 0x000000141305723e */ /* 0x002fc600000010ff */
[----:B------:R0:W-:Y:S01]  /*454b0*/  STL [R1+0xc], R6 ;  /* 0x00000c0601007387 */ /* 0x0001e20000100800 */
[----:B--2---:R-:W-:-:S03]  /*454c0*/  F2FP.BF16.F32.PACK_AB R4, R21, R22 ;  /* 0x000000161504723e */ /* 0x004fc600000010ff */
[----:B------:R1:W-:Y:S04]  /*454d0*/  STL [R1+0x8], R5 ;  /* 0x0000080501007387 */ /* 0x0003e80000100800 */
[----:B------:R2:W-:Y:S01]  /*454e0*/  STL [R1+0x4], R4 ;  /* 0x0000040401007387 */ /* 0x0005e20000100800 */
[----:B0-----:R-:W-:Y:S02]  /*454f0*/  F2FP.BF16.F32.PACK_AB R6, R23, R24 ;  /* 0x000000181706723e */ /* 0x001fe400000010ff */
[----:B-1----:R-:W-:-:S03]  /*45500*/  F2FP.BF16.F32.PACK_AB R5, R25, R26 ;  /* 0x0000001a1905723e */ /* 0x002fc600000010ff */
[----:B------:R-:W-:Y:S01]  /*45510*/  STL [R1], R6 ;  /* 0x0000000601007387 */ /* 0x000fe20000100800 */
[----:B--2---:R-:W-:-:S03]  /*45520*/  F2FP.BF16.F32.PACK_AB R4, R27, R29 ;  /* 0x0000001d1b04723e */ /* 0x004fc600000010ff */
[----:B------:R-:W-:Y:S04]  /*45530*/  STL [R1+0x1c], R5 ;  /* 0x00001c0501007387 */ /* 0x000fe80000100800 */
[----:B------:R0:W-:Y:S04]  /*45540*/  STL [R1+0x18], R4 ;  /* 0x0000180401007387 */ /* 0x0001e80000100800 */
[----:B0-----:R-:W2:Y:S04]  /*45550*/  LDL.LU R4, [R1+0x3ac] ;  /* 0x0003ac0001047983 */ /* 0x001ea80000300800 */
[----:B------:R-:W-:Y:S04]  /*45560*/  STL [R1+0x14], R2 ;  /* 0x0000140201007387 */ /* 0x000fe80000100800 */
[----:B--2---:R0:W-:Y:S04]  /*45570*/  STL [R1+0x1c58], R4 ;  /* 0x001c580401007387 */ /* 0x0041e80000100800 */
[----:B------:R-:W-:Y:S04]  /*45580*/  STL [R1+0x10], R0 ;  /* 0x0000100001007387 */ /* 0x000fe80000100800 */
[----:B0-----:R-:W2:Y:S04]  /*45590*/  LDL.LU R4, [R1+0x330] ;  /* 0x0003300001047983 */ /* 0x001ea80000300800 */
[----:B--2---:R0:W-:Y:S04]  /*455a0*/  STL [R1+0x1c60], R4 ;  /* 0x001c600401007387 */ /* 0x0041e80000100800 */
        /* <DEDUP_REMOVED lines=29> */
[----:B------:R-:W3:Y:S04]  /*45780*/  LDL.LU R5, [R1+0x374] ;  /* 0x0003740001057983 */ /* 0x000ee80000300800 */
[----:B---3--:R0:W-:Y:S04]  /*45790*/  STL [R1+0x1c54], R5 ;  /* 0x001c540501007387 */ /* 0x0081e80000100800 */
[----:B0-----:R-:W3:Y:S04]  /*457a0*/  LDL.LU R5, [R1+0x37c] ;  /* 0x00037c0001057983 */ /* 0x001ee80000300800 */
        /* <DEDUP_REMOVED lines=31> */
[----:B0-----:R-:W2:Y:S04]  /*459a0*/  LDL.LU R5, [R1+0x2cc] ;  /* 0x0002cc0001057983 */ /* 0x001ea80000300800 */
[----:B------:R-:W3:Y:S04]  /*459b0*/  LDL.LU R6, [R1+0x3a4] ;  /* 0x0003a40001067983 */ /* 0x000ee80000300800 */
[----:B------:R-:W4:Y:S04]  /*459c0*/  LDL.LU R7, [R1+0x40c] ;  /* 0x00040c0001077983 */ /* 0x000f280000300800 */
        /* <DEDUP_REMOVED lines=25> */
[----:B--2---:R-:W-:-:S03]  /*45b60*/  F2FP.BF16.F32.PACK_AB R4, R5, R4 ;  /* 0x000000040504723e */ /* 0x004fc600000010ff */
[----:B------:R-:W2:Y:S04]  /*45b70*/  LDL.LU R5, [R1+0x1cd4] ;  /* 0x001cd40001057983 */ /* 0x000ea80000300800 */
[----:B------:R0:W-:Y:S04]  /*45b80*/  STL [R1+0x2c], R4 ;  /* 0x00002c0401007387 */ /* 0x0001e80000100800 */
[----:B0-----:R-:W2:Y:S02]  /*45b90*/  LDL.LU R4, [R1+0x1cd0] ;  /* 0x001cd00001047983 */ /* 0x001ea40000300800 */
[----:B--2---:R-:W-:-:S02]  /*45ba0*/  F2FP.BF16.F32.PACK_AB R4, R5, R4 ;  /* 0x000000040504723e */ /* 0x004fc400000010ff */
        /* <DEDUP_REMOVED lines=60> */
[----:B------:R-:W2:Y:S01]  /*45f70*/  LDL.LU R5, [R1+0x1c54] ;  /* 0x001c540001057983 */ /* 0x000ea20000300800 */
[----:B----4-:R-:W-:-:S03]  /*45f80*/  F2FP.BF16.F32.PACK_AB R8, R7, R8 ;  /* 0x000000080708723e */ /* 0x010fc600000010ff */
[----:B------:R0:W-:Y:S01]  /*45f90*/  STL [R1+0x6c], R4 ;  /* 0x00006c0401007387 */ /* 0x0001e20000100800 */
[----:B---3--:R-:W-:Y:S02]  /*45fa0*/  F2FP.BF16.F32.PACK_AB R10, R9, R10 ;  /* 0x0000000a090a723e */ /* 0x008fe400000010ff */
[----:B------:R-:W-:Y:S01]  /*45fb0*/  F2FP.BF16.F32.PACK_AB R12, R11, R12 ;  /* 0x0000000c0b0c723e */ /* 0x000fe200000010ff */
[----:B0-----:R1:W5:Y:S01]  /*45fc0*/  LDL.LU R4, [R1+0x1c50] ;  /* 0x001c500001047983 */ /* 0x0013620000300800 */
[----:B------:R-:W-:Y:S02]  /*45fd0*/  F2FP.BF16.F32.PACK_AB R14, R13, R14 ;  /* 0x0000000e0d0e723e */ /* 0x000fe400000010ff */
[----:B------:R-:W-:Y:S02]  /*45fe0*/  F2FP.BF16.F32.PACK_AB R16, R15, R16 ;  /* 0x000000100f10723e */ /* 0x000fe400000010ff */
[----:B------:R-:W-:Y:S02]  /*45ff0*/  F2FP.BF16.F32.PACK_AB R18, R17, R18 ;  /* 0x000000121112723e */ /* 0x000fe400000010ff */
[----:B------:R-:W-:-:S02]  /*46000*/  F2FP.BF16.F32.PACK_AB R20, R19, R20 ;  /* 0x000000141314723e */ /* 0x000fc400000010ff */
[----:B------:R-:W-:Y:S02]  /*46010*/  F2FP.BF16.F32.PACK_AB R22, R21, R22 ;  /* 0x000000161516723e */ /* 0x000fe400000010ff */
[----:B------:R-:W-:Y:S02]  /*46020*/  F2FP.BF16.F32.PACK_AB R24, R23, R24 ;  /* 0x000000181718723e */ /* 0x000fe400000010ff */
[----:B------:R-:W-:Y:S02]  /*46030*/  F2FP.BF16.F32.PACK_AB R26, R25, R26 ;  /* 0x0000001a191a723e */ /* 0x000fe400000010ff */
[----:B------:R-:W-:Y:S02]  /*46040*/  F2FP.BF16.F32.PACK_AB R28, R27, R28 ;  /* 0x0000001c1b1c723e */ /* 0x000fe400000010ff */
[----:B------:R-:W-:Y:S02]  /*46050*/  F2FP.BF16.F32.PACK_AB R2, R29, R2 ;  /* 0x000000021d02723e */ /* 0x000fe400000010ff */
[----:B--2---:R-:W-:-:S02]  /*46060*/  F2FP.BF16.F32.PACK_AB R6, R5, R6 ;  /* 0x000000060506723e */ /* 0x004fc400000010ff */
[----:B------:R1:W5:Y:S04]  /*46070*/  LDL.LU R5, [R1+0x1c4c] ;  /* 0x001c4c0001057983 */ /* 0x0003680000300800 */
[----:B------:R0:W-:Y:S04]  /*46080*/  STL [R1+0x68], R6 ;  /* 0x0000680601007387 */ /* 0x0001e80000100800 */
[----:B0-----:R1:W5:Y:S04]  /*46090*/  LDL.LU R6, [R1+0x1c48] ;  /* 0x001c480001067983 */ /* 0x0013680000300800 */
        /* <DEDUP_REMOVED lines=32> */
[----:B0-----:R-:W2:Y:S04]  /*462a0*/  LDL.LU R28, [R1+0x1bf0] ;  /* 0x001bf000011c7983 */ /* 0x001ea80000300800 */
[----:B------:R-:W2:Y:S04]  /*462b0*/  LDL.LU R29, [R1+0x1bec] ;  /* 0x001bec00011d7983 */ /* 0x000ea80000300800 */
[----:B------:R0:W-:Y:S02]  /*462c0*/  STL [R1+0x98], R2 ;  /* 0x0000980201007387 */ /* 0x0001e40000100800 */
[----:B0-----:R-:W-:-:S02]  /*462d0*/  F2FP.BF16.F32.PACK_AB R2, R0, R3 ;  /* 0x000000030002723e */ /* 0x001fc400000010ff */
[----:B--2---:R-:W-:-:S05]  /*462e0*/  F2FP.BF16.F32.PACK_AB R0, R29, R28 ;  /* 0x0000001c1d00723e */ /* 0x004fca00000010ff */
[----:B------:R1:W-:Y:S04]  /*462f0*/  STL [R1+0x90], R0 ;  /* 0x0000900001007387 */ /* 0x0003e80000100800 */
[----:B------:R1:W-:Y:S02]  /*46300*/  STL [R1+0x94], R2 ;  /* 0x0000940201007387 */ /* 0x0003e40000100800 */
.L_x_0:
[----:B-----5:R-:W-:Y:S01]  /*46310*/  STL.64 [R1+0x1c68], R6 ;  /* 0x001c680601007387 */ /* 0x020fe20000100a00 */
[----:B-1----:R-:W1:Y:S01]  /*46320*/  S2R R0, SR_TID.X ;  /* 0x0000000000007919 */ /* 0x002e620000002100 */
[----:B------:R-:W2:Y:S01]  /*46330*/  S2UR UR5, SR_CgaCtaId ;  /* 0x00000000000579c3 */ /* 0x000ea20000008800 */
[----:B------:R-:W-:Y:S01]  /*46340*/  UMOV UR4, 0x400 ;  /* 0x0000040000047882 */ /* 0x000fe20000000000 */
[----:B------:R-:W-:Y:S01]  /*46350*/  ULDC.64 UR6, c[0x0][0x228] ;  /* 0x00008a0000067ab9 */ /* 0x000fe20000000a00 */
[----:B------:R3:W-:Y:S01]  /*46360*/  STL.64 [R1+0x1c60], R4 ;  /* 0x001c600401007387 */ /* 0x0007e20000100a00 */
[----:B------:R-:W-:-:S03]  /*46370*/  ULDC.64 UR10, c[0x0][0x220] ;  /* 0x00008800000a7ab9 */ /* 0x000fc60000000a00 */
[----:B---3--:R-:W3:Y:S04]  /*46380*/  LDL.LU R4, [R1+0x80] ;  /* 0x0000800001047983 */ /* 0x008ee80000300800 */
[----:B------:R-:W3:Y:S04]  /*46390*/  LDL.LU R5, [R1+0x84] ;  /* 0x0000840001057983 */ /* 0x000ee80000300800 */
[----:B------:R-:W3:Y:S04]  /*463a0*/  LDL.LU R6, [R1+0x88] ;  /* 0x0000880001067983 */ /* 0x000ee80000300800 */
[----:B------:R-:W3:Y:S04]  /*463b0*/  LDL.LU R7, [R1+0x8c] ;  /* 0x00008c0001077983 */ /* 0x000ee80000300800 */
[----:B------:R-:W-:Y:S04]  /*463c0*/  STL.64 [R1+0x1c58], R10 ;  /* 0x001c580a01007387 */ /* 0x000fe80000100a00 */
[----:B------:R4:W-:Y:S04]  /*463d0*/  STL.64 [R1+0x1c50], R8 ;  /* 0x001c500801007387 */ /* 0x0009e80000100a00 */
[----:B----4-:R-:W4:Y:S04]  /*463e0*/  LDL.LU R8, [R1+0x90] ;  /* 0x0000900001087983 */ /* 0x010f280000300800 */
[----:B------:R-:W4:Y:S04]  /*463f0*/  LDL.LU R9, [R1+0x94] ;  /* 0x0000940001097983 */ /* 0x000f280000300800 */
[----:B------:R-:W4:Y:S04]  /*46400*/  LDL.LU R10, [R1+0x98] ;  /* 0x00009800010a7983 */ /* 0x000f280000300800 */
[----:B------:R-:W4:Y:S01]  /*46410*/  LDL.LU R11, [R1+0x9c] ;  /* 0x00009c00010b7983 */ /* 0x000f220000300800 */
[----:B-1----:R-:W-:-:S02]  /*46420*/  IMAD.SHL.U32 R2, R0, 0x10, RZ ;  /* 0x0000001000027824 */ /* 0x002fc400078e00ff */
[C---:B------:R-:W-:Y:S01]  /*46430*/  IMAD.SHL.U32 R3, R0.reuse, 0x20, RZ ;  /* 0x0000002000037824 */ /* 0x040fe200078e00ff */
[----:B--2---:R-:W-:Y:S01]  /*46440*/  ULEA UR4, UR5, UR4, 0x18 ;  /* 0x0000000405047291 */ /* 0x004fe2000f8ec03f */
[----:B------:R-:W1:Y:S01]  /*46450*/  S2R R29, SR_TID.X ;  /* 0x00000000001d7919 */ /* 0x000e620000002100 */
[----:B------:R-:W-:Y:S01]  /*46460*/  IMAD.SHL.U32 R28, R0, 0x8, RZ ;  /* 0x00000008001c7824 */ /* 0x000fe200078e00ff */
[----:B------:R-:W-:Y:S01]  /*46470*/  LOP3.LUT R2, R2, 0xf0, RZ, 0xc0, !PT ;  /* 0x000000f002027812 */ /* 0x000fe200078ec0ff */
[----:B------:R-:W-:Y:S01]  /*46480*/  ULDC UR5, c[0x0][0x228] ;  /* 0x00008a0000057ab9 */ /* 0x000fe20000000800 */
[----:B------:R-:W-:Y:S01]  /*46490*/  LOP3.LUT R0, R3, 0x200, RZ, 0xc0, !PT ;  /* 0x0000020003007812 */ /* 0x000fe200078ec0ff */
[----:B------:R2:W-:Y:S01]  /*464a0*/  STL.64 [R1+0x1c48], R14 ;  /* 0x001c480e01007387 */ /* 0x0005e20000100a00 */
[----:B------:R-:W-:Y:S02]  /*464b0*/  LOP3.LUT R28, R28, 0x100, RZ, 0xc0, !PT ;  /* 0x000001001c1c7812 */ /* 0x000fe400078ec0ff */
[----:B------:R-:W-:-:S05]  /*464c0*/  IADD3 R0, R0, UR4, R2 ;  /* 0x0000000400007c10 */ /* 0x000fca000fffe002 */
[----:B------:R-:W-:Y:S01]  /*464d0*/  IMAD.IADD R0, R28, 0x1, R0 ;  /* 0x000000011c007824 */ /* 0x000fe200078e0200 */
[----:B------:R-:W-:Y:S06]  /*464e0*/  BAR.SYNC.DEFER_BLOCKING 0x0 ;  /* 0x0000000000007b1d */ /* 0x000fec0000010000 */
[----:B--2---:R-:W2:Y:S04]  /*464f0*/  LDL R15, [R1+0x9d0] ;  /* 0x0009d000010f7983 */ /* 0x004ea80000100800 */
[----:B------:R-:W-:Y:S04]  /*46500*/  STL.64 [R1+0x1c40], R12 ;  /* 0x001c400c01007387 */ /* 0x000fe80000100a00 */
[----:B------:R-:W-:Y:S01]  /*46510*/  STL.64 [R1+0x1c38], R18 ;  /* 0x001c381201007387 */ /* 0x000fe20000100a00 */
[----:B-1----:R-:W-:-:S03]  /*46520*/  LOP3.LUT R29, R29, 0x3f, RZ, 0xc0, !PT ;  /* 0x0000003f1d1d7812 */ /* 0x002fc600078ec0ff */
[----:B------:R-:W-:Y:S01]  /*46530*/  STL.64 [R1+0x1c30], R16 ;  /* 0x001c301001007387 */ /* 0x000fe20000100a00 */
[----:B------:R-:W-:Y:S01]  /*46540*/  LEA R28, R29, UR4, 0x4 ;  /* 0x000000041d1c7c11 */ /* 0x000fe2000f8e20ff */
[----:B------:R-:W-:Y:S02]  /*46550*/  ULDC UR4, c[0x0][0x248] ;  /* 0x0000920000047ab9 */ /* 0x000fe40000000800 */
[----:B------:R-:W-:Y:S01]  /*46560*/  STL.64 [R1+0x1c28], R22 ;  /* 0x001c281601007387 */ /* 0x000fe20000100a00 */
[----:B------:R-:W1:Y:S03]  /*46570*/  LDC R29, c[0x0][0x244] ;  /* 0x00009100ff1d7b82 */ /* 0x000e660000000800 */
[----:B------:R-:W-:Y:S04]  /*46580*/  STL.64 [R1+0x1c20], R20 ;  /* 0x001c201401007387 */ /* 0x000fe80000100a00 */
[----:B------:R-:W-:Y:S04]  /*46590*/  STL.64 [R1+0x1c18], R26 ;  /* 0x001c181a01007387 */ /* 0x000fe80000100a00 */
[----:B------:R-:W-:Y:S04]  /*465a0*/  STL.64 [R1+0x1c10], R24 ;  /* 0x001c101801007387 */ /* 0x000fe80000100a00 */
[----:B----4-:R-:W-:Y:S01]  /*465b0*/  STSM.16.M88.4 [R0], R8 ;  /* 0x0000000800007844 */ /* 0x010fe20000000200 */
[----:B------:R-:W-:Y:S01]  /*465c0*/  BAR.SYNC.DEFER_BLOCKING 0x0 ;  /* 0x0000000000007b1d */ /* 0x000fe20000010000 */
[----:B--2---:R-:W-:-:S05]  /*465d0*/  VIADD R2, R15, 0x1 ;  /* 0x000000010f027836 */ /* 0x004fca0000000000 */
[----:B------:R-:W2:Y:S01]  /*465e0*/  LDS.128 R8, [R28] ;  /* 0x000000001c087984 */ /* 0x000ea20000000c00 */
[----:B------:R-:W-:Y:S01]  /*465f0*/  VIADD R3, R15, 0x2 ;  /* 0x000000020f037836 */ /* 0x000fe20000000000 */
[----:B------:R-:W-:Y:S01]  /*46600*/  BAR.SYNC.DEFER_BLOCKING 0x0 ;  /* 0x0000000000007b1d */ /* 0x000fe20000010000 */
[----:B------:R-:W-:-:S03]  /*46610*/  ISETP.GE.AND P1, PT, R2, UR7, PT ;  /* 0x0000000702007c0c */ /* 0x000fc6000bf26270 */
[----:B------:R-:W-:Y:S02]  /*46620*/  ISETP.GE.AND P0, PT, R3, UR7, PT ;  /* 0x0000000703007c0c */ /* 0x000fe4000bf06270 */
[----:B---3--:R3:W-:Y:S02]  /*46630*/  STSM.16.M88.4 [R0], R4 ;  /* 0x0000000400007844 */ /* 0x0087e40000000200 */
[----:B------:R-:W-:Y:S06]  /*46640*/  BAR.SYNC.DEFER_BLOCKING 0x0 ;  /* 0x0000000000007b1d */ /* 0x000fec0000010000 */
[----:B--2---:R-:W-:Y:S04]  /*46650*/  STL.64 [R1+0x90], R8 ;  /* 0x0000900801007387 */ /* 0x004fe80000100a00 */
[----:B------:R-:W-:Y:S04]  /*46660*/  STL.64 [R1+0x98], R10 ;  /* 0x0000980a01007387 */ /* 0x000fe80000100a00 */
[----:B---3--:R-:W2:Y:S04]  /*46670*/  LDL.LU R4, [R1+0x50] ;  /* 0x0000500001047983 */ /* 0x008ea80000300800 */
[----:B------:R-:W2:Y:S04]  /*46680*/  LDL.LU R5, [R1+0x54] ;  /* 0x0000540001057983 */ /* 0x000ea80000300800 */
[----:B------:R-:W3:Y:S04]  /*46690*/  LDL.LU R6, [R1+0x58] ;  /* 0x0000580001067983 */ /* 0x000ee80000300800 */
[----:B------:R-:W3:Y:S04]  /*466a0*/  LDL.LU R7, [R1+0x5c] ;  /* 0x00005c0001077983 */ /* 0x000ee80000300800 */
[----:B------:R-:W4:Y:S01]  /*466b0*/  LDS.128 R24, [R28] ;  /* 0x000000001c187984 */ /* 0x000f220000000c00 */
[----:B------:R-:W-:Y:S06]  /*466c0*/  BAR.SYNC.DEFER_BLOCKING 0x0 ;  /* 0x0000000000007b1d */ /* 0x000fec0000010000 */
[----:B---3--:R-:W-:Y:S04]  /*466d0*/  STL.64 [R1+0x1c78], R6 ;  /* 0x001c780601007387 */ /* 0x008fe80000100a00 */
[----:B--2---:R2:W-:Y:S04]  /*466e0*/  STL.64 [R1+0x1c70], R4 ;  /* 0x001c700401007387 */ /* 0x0045e80000100a00 */
[----:B--2---:R-:W2:Y:S04]  /*466f0*/  LDL.LU R4, [R1+0x60] ;  /* 0x0000600001047983 */ /* 0x004ea80000300800 */
[----:B------:R-:W2:Y:S04]  /*46700*/  LDL.LU R5, [R1+0x64] ;  /* 0x0000640001057983 */ /* 0x000ea80000300800 */
[----:B------:R-:W3:Y:S04]  /*46710*/  LDL.LU R6, [R1+0x68] ;  /* 0x0000680001067983 */ /* 0x000ee80000300800 */
[----:B------:R-:W3:Y:S04]  /*46720*/  LDL.LU R7, [R1+0x6c] ;  /* 0x00006c0001077983 */ /* 0x000ee80000300800 */
[----:B---3--:R-:W-:Y:S04]  /*46730*/  STL.64 [R1+0x1c88], R6 ;  /* 0x001c880601007387 */ /* 0x008fe80000100a00 */
[----:B--2---:R2:W-:Y:S04]  /*46740*/  STL.64 [R1+0x1c80], R4 ;  /* 0x001c800401007387 */ /* 0x0045e80000100a00 */
[----:B--2---:R-:W2:Y:S04]  /*46750*/  LDL.LU R4, [R1+0x70] ;  /* 0x0000700001047983 */ /* 0x004ea80000300800 */
[----:B------:R-:W2:Y:S04]  /*46760*/  LDL.LU R5, [R1+0x74] ;  /* 0x0000740001057983 */ /* 0x000ea80000300800 */
[----:B------:R-:W2:Y:S04]  /*46770*/  LDL.LU R6, [R1+0x78] ;  /* 0x0000780001067983 */ /* 0x000ea80000300800 */
[----:B------:R-:W2:Y:S04]  /*46780*/  LDL.LU R7, [R1+0x7c] ;  /* 0x00007c0001077983 */ /* 0x000ea80000300800 */
        /* <DEDUP_REMOVED lines=16> */
[----:B----4-:R4:W-:Y:S04]  /*46890*/  STL.64 [R1+0x80], R24 ;  /* 0x0000801801007387 */ /* 0x0109e80000100a00 */
[----:B------:R0:W-:Y:S04]  /*468a0*/  STL.64 [R1+0x88], R26 ;  /* 0x0000881a01007387 */ /* 0x0001e80000100a00 */
[----:B----4-:R-:W4:Y:S04]  /*468b0*/  LDL.LU R24, [R1] ;  /* 0x0000000001187983 */ /* 0x010f280000300800 */
[----:B------:R-:W4:Y:S04]  /*468c0*/  LDL.LU R25, [R1+0x4] ;  /* 0x0000040001197983 */ /* 0x000f280000300800 */
[----:B0-----:R-:W4:Y:S04]  /*468d0*/  LDL.LU R26, [R1+0x8] ;  /* 0x00000800011a7983 */ /* 0x001f280000300800 */
[----:B------:R-:W4:Y:S04]  /*468e0*/  LDL.LU R27, [R1+0xc] ;  /* 0x00000c00011b7983 */ /* 0x000f280000300800 */
[----:B--2---:R-:W-:Y:S01]  /*468f0*/  STSM.16.M88.4 [R0], R4 ;  /* 0x0000000400007844 */ /* 0x004fe20000000200 */
[----:B------:R-:W-:Y:S06]  /*46900*/  BAR.SYNC.DEFER_BLOCKING 0x0 ;  /* 0x0000000000007b1d */ /* 0x000fec0000010000 */
[----:B------:R-:W0:Y:S04]  /*46910*/  LDS.128 R4, [R28] ;  /* 0x000000001c047984 */ /* 0x000e280000000c00 */
[----:B0-----:R-:W-:Y:S04]  /*46920*/  STL.64 [R1+0x70], R4 ;  /* 0x0000700401007387 */ /* 0x001fe80000100a00 */
[----:B------:R0:W-:Y:S04]  /*46930*/  STL.64 [R1+0x78], R6 ;  /* 0x0000780601007387 */ /* 0x0001e80000100a00 */
[----:B0-----:R-:W2:Y:S04]  /*46940*/  LDL.LU.64 R6, [R1+0x1c88] ;  /* 0x001c880001067983 */ /* 0x001ea80000300a00 */
[----:B------:R-:W2:Y:S01]  /*46950*/  LDL.LU.64 R4, [R1+0x1c80] ;  /* 0x001c800001047983 */ /* 0x000ea20000300a00 */
[----:B------:R-:W-:Y:S06]  /*46960*/  BAR.SYNC.DEFER_BLOCKING 0x0 ;  /* 0x0000000000007b1d */ /* 0x000fec0000010000 */
[----:B--2---:R-:W-:Y:S02]  /*46970*/  STSM.16.M88.4 [R0], R4 ;  /* 0x0000000400007844 */ /* 0x004fe40000000200 */
        /* <DEDUP_REMOVED lines=9> */
[----:B------:R-:W0:Y:S02]  /*46a10*/  LDS.128 R4, [R28] ;  /* 0x000000001c047984 */ /* 0x000e240000000c00 */
[----:B------:R-:W-:Y:S06]  /*46a20*/  BAR.SYNC.DEFER_BLOCKING 0x0 ;  /* 0x0000000000007b1d */ /* 0x000fec0000010000 */
[----:B---3--:R-:W-:Y:S02]  /*46a30*/  STSM.16.M88.4 [R0], R8 ;  /* 0x0000000800007844 */ /* 0x008fe40000000200 */
[----:B------:R-:W-:Y:S06]  /*46a40*/  BAR.SYNC.DEFER_BLOCKING 0x0 ;  /* 0x0000000000007b1d */ /* 0x000fec0000010000 */
[----:B0-----:R-:W-:Y:S04]  /*46a50*/  STL.64 [R1+0x50], R4 ;  /* 0x0000500401007387 */ /* 0x001fe80000100a00 */
[----:B------:R0:W-:Y:S04]  /*46a60*/  STL.64 [R1+0x58], R6 ;  /* 0x0000580601007387 */ /* 0x0001e80000100a00 */
[----:B0-----:R-:W2:Y:S04]  /*46a70*/  LDL.LU.64 R6, [R1+0x1c68] ;  /* 0x001c680001067983 */ /* 0x001ea80000300a00 */
[----:B------:R-:W2:Y:S04]  /*46a80*/  LDL.LU.64 R4, [R1+0x1c60] ;  /* 0x001c600001047983 */ /* 0x000ea80000300a00 */
[----:B------:R-:W0:Y:S01]  /*46a90*/  LDS.128 R8, [R28] ;  /* 0x000000001c087984 */ /* 0x000e220000000c00 */
[----:B------:R-:W-:Y:S06]  /*46aa0*/  BAR.SYNC.DEFER_BLOCKING 0x0 ;  /* 0x0000000000007b1d */ /* 0x000fec0000010000 */
[----:B------:R-:W-:Y:S02]  /*46ab0*/  STSM.16.M88.4 [R0], R12 ;  /* 0x0000000c00007844 */ /* 0x000fe40000000200 */
[----:B------:R-:W-:Y:S06]  /*46ac0*/  BAR.SYNC.DEFER_BLOCKING 0x0 ;  /* 0x0000000000007b1d */ /* 0x000fec0000010000 */
[----:B0-----:R-:W-:Y:S04]  /*46ad0*/  STL.64 [R1+0x40], R8 ;  /* 0x0000400801007387 */ /* 0x001fe80000100a00 */
[----:B------:R0:W-:Y:S04]  /*46ae0*/  STL.64 [R1+0x48], R10 ;  /* 0x0000480a01007387 */ /* 0x0001e80000100a00 */
[----:B0-----:R-:W3:Y:S04]  /*46af0*/  LDL.LU.64 R10, [R1+0x1c58] ;  /* 0x001c5800010a7983 */ /* 0x001ee80000300a00 */
[----:B------:R-:W3:Y:S04]  /*46b00*/  LDL.LU.64 R8, [R1+0x1c50] ;  /* 0x001c500001087983 */ /* 0x000ee80000300a00 */
        /* <DEDUP_REMOVED lines=18> */
[----:B0-----:R-:W-:Y:S04]  /*46c30*/  STL.64 [R1+0xb0], R20 ;  /* 0x0000b01401007387 */ /* 0x001fe80000100a00 */
[----:B------:R0:W-:Y:S04]  /*46c40*/  STL.64 [R1+0xb8], R22 ;  /* 0x0000b81601007387 */ /* 0x0001e80000100a00 */
[----:B0-----:R-:W3:Y:S04]  /*46c50*/  LDL.LU.64 R22, [R1+0x1c28] ;  /* 0x001c280001167983 */ /* 0x001ee80000300a00 */
[----:B------:R-:W3:Y:S04]  /*46c60*/  LDL.LU.64 R20, [R1+0x1c20] ;  /* 0x001c200001147983 */ /* 0x000ee80000300a00 */
[----:B----4-:R-:W-:Y:S01]  /*46c70*/  STSM.16.M88.4 [R0], R24 ;  /* 0x0000001800007844 */ /* 0x010fe20000000200 */
[----:B------:R-:W-:Y:S06]  /*46c80*/  BAR.SYNC.DEFER_BLOCKING 0x0 ;  /* 0x0000000000007b1d */ /* 0x000fec0000010000 */
[----:B------:R-:W0:Y:S02]  /*46c90*/  LDS.128 R24, [R28] ;  /* 0x000000001c187984 */ /* 0x000e240000000c00 */
[----:B------:R-:W-:Y:S06]  /*46ca0*/  BAR.SYNC.DEFER_BLOCKING 0x0 ;  /* 0x0000000000007b1d */ /* 0x000fec0000010000 */
[----:B--2---:R-:W-:Y:S02]  /*46cb0*/  STSM.16.M88.4 [R0], R4 ;  /* 0x0000000400007844 */ /* 0x004fe40000000200 */
[----:B------:R-:W-:Y:S06]  /*46cc0*/  BAR.SYNC.DEFER_BLOCKING 0x0 ;  /* 0x0000000000007b1d */ /* 0x000fec0000010000 */
[----:B0-----:R-:W-:Y:S04]  /*46cd0*/  STL.64 [R1+0xa0], R24 ;  /* 0x0000a01801007387 */ /* 0x001fe80000100a00 */
[----:B------:R0:W-:Y:S04]  /*46ce0*/  STL.64 [R1+0xa8], R26 ;  /* 0x0000a81a01007387 */ /* 0x0001e80000100a00 */
[----:B------:R-:W2:Y:S01]  /*46cf0*/  LDS.128 R4, [R28] ;  /* 0x000000001c047984 */ /* 0x000ea20000000c00 */
[----:B------:R-:W-:Y:S06]  /*46d00*/  BAR.SYNC.DEFER_BLOCKING 0x0 ;  /* 0x0000000000007b1d */ /* 0x000fec0000010000 */
[----:B0-----:R-:W4:Y:S04]  /*46d10*/  LDL.LU.64 R26, [R1+0x1c18] ;  /* 0x001c1800011a7983 */ /* 0x001f280000300a00 */
[----:B------:R-:W4:Y:S04]  /*46d20*/  LDL.LU.64 R24, [R1+0x1c10] ;  /* 0x001c100001187983 */ /* 0x000f280000300a00 */
[----:B---3--:R-:W-:Y:S01]  /*46d30*/  STSM.16.M88.4 [R0], R8 ;  /* 0x0000000800007844 */ /* 0x008fe20000000200 */
[----:B------:R-:W-:Y:S06]  /*46d40*/  BAR.SYNC.DEFER_BLOCKING 0x0 ;  /* 0x0000000000007b1d */ /* 0x000fec0000010000 */
[----:B--2---:R-:W-:Y:S04]  /*46d50*/  STL.64 [R1+0x10], R4 ;  /* 0x0000100401007387 */ /* 0x004fe80000100a00 */
[----:B------:R-:W-:Y:S04]  /*46d60*/  STL.64 [R1+0x18], R6 ;  /* 0x0000180601007387 */ /* 0x000fe80000100a00 */
[----:B------:R-:W0:Y:S01]  /*46d70*/  LDS.128 R4, [R28] ;  /* 0x000000001c047984 */ /* 0x000e220000000c00 */
[----:B------:R-:W-:Y:S06]  /*46d80*/  BAR.SYNC.DEFER_BLOCKING 0x0 ;  /* 0x0000000000007b1d */ /* 0x000fec0000010000 */
[----:B------:R-:W-:Y:S04]  /*46d90*/  STSM.16.M88.4 [R0], R12 ;  /* 0x0000000c00007844 */ /* 0x000fe80000000200 */
[----:B0-----:R-:W-:Y:S04]  /*46da0*/  STL.64 [R1], R4 ;  /* 0x0000000401007387 */ /* 0x001fe80000100a00 */
[----:B------:R-:W-:Y:S01]  /*46db0*/  STL.64 [R1+0x8], R6 ;  /* 0x0000080601007387 */ /* 0x000fe20000100a00 */
[----:B------:R-:W-:Y:S06]  /*46dc0*/  BAR.SYNC.DEFER_BLOCKING 0x0 ;  /* 0x0000000000007b1d */ /* 0x000fec0000010000 */
[----:B------:R-:W0:Y:S02]  /*46dd0*/  LDS.128 R4, [R28] ;  /* 0x000000001c047984 */ /* 0x000e240000000c00 */
[----:B------:R-:W-:Y:S06]  /*46de0*/  BAR.SYNC.DEFER_BLOCKING 0x0 ;  /* 0x0000000000007b1d */ /* 0x000fec0000010000 */
[----:B------:R2:W-:Y:S04]  /*46df0*/  STSM.16.M88.4 [R0], R16 ;  /* 0x0000001000007844 */ /* 0x0005e80000000200 */
[----:B0-----:R-:W-:Y:S04]  /*46e00*/  STL.64 [R1+0xc0], R4 ;  /* 0x0000c00401007387 */ /* 0x001fe80000100a00 */
[----:B------:R-:W-:Y:S01]  /*46e10*/  STL.64 [R1+0xc8], R6 ;  /* 0x0000c80601007387 */ /* 0x000fe20000100a00 */
[----:B------:R-:W-:Y:S06]  /*46e20*/  BAR.SYNC.DEFER_BLOCKING 0x0 ;  /* 0x0000000000007b1d */ /* 0x000fec0000010000 */
[----:B--2---:R-:W2:Y:S04]  /*46e30*/  LDL.LU R19, [R1+0x90] ;  /* 0x0000900001137983 */ /* 0x004ea80000300800 */
[----:B------:R-:W0:Y:S01]  /*46e40*/  LDS.128 R4, [R28] ;  /* 0x000000001c047984 */ /* 0x000e220000000c00 */
[----:B------:R-:W-:Y:S06]  /*46e50*/  BAR.SYNC.DEFER_BLOCKING 0x0 ;  /* 0x0000000000007b1d */ /* 0x000fec0000010000 */
[----:B------:R-:W-:Y:S02]  /*46e60*/  STSM.16.M88.4 [R0], R20 ;  /* 0x0000001400007844 */ /* 0x000fe40000000200 */
[----:B------:R-:W-:Y:S06]  /*46e70*/  BAR.SYNC.DEFER_BLOCKING 0x0 ;  /* 0x0000000000007b1d */ /* 0x000fec0000010000 */
[----:B0-----:R0:W-:Y:S04]  /*46e80*/  STL [R1+0x1bfc], R4 ;  /* 0x001bfc0401007387 */ /* 0x0011e80000100800 */
[----:B0-----:R-:W1:Y:S04]  /*46e90*/  LDL R4, [R1+0x1bd4] ;  /* 0x001bd40001047983 */ /* 0x001e680000100800 */
[----:B------:R0:W-:Y:S04]  /*46ea0*/  STL [R1+0x1bf8], R5 ;  /* 0x001bf80501007387 */ /* 0x0001e80000100800 */
[----:B------:R-:W3:Y:S01]  /*46eb0*/  LDS.128 R8, [R28] ;  /* 0x000000001c087984 */ /* 0x000ee20000000c00 */
[----:B------:R-:W-:Y:S06]  /*46ec0*/  BAR.SYNC.DEFER_BLOCKING 0x0 ;  /* 0x0000000000007b1d */ /* 0x000fec0000010000 */
[----:B0-----:R-:W2:Y:S04]  /*46ed0*/  LDL R5, [R1+0x1bd0] ;  /* 0x001bd00001057983 */ /* 0x001ea80000100800 */
[----:B------:R0:W-:Y:S04]  /*46ee0*/  STL [R1+0x1bf4], R6 ;  /* 0x001bf40601007387 */ /* 0x0001e80000100800 */
[----:B0-----:R-:W2:Y:S04]  /*46ef0*/  LDL.LU R6, [R1+0x9d0] ;  /* 0x0009d00001067983 */ /* 0x001ea80000300800 */
[----:B------:R0:W-:Y:S04]  /*46f00*/  STL [R1+0x1bf0], R7 ;  /* 0x001bf00701007387 */ /* 0x0001e80000100800 */
[----:B0-----:R-:W2:Y:S04]  /*46f10*/  LDL.LU R7, [R1+0x1bdc] ;  /* 0x001bdc0001077983 */ /* 0x001ea80000300800 */
[----:B---3--:R0:W-:Y:S04]  /*46f20*/  STL [R1+0x1c0c], R8 ;  /* 0x001c0c0801007387 */ /* 0x0081e80000100800 */
[----:B0-----:R-:W3:Y:S04]  /*46f30*/  LDL.LU R8, [R1+0x80] ;  /* 0x0000800001087983 */ /* 0x001ee80000300800 */
[----:B------:R-:W-:Y:S04]  /*46f40*/  STL [R1+0x1c08], R9 ;  /* 0x001c080901007387 */ /* 0x000fe80000100800 */
[----:B------:R0:W-:Y:S04]  /*46f50*/  STL [R1+0x1c04], R10 ;  /* 0x001c040a01007387 */ /* 0x0001e80000100800 */
[----:B0-----:R-:W3:Y:S04]  /*46f60*/  LDL.LU R10, [R1+0x60] ;  /* 0x00006000010a7983 */ /* 0x001ee80000300800 */
[----:B------:R0:W-:Y:S04]  /*46f70*/  STL [R1+0x1c00], R28 ;  /* 0x001c001c01007387 */ /* 0x0001e80000100800 */
[----:B0-----:R-:W3:Y:S04]  /*46f80*/  LDL.LU R28, [R1+0x70] ;  /* 0x00007000011c7983 */ /* 0x001ee80000300800 */
[----:B------:R0:W-:Y:S04]  /*46f90*/  STL [R1+0x1bec], R11 ;  /* 0x001bec0b01007387 */ /* 0x0001e80000100800 */
[----:B0-----:R-:W3:Y:S04]  /*46fa0*/  LDL.LU R11, [R1+0x1bd8] ;  /* 0x001bd800010b7983 */ /* 0x001ee80000300800 */
[----:B----4-:R0:W-:Y:S04]  /*46fb0*/  STSM.16.M88.4 [R0], R24 ;  /* 0x0000001800007844 */ /* 0x0101e80000000200 */
[----:B------:R-:W4:Y:S01]  /*46fc0*/  LDL.LU R9, [R1+0x94] ;  /* 0x0000940001097983 */ /* 0x000f220000300800 */
[----:B-1----:R-:W-:-:S02]  /*46fd0*/  IMAD R13, R4, R29, RZ ;  /* 0x0000001d040d7224 */ /* 0x002fc400078e02ff */
[C---:B--2---:R-:W-:Y:S01]  /*46fe0*/  IMAD R3, R5.reuse, R29, RZ ;  /* 0x0000001d05037224 */ /* 0x044fe200078e02ff */
[----:B------:R-:W-:Y:S01]  /*46ff0*/  BAR.SYNC.DEFER_BLOCKING 0x0 ;  /* 0x0000000000007b1d */ /* 0x000fe20000010000 */
[----:B------:R-:W-:Y:S02]  /*47000*/  ISETP.GE.AND P2, PT, R5, UR6, PT ;  /* 0x0000000605007c0c */ /* 0x000fe4000bf46270 */
[----:B------:R-:W-:Y:S01]  /*47010*/  IMAD R15, R29, 0x80, R3 ;  /* 0x000000801d0f7824 */ /* 0x000fe200078e0203 */
[----:B------:R-:W-:-:S04]  /*47020*/  LEA R2, P3, R3, UR10, 0x1 ;  /* 0x0000000a03027c11 */ /* 0x000fc8000f8608ff */
[----:B------:R-:W-:Y:S02]  /*47030*/  LEA.HI.X.SX32 R3, R3, UR11, 0x1, P3 ;  /* 0x0000000b03037c11 */ /* 0x000fe400098f0eff */
[C---:B------:R-:W-:Y:S01]  /*47040*/  ISETP.LT.AND P2, PT, R6.reuse, UR7, !P2 ;  /* 0x0000000706007c0c */ /* 0x040fe2000d741270 */
[----:B------:R-:W-:Y:S01]  /*47050*/  IMAD R18, R6, UR4, RZ ;  /* 0x0000000406127c24 */ /* 0x000fe2000f8e02ff */
[----:B------:R-:W-:Y:S01]  /*47060*/  LEA R12, P3, R13, UR10, 0x1 ;  /* 0x0000000a0d0c7c11 */ /* 0x000fe2000f8608ff */
[----:B0-----:R-:W-:Y:S02]  /*47070*/  IMAD R0, R29, 0x40, R15 ;  /* 0x000000401d007824 */ /* 0x001fe400078e020f */
[----:B------:R-:W-:Y:S01]  /*47080*/  IMAD.WIDE R16, R18, 0x2, R2 ;  /* 0x0000000212107825 */ /* 0x000fe200078e0202 */
[----:B------:R-:W-:Y:S02]  /*47090*/  LEA.HI.X.SX32 R13, R13, UR11, 0x1, P3 ;  /* 0x0000000b0d0d7c11 */ /* 0x000fe400098f0eff */
[----:B------:R-:W-:-:S02]  /*470a0*/  LEA R20, P5, R0, UR10, 0x1 ;  /* 0x0000000a00147c11 */ /* 0x000fc4000f8a08ff */
[----:B------:R-:W-:-:S03]  /*470b0*/  ISETP.GE.AND P3, PT, R4, UR6, PT ;  /* 0x0000000604007c0c */ /* 0x000fc6000bf66270 */
[----:B------:R-:W-:Y:S01]  /*470c0*/  @P2 STG.E.U16 desc[UR8][R16.64], R19 ;  /* 0x0000001310002986 */ /* 0x000fe2000c101508 */
[----:B------:R-:W-:Y:S02]  /*470d0*/  ISETP.GE.AND P2, PT, R6, UR7, PT ;  /* 0x0000000706007c0c */ /* 0x000fe4000bf46270 */
[----:B------:R-:W-:Y:S01]  /*470e0*/  LEA R14, P4, R15, UR10, 0x1 ;  /* 0x0000000a0f0e7c11 */ /* 0x000fe2000f8808ff */
[----:B------:R-:W-:Y:S01]  /*470f0*/  IMAD.WIDE R24, R18, 0x2, R12 ;  /* 0x0000000212187825 */ /* 0x000fe200078e020c */
[----:B------:R-:W-:Y:S01]  /*47100*/  LEA.HI.X.SX32 R21, R0, UR11, 0x1, P5 ;  /* 0x0000000b00157c11 */ /* 0x000fe2000a8f0eff */
[----:B------:R-:W-:Y:S01]  /*47110*/  ULDC UR10, c[0x0][0x228] ;  /* 0x00008a00000a7ab9 */ /* 0x000fe20000000800 */
[----:B------:R-:W-:Y:S02]  /*47120*/  ISETP.LT.AND P3, PT, R6, UR7, !P3 ;  /* 0x0000000706007c0c */ /* 0x000fe4000df61270 */
[----:B------:R-:W-:Y:S02]  /*47130*/  ISETP.LT.AND P5, PT, R7, UR6, !P2 ;  /* 0x0000000607007c0c */ /* 0x000fe4000d7a1270 */
[----:B------:R-:W-:-:S02]  /*47140*/  LEA.HI.X.SX32 R15, R15, UR11, 0x1, P4 ;  /* 0x0000000b0f0f7c11 */ /* 0x000fc4000a0f0eff */
[----:B------:R-:W-:Y:S02]  /*47150*/  PRMT R29, R19, 0x7632, R29 ;  /* 0x00007632131d7816 */ /* 0x000fe4000000001d */
[----:B---3--:R-:W-:Y:S01]  /*47160*/  PRMT R27, R8, 0x7632, R27 ;  /* 0x00007632081b7816 */ /* 0x008fe2000000001b */
[C---:B------:R-:W-:Y:S01]  /*47170*/  IMAD.WIDE R22, R18.reuse, 0x2, R14 ;  /* 0x0000000212167825 */ /* 0x040fe200078e020e */
[----:B------:R-:W-:Y:S01]  /*47180*/  ISETP.LT.AND P6, PT, R5, UR6, !P1 ;  /* 0x0000000605007c0c */ /* 0x000fe2000cfc1270 */
[----:B------:R-:W-:Y:S02]  /*47190*/  ULDC UR11, c[0x0][0x228] ;  /* 0x00008a00000b7ab9 */ /* 0x000fe40000000800 */
[----:B------:R-:W-:Y:S04]  /*471a0*/  @P3 STG.E.U16 desc[UR8][R24.64], R29 ;  /* 0x0000001d18003986 */ /* 0x000fe8000c101508 */
[----:B------:R0:W-:Y:S04]  /*471b0*/  @P5 STG.E.U16 desc[UR8][R22.64], R8 ;  /* 0x0000000816005986 */ /* 0x0001e8000c101508 */
[----:B0-----:R-:W2:Y:S01]  /*471c0*/  LDL.LU R8, [R1+0x84] ;  /* 0x0000840001087983 */ /* 0x001ea20000300800 */
[----:B------:R-:W-:-:S02]  /*471d0*/  VIADD R0, R18, UR4 ;  /* 0x0000000412007c36 */ /* 0x000fc40008000000 */
[----:B------:R-:W-:Y:S01]  /*471e0*/  IMAD.WIDE R18, R18, 0x2, R20 ;  /* 0x0000000212127825 */ /* 0x000fe200078e0214 */
[----:B------:R-:W-:-:S03]  /*471f0*/  ISETP.LT.AND P5, PT, R7, UR6, !P1 ;  /* 0x0000000607007c0c */ /* 0x000fc6000cfa1270 */
[----:B------:R-:W-:Y:S01]  /*47200*/  IMAD.WIDE R16, R0, 0x2, R2 ;  /* 0x0000000200107825 */ /* 0x000fe200078e0202 */
[----:B------:R-:W-:-:S03]  /*47210*/  ISETP.LT.AND P4, PT, R11, UR6, !P2 ;  /* 0x000000060b007c0c */ /* 0x000fc6000d781270 */
[----:B------:R-:W-:Y:S01]  /*47220*/  VIADD R26, R6, 0x3 ;  /* 0x00000003061a7836 */ /* 0x000fe20000000000 */
[----:B------:R-:W-:Y:S01]  /*47230*/  PRMT R29, R28, 0x7632, R29 ;  /* 0x000076321c1d7816 */ /* 0x000fe2000000001d */
[----:B------:R-:W-:-:S08]  /*47240*/  IMAD.WIDE R24, R0, 0x2, R12 ;  /* 0x0000000200187825 */ /* 0x000fd000078e020c */
[----:B------:R-:W-:Y:S01]  /*47250*/  @P4 STG.E.U16 desc[UR8][R18.64], R27 ;  /* 0x0000001b12004986 */ /* 0x000fe2000c101508 */
[----:B------:R-:W-:Y:S01]  /*47260*/  ISETP.LT.AND P4, PT, R4, UR6, !P1 ;  /* 0x0000000604007c0c */ /* 0x000fe2000cf81270 */
[----:B------:R-:W-:Y:S02]  /*47270*/  IMAD.WIDE R22, R0, 0x2, R14 ;  /* 0x0000000200167825 */ /* 0x000fe400078e020e */
[----:B------:R0:W-:Y:S01]  /*47280*/  @P6 STG.E.U16 desc[UR8][R16.64], R28 ;  /* 0x0000001c10006986 */ /* 0x0001e2000c101508 */
[----:B------:R-:W-:Y:S02]  /*47290*/  ISETP.LT.AND P1, PT, R11, UR6, !P1 ;  /* 0x000000060b007c0c */ /* 0x000fe4000cf21270 */
[----:B------:R-:W-:Y:S01]  /*472a0*/  ISETP.GE.AND P2, PT, R26, UR7, PT ;  /* 0x000000071a007c0c */ /* 0x000fe2000bf46270 */
[C---:B------:R-:W-:Y:S01]  /*472b0*/  VIADD R26, R0.reuse, UR4 ;  /* 0x00000004001a7c36 */ /* 0x040fe20008000000 */
[----:B------:R-:W-:Y:S01]  /*472c0*/  ISETP.LT.AND P6, PT, R5, UR6, !P0 ;  /* 0x0000000605007c0c */ /* 0x000fe2000c7c1270 */
[----:B0-----:R-:W3:Y:S01]  /*472d0*/  LDL.LU R28, [R1+0x74] ;  /* 0x00007400011c7983 */ /* 0x001ee20000300800 */
[----:B------:R-:W-:Y:S01]  /*472e0*/  IMAD.WIDE R18, R0, 0x2, R20 ;  /* 0x0000000200127825 */ /* 0x000fe200078e0214 */
[----:B------:R-:W-:-:S02]  /*472f0*/  PRMT R0, R10, 0x7632, R0 ;  /* 0x000076320a007816 */ /* 0x000fc40000000000 */
[----:B------:R-:W-:Y:S04]  /*47300*/  @P4 STG.E.U16 desc[UR8][R24.64], R29 ;  /* 0x0000001d18004986 */ /* 0x000fe8000c101508 */
[----:B------:R0:W-:Y:S01]  /*47310*/  @P5 STG.E.U16 desc[UR8][R22.64], R10 ;  /* 0x0000000a16005986 */ /* 0x0001e2000c101508 */
[----:B------:R-:W-:Y:S02]  /*47320*/  VIADD R27, R6, 0x4 ;  /* 0x00000004061b7836 */ /* 0x000fe40000000000 */
[----:B------:R-:W-:Y:S01]  /*47330*/  IMAD.WIDE R16, R26, 0x2, R2 ;  /* 0x000000021a107825 */ /* 0x000fe200078e0202 */
[----:B0-----:R-:W3:Y:S02]  /*47340*/  LDL.LU R10, [R1+0x64] ;  /* 0x00006400010a7983 */ /* 0x001ee40000300800 */
[----:B------:R-:W-:-:S02]  /*47350*/  ISETP.GE.AND P3, PT, R27, UR7, PT ;  /* 0x000000071b007c0c */ /* 0x000fc4000bf66270 */
[----:B----4-:R-:W-:Y:S01]  /*47360*/  PRMT R27, R9, 0x7632, R27 ;  /* 0x00007632091b7816 */ /* 0x010fe2000000001b */
[----:B------:R-:W-:Y:S04]  /*47370*/  @P1 STG.E.U16 desc[UR8][R18.64], R0 ;  /* 0x0000000012001986 */ /* 0x000fe8000c101508 */
[----:B------:R0:W-:Y:S01]  /*47380*/  @P6 STG.E.U16 desc[UR8][R16.64], R9 ;  /* 0x0000000910006986 */ /* 0x0001e2000c101508 */
[----:B------:R-:W-:-:S03]  /*47390*/  ISETP.LT.AND P4, PT, R4, UR6, !P0 ;  /* 0x0000000604007c0c */ /* 0x000fc6000c781270 */
[----:B0-----:R-:W4:Y:S01]  /*473a0*/  LDL.LU R9, [R1+0x98] ;  /* 0x0000980001097983 */ /* 0x001f220000300800 */
[----:B------:R-:W-:Y:S01]  /*473b0*/  ISETP.LT.AND P5, PT, R7, UR6, !P0 ;  /* 0x0000000607007c0c */ /* 0x000fe2000c7a1270 */
[----:B------:R-:W-:-:S04]  /*473c0*/  IMAD.WIDE R24, R26, 0x2, R12 ;  /* 0x000000021a187825 */ /* 0x000fc800078e020c */
[----:B------:R-:W-:-:S04]  /*473d0*/  IMAD.WIDE R22, R26, 0x2, R14 ;  /* 0x000000021a167825 */ /* 0x000fc800078e020e */
[----:B------:R-:W-:Y:S01]  /*473e0*/  @P4 STG.E.U16 desc[UR8][R24.64], R27 ;  /* 0x0000001b18004986 */ /* 0x000fe2000c101508 */
[C---:B------:R-:W-:Y:S02]  /*473f0*/  VIADD R0, R26.reuse, UR4 ;  /* 0x000000041a007c36 */ /* 0x040fe40008000000 */
[----:B------:R-:W-:Y:S01]  /*47400*/  IMAD.WIDE R18, R26, 0x2, R20 ;  /* 0x000000021a127825 */ /* 0x000fe200078e0214 */
[----:B--2---:R-:W-:Y:S01]  /*47410*/  PRMT R26, R8, 0x7632, R26 ;  /* 0x00007632081a7816 */ /* 0x004fe2000000001a */
[----:B------:R0:W-:Y:S04]  /*47420*/  @P5 STG.E.U16 desc[UR8][R22.64], R8 ;  /* 0x0000000816005986 */ /* 0x0001e8000c101508 */
[----:B0-----:R-:W2:Y:S01]  /*47430*/  LDL.LU R8, [R1+0x88] ;  /* 0x0000880001087983 */ /* 0x001ea20000300800 */
[----:B------:R-:W-:-:S02]  /*47440*/  ISETP.LT.AND P0, PT, R11, UR6, !P0 ;  /* 0x000000060b007c0c */ /* 0x000fc4000c701270 */
[----:B------:R-:W-:Y:S01]  /*47450*/  ISETP.LT.AND P6, PT, R5, UR6, !P2 ;  /* 0x0000000605007c0c */ /* 0x000fe2000d7c1270 */
[----:B------:R-:W-:Y:S01]  /*47460*/  VIADD R16, R6, 0x5 ;  /* 0x0000000506107836 */ /* 0x000fe20000000000 */
[----:B------:R-:W-:Y:S02]  /*47470*/  ISETP.LT.AND P4, PT, R4, UR6, !P2 ;  /* 0x0000000604007c0c */ /* 0x000fe4000d781270 */
[----:B------:R-:W-:Y:S02]  /*47480*/  ISETP.LT.AND P5, PT, R7, UR6, !P2 ;  /* 0x0000000607007c0c */ /* 0x000fe4000d7a1270 */
[----:B------:R-:W-:Y:S01]  /*47490*/  ISETP.GE.AND P1, PT, R16, UR7, PT ;  /* 0x0000000710007c0c */ /* 0x000fe2000bf26270 */
[----:B------:R-:W-:-:S04]  /*474a0*/  IMAD.WIDE R16, R0, 0x2, R2 ;  /* 0x0000000200107825 */ /* 0x000fc800078e0202 */
[----:B------:R0:W-:Y:S01]  /*474b0*/  @P0 STG.E.U16 desc[UR8][R18.64], R26 ;  /* 0x0000001a12000986 */ /* 0x0001e2000c101508 */
[----:B------:R-:W-:-:S04]  /*474c0*/  IMAD.WIDE R24, R0, 0x2, R14 ;  /* 0x0000000200187825 */ /* 0x000fc800078e020e */
[----:B------:R-:W-:-:S04]  /*474d0*/  IMAD.WIDE R22, R0, 0x2, R20 ;  /* 0x0000000200167825 */ /* 0x000fc800078e0214 */
[----:B0-----:R-:W-:Y:S01]  /*474e0*/  VIADD R18, R0, UR4 ;  /* 0x0000000400127c36 */ /* 0x001fe20008000000 */
[----:B---3--:R0:W-:Y:S01]  /*474f0*/  @P6 STG.E.U16 desc[UR8][R16.64], R28 ;  /* 0x0000001c10006986 */ /* 0x0081e2000c101508 */
[----:B------:R-:W-:Y:S02]  /*47500*/  PRMT R26, R28, 0x7632, R26 ;  /* 0x000076321c1a7816 */ /* 0x000fe4000000001a */
[----:B------:R-:W-:Y:S02]  /*47510*/  ISETP.LT.AND P6, PT, R11, UR6, !P2 ;  /* 0x000000060b007c0c */ /* 0x000fe4000d7c1270 */
[----:B------:R-:W-:Y:S01]  /*47520*/  ISETP.LT.AND P2, PT, R5, UR6, !P3 ;  /* 0x0000000605007c0c */ /* 0x000fe2000df41270 */
[----:B0-----:R-:W-:Y:S01]  /*47530*/  IMAD.WIDE R16, R0, 0x2, R12 ;  /* 0x0000000200107825 */ /* 0x001fe200078e020c */
[----:B------:R-:W3:Y:S04]  /*47540*/  LDL.LU R28, [R1+0x78] ;  /* 0x00007800011c7983 */ /* 0x000ee80000300800 */
[----:B------:R-:W-:Y:S01]  /*47550*/  @P4 STG.E.U16 desc[UR8][R16.64], R26 ;  /* 0x0000001a10004986 */ /* 0x000fe2000c101508 */
[----:B------:R-:W-:-:S03]  /*47560*/  PRMT R0, R10, 0x7632, R0 ;  /* 0x000076320a007816 */ /* 0x000fc60000000000 */
[----:B------:R0:W-:Y:S04]  /*47570*/  @P5 STG.E.U16 desc[UR8][R24.64], R10 ;  /* 0x0000000a18005986 */ /* 0x0001e8000c101508 */
[----:B0-----:R-:W3:Y:S01]  /*47580*/  LDL.LU R10, [R1+0x68] ;  /* 0x00006800010a7983 */ /* 0x001ee20000300800 */
[----:B------:R-:W-:-:S03]  /*47590*/  IMAD.WIDE R16, R18, 0x2, R2 ;  /* 0x0000000212107825 */ /* 0x000fc600078e0202 */
[----:B------:R-:W-:Y:S01]  /*475a0*/  @P6 STG.E.U16 desc[UR8][R22.64], R0 ;  /* 0x0000000016006986 */ /* 0x000fe2000c101508 */
[----:B----4-:R-:W-:-:S03]  /*475b0*/  PRMT R25, R9, 0x7632, R25 ;  /* 0x0000763209197816 */ /* 0x010fc60000000019 */
[----:B------:R0:W-:Y:S01]  /*475c0*/  @P2 STG.E.U16 desc[UR8][R16.64], R9 ;  /* 0x0000000910002986 */ /* 0x0001e2000c101508 */
[----:B------:R-:W-:-:S03]  /*475d0*/  ISETP.LT.AND P4, PT, R4, UR6, !P3 ;  /* 0x0000000604007c0c */ /* 0x000fc6000df81270 */
[----:B0-----:R-:W4:Y:S01]  /*475e0*/  LDL.LU R9, [R1+0x9c] ;  /* 0x00009c0001097983 */ /* 0x001f220000300800 */
[----:B------:R-:W-:Y:S01]  /*475f0*/  ISETP.LT.AND P5, PT, R7, UR6, !P3 ;  /* 0x0000000607007c0c */ /* 0x000fe2000dfa1270 */
[----:B------:R-:W-:-:S04]  /*47600*/  IMAD.WIDE R22, R18, 0x2, R12 ;  /* 0x0000000212167825 */ /* 0x000fc800078e020c */
[----:B------:R-:W-:-:S04]  /*47610*/  IMAD.WIDE R16, R18, 0x2, R14 ;  /* 0x0000000212107825 */ /* 0x000fc800078e020e */
[----:B------:R-:W-:Y:S01]  /*47620*/  @P4 STG.E.U16 desc[UR8][R22.64], R25 ;  /* 0x0000001916004986 */ /* 0x000fe2000c101508 */
[----:B--2---:R-:W-:-:S03]  /*47630*/  PRMT R26, R8, 0x7632, R26 ;  /* 0x00007632081a7816 */ /* 0x004fc6000000001a */
[----:B------:R0:W-:Y:S04]  /*47640*/  @P5 STG.E.U16 desc[UR8][R16.64], R8 ;  /* 0x0000000810005986 */ /* 0x0001e8000c101508 */
[----:B0-----:R-:W2:Y:S01]  /*47650*/  LDL.LU R8, [R1+0x8c] ;  /* 0x00008c0001087983 */ /* 0x001ea20000300800 */
[----:B------:R-:W-:Y:S01]  /*47660*/  ISETP.LT.AND P3, PT, R11, UR6, !P3 ;  /* 0x000000060b007c0c */ /* 0x000fe2000df61270 */
[----:B------:R-:W-:Y:S01]  /*47670*/  VIADD R19, R6, 0x6 ;  /* 0x0000000606137836 */ /* 0x000fe20000000000 */
[----:B------:R-:W-:Y:S01]  /*47680*/  ISETP.LT.AND P6, PT, R5, UR6, !P1 ;  /* 0x0000000605007c0c */ /* 0x000fe2000cfc1270 */
[----:B------:R-:W-:-:S03]  /*47690*/  VIADD R0, R18, UR4 ;  /* 0x0000000412007c36 */ /* 0x000fc60008000000 */
[----:B------:R-:W-:Y:S01]  /*476a0*/  ISETP.GE.AND P0, PT, R19, UR7, PT ;  /* 0x0000000713007c0c */ /* 0x000fe2000bf06270 */
[----:B------:R-:W-:Y:S01]  /*476b0*/  IMAD.WIDE R18, R18, 0x2, R20 ;  /* 0x0000000212127825 */ /* 0x000fe200078e0214 */
[----:B------:R-:W-:-:S03]  /*476c0*/  ISETP.LT.AND P4, PT, R4, UR6, !P1 ;  /* 0x0000000604007c0c */ /* 0x000fc6000cf81270 */
[C---:B------:R-:W-:Y:S02]  /*476d0*/  IMAD.WIDE R16, R0.reuse, 0x2, R2 ;  /* 0x0000000200107825 */ /* 0x040fe400078e0202 */
[----:B------:R0:W-:Y:S01]  /*476e0*/  @P3 STG.E.U16 desc[UR8][R18.64], R26 ;  /* 0x0000001a12003986 */ /* 0x0001e2000c101508 */
[----:B------:R-:W-:Y:S02]  /*476f0*/  ISETP.LT.AND P3, PT, R7, UR6, !P1 ;  /* 0x0000000607007c0c */ /* 0x000fe4000cf61270 */
[----:B------:R-:W-:Y:S01]  /*47700*/  ISETP.LT.AND P5, PT, R11, UR6, !P1 ;  /* 0x000000060b007c0c */ /* 0x000fe2000cfa1270 */
[----:B------:R-:W-:-:S04]  /*47710*/  IMAD.WIDE R22, R0, 0x2, R12 ;  /* 0x0000000200167825 */ /* 0x000fc800078e020c */
[----:B0-----:R-:W-:Y:S01]  /*47720*/  IMAD.WIDE R18, R0, 0x2, R14 ;  /* 0x0000000200127825 */ /* 0x001fe200078e020e */
[----:B---3--:R0:W-:Y:S01]  /*47730*/  @P6 STG.E.U16 desc[UR8][R16.64], R28 ;  /* 0x0000001c10006986 */ /* 0x0081e2000c101508 */
[----:B------:R-:W-:Y:S02]  /*47740*/  PRMT R26, R28, 0x7632, R26 ;  /* 0x000076321c1a7816 */ /* 0x000fe4000000001a */
[----:B------:R-:W-:Y:S01]  /*47750*/  ISETP.LT.AND P6, PT, R5, UR6, !P0 ;  /* 0x0000000605007c0c */ /* 0x000fe2000c7c1270 */
[----:B0-----:R-:W3:Y:S01]  /*47760*/  LDL.LU R28, [R1+0x7c] ;  /* 0x00007c00011c7983 */ /* 0x001ee20000300800 */
[----:B------:R-:W-:-:S03]  /*47770*/  IMAD.WIDE R16, R0, 0x2, R20 ;  /* 0x0000000200107825 */ /* 0x000fc600078e0214 */
[----:B------:R-:W-:Y:S01]  /*47780*/  @P4 STG.E.U16 desc[UR8][R22.64], R26 ;  /* 0x0000001a16004986 */ /* 0x000fe2000c101508 */
[----:B------:R-:W-:Y:S01]  /*47790*/  VIADD R0, R0, UR4 ;  /* 0x0000000400007c36 */ /* 0x000fe20008000000 */
[----:B------:R-:W-:Y:S02]  /*477a0*/  PRMT R25, R10, 0x7632, R25 ;  /* 0x000076320a197816 */ /* 0x000fe40000000019 */
[----:B------:R0:W-:Y:S04]  /*477b0*/  @P3 STG.E.U16 desc[UR8][R18.64], R10 ;  /* 0x0000000a12003986 */ /* 0x0001e8000c101508 */
[----:B------:R1:W-:Y:S04]  /*477c0*/  @P5 STG.E.U16 desc[UR8][R16.64], R25 ;  /* 0x0000001910005986 */ /* 0x0003e8000c101508 */
[----:B0-----:R-:W3:Y:S01]  /*477d0*/  LDL.LU R10, [R1+0x6c] ;  /* 0x00006c00010a7983 */ /* 0x001ee20000300800 */
[----:B-1----:R-:W-:Y:S01]  /*477e0*/  IMAD.WIDE R16, R0, 0x2, R2 ;  /* 0x0000000200107825 */ /* 0x002fe200078e0202 */
[----:B----4-:R-:W-:-:S04]  /*477f0*/  PRMT R26, R9, 0x7632, R26 ;  /* 0x00007632091a7816 */ /* 0x010fc8000000001a */
        /* <DEDUP_REMOVED lines=10> */
[----:B------:R-:W-:Y:S01]  /*478a0*/  VIADD R24, R6, 0x7 ;  /* 0x0000000706187836 */ /* 0x000fe20000000000 */
[----:B------:R-:W-:-:S04]  /*478b0*/  ISETP.LT.AND P5, PT, R11, UR6, !P0 ;  /* 0x000000060b007c0c */ /* 0x000fc8000c7a1270 */
[----:B------:R-:W-:Y:S01]  /*478c0*/  ISETP.GE.AND P2, PT, R24, UR7, PT ;  /* 0x0000000718007c0c */ /* 0x000fe2000bf46270 */
[----:B------:R-:W-:-:S03]  /*478d0*/  IMAD.WIDE R18, R0, 0x2, R20 ;  /* 0x0000000200127825 */ /* 0x000fc600078e0214 */
[----:B------:R-:W-:Y:S01]  /*478e0*/  ISETP.LT.AND P6, PT, R5, UR6, !P2 ;  /* 0x0000000605007c0c */ /* 0x000fe2000d7c1270 */
[----:B------:R-:W-:Y:S02]  /*478f0*/  VIADD R0, R0, UR4 ;  /* 0x0000000400007c36 */ /* 0x000fe40008000000 */
[----:B------:R-:W-:Y:S01]  /*47900*/  VIADD R24, R6, 0x8 ;  /* 0x0000000806187836 */ /* 0x000fe20000000000 */
[----:B------:R-:W-:Y:S01]  /*47910*/  ISETP.LT.AND P3, PT, R4, UR6, !P2 ;  /* 0x0000000604007c0c */ /* 0x000fe2000d761270 */
[----:B------:R-:W-:Y:S01]  /*47920*/  IMAD.WIDE R16, R0, 0x2, R2 ;  /* 0x0000000200107825 */ /* 0x000fe200078e0202 */
[----:B------:R0:W-:Y:S01]  /*47930*/  @P5 STG.E.U16 desc[UR8][R18.64], R25 ;  /* 0x0000001912005986 */ /* 0x0001e2000c101508 */
[----:B------:R-:W-:Y:S02]  /*47940*/  ISETP.LT.AND P5, PT, R7, UR6, !P2 ;  /* 0x0000000607007c0c */ /* 0x000fe4000d7a1270 */
[----:B------:R-:W-:Y:S02]  /*47950*/  ISETP.GE.AND P1, PT, R24, UR7, PT ;  /* 0x0000000718007c0c */ /* 0x000fe4000bf26270 */
[----:B------:R-:W-:-:S02]  /*47960*/  ISETP.LT.AND P2, PT, R11, UR6, !P2 ;  /* 0x000000060b007c0c */ /* 0x000fc4000d741270 */
[----:B------:R-:W-:Y:S01]  /*47970*/  ISETP.LT.AND P4, PT, R5, UR6, !P1 ;  /* 0x0000000605007c0c */ /* 0x000fe2000cf81270 */
[----:B------:R-:W-:Y:S02]  /*47980*/  VIADD R24, R6, 0x9 ;  /* 0x0000000906187836 */ /* 0x000fe40000000000 */
[----:B0-----:R-:W-:-:S03]  /*47990*/  IMAD.WIDE R18, R0, 0x2, R12 ;  /* 0x0000000200127825 */ /* 0x001fc600078e020c */
[----:B------:R-:W-:Y:S01]  /*479a0*/  ISETP.GE.AND P0, PT, R24, UR7, PT ;  /* 0x0000000718007c0c */ /* 0x000fe2000bf06270 */
[----:B------:R-:W-:Y:S01]  /*479b0*/  VIADD R26, R0, UR4 ;  /* 0x00000004001a7c36 */ /* 0x000fe20008000000 */
[----:B---3--:R-:W-:Y:S01]  /*479c0*/  PRMT R29, R28, 0x7632, R29 ;  /* 0x000076321c1d7816 */ /* 0x008fe2000000001d */
[----:B------:R0:W-:Y:S01]  /*479d0*/  @P6 STG.E.U16 desc[UR8][R16.64], R28 ;  /* 0x0000001c10006986 */ /* 0x0001e2000c101508 */
[----:B------:R-:W-:-:S03]  /*479e0*/  IMAD.WIDE R22, R0, 0x2, R20 ;  /* 0x0000000200167825 */ /* 0x000fc600078e0214 */
[----:B------:R-:W-:Y:S04]  /*479f0*/  @P3 STG.E.U16 desc[UR8][R18.64], R29 ;  /* 0x0000001d12003986 */ /* 0x000fe8000c101508 */
[----:B0-----:R-:W3:Y:S01]  /*47a00*/  LDL.LU R28, [R1+0x30] ;  /* 0x00003000011c7983 */ /* 0x001ee20000300800 */
[----:B------:R-:W-:-:S04]  /*47a10*/  IMAD.WIDE R16, R0, 0x2, R14 ;  /* 0x0000000200107825 */ /* 0x000fc800078e020e */
[----:B------:R-:W-:Y:S01]  /*47a20*/  IMAD.WIDE R24, R26, 0x2, R2 ;  /* 0x000000021a187825 */ /* 0x000fe200078e0202 */
[----:B------:R-:W-:Y:S01]  /*47a30*/  PRMT R0, R10, 0x7632, R0 ;  /* 0x000076320a007816 */ /* 0x000fe20000000000 */
[----:B------:R0:W-:Y:S04]  /*47a40*/  @P5 STG.E.U16 desc[UR8][R16.64], R10 ;  /* 0x0000000a10005986 */ /* 0x0001e8000c101508 */
[----:B------:R-:W-:Y:S04]  /*47a50*/  @P2 STG.E.U16 desc[UR8][R22.64], R0 ;  /* 0x0000000016002986 */ /* 0x000fe8000c101508 */
[----:B0-----:R-:W3:Y:S04]  /*47a60*/  LDL.LU R10, [R1+0x20] ;  /* 0x00002000010a7983 */ /* 0x001ee80000300800 */
[----:B----4-:R0:W-:Y:S01]  /*47a70*/  @P4 STG.E.U16 desc[UR8][R24.64], R9 ;  /* 0x0000000918004986 */ /* 0x0101e2000c101508 */
[----:B------:R-:W-:-:S03]  /*47a80*/  PRMT R29, R9, 0x7632, R29 ;  /* 0x00007632091d7816 */ /* 0x000fc6000000001d */
[----:B0-----:R-:W4:Y:S01]  /*47a90*/  LDL.LU R9, [R1+0x54] ;  /* 0x0000540001097983 */ /* 0x001f220000300800 */
[----:B------:R-:W-:Y:S02]  /*47aa0*/  ISETP.LT.AND P3, PT, R4, UR6, !P1 ;  /* 0x0000000604007c0c */ /* 0x000fe4000cf61270 */
[----:B------:R-:W-:Y:S01]  /*47ab0*/  ISETP.LT.AND P4, PT, R7, UR6, !P1 ;  /* 0x0000000607007c0c */ /* 0x000fe2000cf81270 */
[----:B------:R-:W-:-:S04]  /*47ac0*/  IMAD.WIDE R18, R26, 0x2, R12 ;  /* 0x000000021a127825 */ /* 0x000fc800078e020c */
[----:B------:R-:W-:-:S04]  /*47ad0*/  IMAD.WIDE R16, R26, 0x2, R14 ;  /* 0x000000021a107825 */ /* 0x000fc800078e020e */
[C---:B------:R-:W-:Y:S02]  /*47ae0*/  VIADD R0, R26.reuse, UR4 ;  /* 0x000000041a007c36 */ /* 0x040fe40008000000 */
[----:B------:R-:W-:Y:S01]  /*47af0*/  IMAD.WIDE R22, R26, 0x2, R20 ;  /* 0x000000021a167825 */ /* 0x000fe200078e0214 */
[----:B------:R-:W-:Y:S01]  /*47b00*/  @P3 STG.E.U16 desc[UR8][R18.64], R29 ;  /* 0x0000001d12003986 */ /* 0x000fe2000c101508 */
[----:B--2---:R-:W-:-:S03]  /*47b10*/  PRMT R26, R8, 0x7632, R26 ;  /* 0x00007632081a7816 */ /* 0x004fc6000000001a */
[----:B------:R0:W-:Y:S04]  /*47b20*/  @P4 STG.E.U16 desc[UR8][R16.64], R8 ;  /* 0x0000000810004986 */ /* 0x0001e8000c101508 */
[----:B0-----:R-:W2:Y:S01]  /*47b30*/  LDL.LU R8, [R1+0x44] ;  /* 0x0000440001087983 */ /* 0x001ea20000300800 */
[----:B------:R-:W-:Y:S02]  /*47b40*/  ISETP.LT.AND P2, PT, R11, UR6, !P1 ;  /* 0x000000060b007c0c */ /* 0x000fe4000cf41270 */
[----:B------:R-:W-:Y:S01]  /*47b50*/  ISETP.LT.AND P5, PT, R5, UR6, !P0 ;  /* 0x0000000605007c0c */ /* 0x000fe2000c7a1270 */
[----:B------:R-:W-:Y:S02]  /*47b60*/  VIADD R27, R6, 0xa ;  /* 0x0000000a061b7836 */ /* 0x000fe40000000000 */
[----:B------:R-:W-:Y:S01]  /*47b70*/  IMAD.WIDE R24, R0, 0x2, R2 ;  /* 0x0000000200187825 */ /* 0x000fe200078e0202 */
[----:B------:R-:W-:-:S02]  /*47b80*/  ISETP.LT.AND P3, PT, R7, UR6, !P0 ;  /* 0x0000000607007c0c */ /* 0x000fc4000c761270 */
[----:B------:R-:W-:-:S05]  /*47b90*/  ISETP.GE.AND P6, PT, R27, UR7, PT ;  /* 0x000000071b007c0c */ /* 0x000fca000bfc6270 */
[----:B------:R0:W-:Y:S01]  /*47ba0*/  @P2 STG.E.U16 desc[UR8][R22.64], R26 ;  /* 0x0000001a16002986 */ /* 0x0001e2000c101508 */
[----:B------:R-:W-:Y:S02]  /*47bb0*/  ISETP.LT.AND P2, PT, R4, UR6, !P0 ;  /* 0x0000000604007c0c */ /* 0x000fe4000c741270 */
[----:B------:R-:W-:Y:S02]  /*47bc0*/  ISETP.LT.AND P0, PT, R11, UR6, !P0 ;  /* 0x000000060b007c0c */ /* 0x000fe4000c701270 */
[----:B------:R-:W-:Y:S01]  /*47bd0*/  ISETP.LT.AND P4, PT, R5, UR6, !P6 ;  /* 0x0000000605007c0c */ /* 0x000fe2000f781270 */
[----:B------:R-:W-:Y:S02]  /*47be0*/  VIADD R27, R6, 0xb ;  /* 0x0000000b061b7836 */ /* 0x000fe40000000000 */
[----:B------:R-:W-:-:S04]  /*47bf0*/  IMAD.WIDE R18, R0, 0x2, R14 ;  /* 0x0000000200127825 */ /* 0x000fc800078e020e */
[----:B0-----:R-:W-:Y:S01]  /*47c00*/  IMAD.WIDE R22, R0, 0x2, R12 ;  /* 0x0000000200167825 */ /* 0x001fe200078e020c */
[----:B------:R-:W-:-:S03]  /*47c10*/  ISETP.GE.AND P1, PT, R27, UR7, PT ;  /* 0x000000071b007c0c */ /* 0x000fc6000bf26270 */
[----:B------:R-:W-:Y:S01]  /*47c20*/  VIADD R16, R0, UR4 ;  /* 0x0000000400107c36 */ /* 0x000fe20008000000 */
[----:B---3--:R0:W-:Y:S01]  /*47c30*/  @P5 STG.E.U16 desc[UR8][R24.64], R28 ;  /* 0x0000001c18005986 */ /* 0x0081e2000c101508 */
[----:B------:R-:W-:Y:S02]  /*47c40*/  PRMT R29, R28, 0x7632, R29 ;  /* 0x000076321c1d7816 */ /* 0x000fe4000000001d */
[----:B------:R-:W-:Y:S01]  /*47c50*/  IMAD.WIDE R26, R16, 0x2, R2 ;  /* 0x00000002101a7825 */ /* 0x000fe200078e0202 */
[----:B0-----:R-:W3:Y:S03]  /*47c60*/  LDL.LU R28, [R1+0x34] ;  /* 0x00003400011c7983 */ /* 0x001ee60000300800 */
[----:B------:R-:W-:Y:S01]  /*47c70*/  IMAD.WIDE R24, R0, 0x2, R20 ;  /* 0x0000000200187825 */ /* 0x000fe200078e0214 */
[----:B------:R-:W-:Y:S01]  /*47c80*/  @P2 STG.E.U16 desc[UR8][R22.64], R29 ;  /* 0x0000001d16002986 */ /* 0x000fe2000c101508 */
[----:B------:R-:W-:-:S03]  /*47c90*/  PRMT R0, R10, 0x7632, R0 ;  /* 0x000076320a007816 */ /* 0x000fc60000000000 */
        /* <DEDUP_REMOVED lines=9> */
[----:B------:R-:W-:-:S06]  /*47d30*/  IMAD.WIDE R18, R16, 0x2, R14 ;  /* 0x0000000210127825 */ /* 0x000fcc00078e020e */
        /* <DEDUP_REMOVED lines=9> */
[----:B------:R-:W-:-:S04]  /*47dd0*/  IMAD.WIDE R16, R16, 0x2, R20 ;  /* 0x0000000210107825 */ /* 0x000fc800078e0214 */
[----:B------:R-:W-:Y:S01]  /*47de0*/  IMAD.WIDE R24, R0, 0x2, R2 ;  /* 0x0000000200187825 */ /* 0x000fe200078e0202 */
[----:B------:R-:W-:Y:S01]  /*47df0*/  ISETP.LT.AND P0, PT, R4, UR6, !P1 ;  /* 0x0000000604007c0c */ /* 0x000fe2000cf01270 */
[----:B------:R0:W-:Y:S01]  /*47e00*/  @P6 STG.E.U16 desc[UR8][R16.64], R27 ;  /* 0x0000001b10006986 */ /* 0x0001e2000c101508 */
[----:B------:R-:W-:Y:S01]  /*47e10*/  ISETP.LT.AND P6, PT, R11, UR6, !P1 ;  /* 0x000000060b007c0c */ /* 0x000fe2000cfc1270 */
[----:B------:R-:W-:Y:S02]  /*47e20*/  VIADD R26, R6, 0xd ;  /* 0x0000000d061a7836 */ /* 0x000fe40000000000 */
[----:B------:R-:W-:-:S03]  /*47e30*/  IMAD.WIDE R22, R0, 0x2, R12 ;  /* 0x0000000200167825 */ /* 0x000fc600078e020c */
[----:B------:R-:W-:Y:S01]  /*47e40*/  ISETP.GE.AND P3, PT, R26, UR7, PT ;  /* 0x000000071a007c0c */ /* 0x000fe2000bf66270 */
[----:B------:R-:W-:-:S04]  /*47e50*/  IMAD.WIDE R18, R0, 0x2, R14 ;  /* 0x0000000200127825 */ /* 0x000fc800078e020e */
[----:B0-----:R-:W-:Y:S01]  /*47e60*/  VIADD R16, R0, UR4 ;  /* 0x0000000400107c36 */ /* 0x001fe20008000000 */
[----:B---3--:R0:W-:Y:S01]  /*47e70*/  @P4 STG.E.U16 desc[UR8][R24.64], R28 ;  /* 0x0000001c18004986 */ /* 0x0081e2000c101508 */
[----:B------:R-:W-:Y:S02]  /*47e80*/  ISETP.LT.AND P4, PT, R7, UR6, !P1 ;  /* 0x0000000607007c0c */ /* 0x000fe4000cf81270 */
[----:B------:R-:W-:Y:S02]  /*47e90*/  ISETP.LT.AND P1, PT, R5, UR6, !P5 ;  /* 0x0000000605007c0c */ /* 0x000fe4000ef21270 */
[----:B------:R-:W-:Y:S01]  /*47ea0*/  PRMT R29, R28, 0x7632, R29 ;  /* 0x000076321c1d7816 */ /* 0x000fe2000000001d */
[----:B------:R-:W-:-:S04]  /*47eb0*/  IMAD.WIDE R26, R16, 0x2, R2 ;  /* 0x00000002101a7825 */ /* 0x000fc800078e0202 */
[----:B0-----:R-:W-:Y:S01]  /*47ec0*/  IMAD.WIDE R24, R0, 0x2, R20 ;  /* 0x0000000200187825 */ /* 0x001fe200078e0214 */
[----:B------:R-:W-:Y:S01]  /*47ed0*/  @P0 STG.E.U16 desc[UR8][R22.64], R29 ;  /* 0x0000001d16000986 */ /* 0x000fe2000c101508 */
[----:B------:R-:W-:-:S03]  /*47ee0*/  PRMT R0, R10, 0x7632, R0 ;  /* 0x000076320a007816 */ /* 0x000fc60000000000 */
[----:B------:R0:W-:Y:S04]  /*47ef0*/  @P4 STG.E.U16 desc[UR8][R18.64], R10 ;  /* 0x0000000a12004986 */ /* 0x0001e8000c101508 */
[----:B------:R-:W-:Y:S04]  /*47f00*/  @P6 STG.E.U16 desc[UR8][R24.64], R0 ;  /* 0x0000000018006986 */ /* 0x000fe8000c101508 */
[----:B0-----:R-:W3:Y:S04]  /*47f10*/  LDL.LU R10, [R1+0x28] ;  /* 0x00002800010a7983 */ /* 0x001ee80000300800 */
[----:B----4-:R0:W-:Y:S01]  /*47f20*/  @P1 STG.E.U16 desc[UR8][R26.64], R9 ;  /* 0x000000091a001986 */ /* 0x0101e2000c101508 */
[----:B------:R-:W-:-:S03]  /*47f30*/  ISETP.LT.AND P0, PT, R4, UR6, !P5 ;  /* 0x0000000604007c0c */ /* 0x000fc6000ef01270 */
[----:B0-----:R-:W4:Y:S01]  /*47f40*/  LDL.LU R27, [R1+0x38] ;  /* 0x00003800011b7983 */ /* 0x001f220000300800 */
[----:B------:R-:W-:-:S03]  /*47f50*/  ISETP.LT.AND P6, PT, R7, UR6, !P5 ;  /* 0x0000000607007c0c */ /* 0x000fc6000efc1270 */
[----:B------:R-:W4:Y:S01]  /*47f60*/  LDL.LU R28, [R1+0x5c] ;  /* 0x00005c00011c7983 */ /* 0x000f220000300800 */
[----:B------:R-:W-:Y:S01]  /*47f70*/  VIADD R17, R6, 0xe ;  /* 0x0000000e06117836 */ /* 0x000fe20000000000 */
[----:B------:R-:W-:Y:S01]  /*47f80*/  PRMT R26, R9, 0x7632, R26 ;  /* 0x00007632091a7816 */ /* 0x000fe2000000001a */
[----:B------:R-:W-:-:S04]  /*47f90*/  IMAD.WIDE R18, R16, 0x2, R12 ;  /* 0x0000000210127825 */ /* 0x000fc800078e020c */
[----:B------:R-:W-:Y:S01]  /*47fa0*/  IMAD.WIDE R22, R16, 0x2, R14 ;  /* 0x0000000210167825 */ /* 0x000fe200078e020e */
[----:B------:R-:W-:Y:S01]  /*47fb0*/  ISETP.GE.AND P2, PT, R17, UR7, PT ;  /* 0x0000000711007c0c */ /* 0x000fe2000bf46270 */
[----:B------:R-:W-:Y:S01]  /*47fc0*/  @P0 STG.E.U16 desc[UR8][R18.64], R26 ;  /* 0x0000001a12000986 */ /* 0x000fe2000c101508 */
[----:B--2---:R-:W-:-:S03]  /*47fd0*/  PRMT R17, R8, 0x7632, R17 ;  /* 0x0000763208117816 */ /* 0x004fc60000000011 */
[----:B------:R0:W-:Y:S04]  /*47fe0*/  @P6 STG.E.U16 desc[UR8][R22.64], R8 ;  /* 0x0000000816006986 */ /* 0x0001e8000c101508 */
[----:B0-----:R-:W2:Y:S04]  /*47ff0*/  LDL R8, [R1+0x3c] ;  /* 0x00003c0001087983 */ /* 0x001ea80000100800 */
[----:B------:R-:W2:Y:S01]  /*48000*/  LDL.LU R9, [R1+0x4c] ;  /* 0x00004c0001097983 */ /* 0x000ea20000300800 */
[----:B------:R-:W-:Y:S01]  /*48010*/  ISETP.LT.AND P5, PT, R11, UR6, !P5 ;  /* 0x000000060b007c0c */ /* 0x000fe2000efa1270 */
[----:B------:R-:W-:Y:S01]  /*48020*/  IMAD.WIDE R24, R16, 0x2, R20 ;  /* 0x0000000210187825 */ /* 0x000fe200078e0214 */
[----:B------:R-:W-:-:S02]  /*48030*/  ISETP.LT.AND P4, PT, R5, UR6, !P3 ;  /* 0x0000000605007c0c */ /* 0x000fc4000df81270 */
[----:B------:R-:W-:Y:S01]  /*48040*/  ISETP.LT.AND P1, PT, R4, UR6, !P3 ;  /* 0x0000000604007c0c */ /* 0x000fe2000df21270 */
[----:B------:R-:W-:Y:S02]  /*48050*/  VIADD R0, R6, 0xf ;  /* 0x0000000f06007836 */ /* 0x000fe40000000000 */
[----:B------:R-:W-:-:S03]  /*48060*/  VIADD R16, R16, UR4 ;  /* 0x0000000410107c36 */ /* 0x000fc60008000000 */
[----:B------:R-:W-:Y:S01]  /*48070*/  ISETP.GE.AND P0, PT, R0, UR7, PT ;  /* 0x0000000700007c0c */ /* 0x000fe2000bf06270 */
[C---:B------:R-:W-:Y:S02]  /*48080*/  IMAD.WIDE R18, R16.reuse, 0x2, R2 ;  /* 0x0000000210127825 */ /* 0x040fe400078e0202 */
[----:B------:R3:W-:Y:S01]  /*48090*/  @P5 STG.E.U16 desc[UR8][R24.64], R17 ;  /* 0x0000001118005986 */ /* 0x0007e2000c101508 */
[----:B------:R-:W-:Y:S01]  /*480a0*/  ISETP.LT.AND P5, PT, R7, UR6, !P3 ;  /* 0x0000000607007c0c */ /* 0x000fe2000dfa1270 */
[----:B------:R-:W-:Y:S01]  /*480b0*/  IMAD.WIDE R22, R16, 0x2, R12 ;  /* 0x0000000210167825 */ /* 0x000fe200078e020c */
[----:B------:R-:W-:Y:S02]  /*480c0*/  ISETP.LT.AND P3, PT, R11, UR6, !P3 ;  /* 0x000000060b007c0c */ /* 0x000fe4000df61270 */
[----:B------:R-:W-:Y:S02]  /*480d0*/  ISETP.LT.AND P6, PT, R5, UR6, !P2 ;  /* 0x0000000605007c0c */ /* 0x000fe4000d7c1270 */
[----:B---3--:R-:W-:-:S02]  /*480e0*/  PRMT R25, R10, 0x7632, R25 ;  /* 0x000076320a197816 */ /* 0x008fc40000000019 */
[----:B----4-:R-:W-:Y:S01]  /*480f0*/  PRMT R0, R27, 0x7632, R0 ;  /* 0x000076321b007816 */ /* 0x010fe20000000000 */
[----:B------:R0:W-:Y:S01]  /*48100*/  @P4 STG.E.U16 desc[UR8][R18.64], R27 ;  /* 0x0000001b12004986 */ /* 0x0001e2000c101508 */
[----:B------:R-:W-:-:S03]  /*48110*/  ISETP.LT.AND P4, PT, R4, UR6, !P2 ;  /* 0x0000000604007c0c */ /* 0x000fc6000d781270 */
[----:B------:R1:W-:Y:S01]  /*48120*/  @P1 STG.E.U16 desc[UR8][R22.64], R0 ;  /* 0x0000000016001986 */ /* 0x0003e2000c101508 */
[----:B0-----:R-:W-:-:S04]  /*48130*/  IMAD.WIDE R18, R16, 0x2, R14 ;  /* 0x0000000210127825 */ /* 0x001fc800078e020e */
[C---:B-1----:R-:W-:Y:S02]  /*48140*/  VIADD R0, R16.reuse, UR4 ;  /* 0x0000000410007c36 */ /* 0x042fe40008000000 */
[----:B------:R-:W-:Y:S01]  /*48150*/  IMAD.WIDE R16, R16, 0x2, R20 ;  /* 0x0000000210107825 */ /* 0x000fe200078e0214 */
[----:B------:R0:W-:Y:S04]  /*48160*/  @P5 STG.E.U16 desc[UR8][R18.64], R10 ;  /* 0x0000000a12005986 */ /* 0x0001e8000c101508 */
[----:B------:R1:W-:Y:S01]  /*48170*/  @P3 STG.E.U16 desc[UR8][R16.64], R25 ;  /* 0x0000001910003986 */ /* 0x0003e2000c101508 */
[----:B------:R-:W-:Y:S01]  /*48180*/  ISETP.LT.AND P3, PT, R7, UR6, !P2 ;  /* 0x0000000607007c0c */ /* 0x000fe2000d761270 */
[----:B------:R-:W-:Y:S01]  /*48190*/  IMAD.WIDE R22, R0, 0x2, R2 ;  /* 0x0000000200167825 */ /* 0x000fe200078e0202 */
[----:B0-----:R-:W-:Y:S01]  /*481a0*/  PRMT R18, R28, 0x7632, R18 ;  /* 0x000076321c127816 */ /* 0x001fe20000000012 */
[----:B------:R-:W3:Y:S02]  /*481b0*/  LDL.LU R10, [R1+0x2c] ;  /* 0x00002c00010a7983 */ /* 0x000ee40000300800 */
[----:B-1----:R-:W-:-:S02]  /*481c0*/  IMAD.WIDE R16, R0, 0x2, R12 ;  /* 0x0000000200107825 */ /* 0x002fc400078e020c */
[----:B------:R0:W-:Y:S04]  /*481d0*/  @P6 STG.E.U16 desc[UR8][R22.64], R28 ;  /* 0x0000001c16006986 */ /* 0x0001e8000c101508 */
[----:B------:R1:W-:Y:S01]  /*481e0*/  @P4 STG.E.U16 desc[UR8][R16.64], R18 ;  /* 0x0000001210004986 */ /* 0x0003e2000c101508 */
[----:B------:R-:W-:-:S03]  /*481f0*/  VIADD R26, R0, UR4 ;  /* 0x00000004001a7c36 */ /* 0x000fc60008000000 */
[----:B0-----:R-:W4:Y:S01]  /*48200*/  LDL.LU R28, [R1+0xb0] ;  /* 0x0000b000011c7983 */ /* 0x001f220000300800 */
[----:B-1----:R-:W-:-:S04]  /*48210*/  IMAD.WIDE R16, R0, 0x2, R14 ;  /* 0x0000000200107825 */ /* 0x002fc800078e020e */
[----:B------:R-:W-:Y:S01]  /*48220*/  IMAD.WIDE R18, R0, 0x2, R20 ;  /* 0x0000000200127825 */ /* 0x000fe200078e0214 */
[----:B--2---:R-:W-:Y:S02]  /*48230*/  PRMT R0, R8, 0x7632, R0 ;  /* 0x0000763208007816 */ /* 0x004fe40000000000 */
[----:B------:R-:W2:Y:S01]  /*48240*/  LDL.LU R8, [R1+0x1c0c] ;  /* 0x001c0c0001087983 */ /* 0x000ea20000300800 */
[----:B------:R-:W-:-:S03]  /*48250*/  PRMT R29, R9, 0x7632, R29 ;  /* 0x00007632091d7816 */ /* 0x000fc6000000001d */
[----:B------:R0:W-:Y:S04]  /*48260*/  @P3 STG.E.U16 desc[UR8][R16.64], R9 ;  /* 0x0000000910003986 */ /* 0x0001e8000c101508 */
[----:B0-----:R-:W2:Y:S04]  /*48270*/  LDL.LU R9, [R1+0x1c08] ;  /* 0x001c080001097983 */ /* 0x001ea80000300800 */
[----:B------:R-:W4:Y:S01]  /*48280*/  LDL.LU R17, [R1+0x3c] ;  /* 0x00003c0001117983 */ /* 0x000f220000300800 */
[----:B------:R-:W-:Y:S02]  /*48290*/  ISETP.LT.AND P2, PT, R11, UR6, !P2 ;  /* 0x000000060b007c0c */ /* 0x000fe4000d741270 */
[----:B------:R-:W-:-:S02]  /*482a0*/  ISETP.LT.AND P5, PT, R5, UR6, !P0 ;  /* 0x0000000605007c0c */ /* 0x000fc4000c7a1270 */
[----:B------:R-:W-:Y:S01]  /*482b0*/  ISETP.LT.AND P6, PT, R4, UR6, !P0 ;  /* 0x0000000604007c0c */ /* 0x000fe2000c7c1270 */
[----:B------:R-:W-:Y:S02]  /*482c0*/  VIADD R24, R6, 0x10 ;  /* 0x0000001006187836 */ /* 0x000fe40000000000 */
[----:B------:R-:W-:-:S03]  /*482d0*/  IMAD.WIDE R22, R26, 0x2, R2 ;  /* 0x000000021a167825 */ /* 0x000fc600078e0202 */
[----:B------:R-:W-:Y:S01]  /*482e0*/  ISETP.GE.AND P1, PT, R24, UR7, PT ;  /* 0x0000000718007c0c */ /* 0x000fe2000bf26270 */
[----:B------:R-:W-:Y:S02]  /*482f0*/  IMAD.WIDE R24, R26, 0x2, R12 ;  /* 0x000000021a187825 */ /* 0x000fe400078e020c */
[----:B------:R0:W-:Y:S01]  /*48300*/  @P2 STG.E.U16 desc[UR8][R18.64], R29 ;  /* 0x0000001d12002986 */ /* 0x0001e2000c101508 */
[----:B------:R-:W-:Y:S01]  /*48310*/  ISETP.LT.AND P2, PT, R7, UR6, !P0 ;  /* 0x0000000607007c0c */ /* 0x000fe2000c741270 */
[C---:B------:R-:W-:Y:S01]  /*48320*/  VIADD R16, R6.reuse, 0x12 ;  /* 0x0000001206107836 */ /* 0x040fe20000000000 */
[----:B------:R-:W-:Y:S01]  /*48330*/  ISETP.LT.AND P0, PT, R11, UR6, !P0 ;  /* 0x000000060b007c0c */ /* 0x000fe2000c701270 */
[----:B------:R-:W-:-:S03]  /*48340*/  VIADD R27, R6, 0x11 ;  /* 0x00000011061b7836 */ /* 0x000fc60000000000 */
[----:B------:R-:W-:Y:S02]  /*48350*/  ISETP.GE.AND P3, PT, R16, UR7, PT ;  /* 0x0000000710007c0c */ /* 0x000fe4000bf66270 */
[----:B------:R-:W-:Y:S01]  /*48360*/  ISETP.GE.AND P4, PT, R27, UR7, PT ;  /* 0x000000071b007c0c */ /* 0x000fe2000bf86270 */
[----:B0-----:R-:W-:Y:S01]  /*48370*/  IMAD.WIDE R18, R26, 0x2, R20 ;  /* 0x000000021a127825 */ /* 0x001fe200078e0214 */
[----:B---3--:R-:W-:Y:S01]  /*48380*/  PRMT R27, R10, 0x7632, R27 ;  /* 0x000076320a1b7816 */ /* 0x008fe2000000001b */
[----:B----4-:R0:W-:Y:S04]  /*48390*/  @P5 STG.E.U16 desc[UR8][R22.64], R17 ;  /* 0x0000001116005986 */ /* 0x0101e8000c101508 */
[----:B------:R1:W-:Y:S01]  /*483a0*/  @P6 STG.E.U16 desc[UR8][R24.64], R0 ;  /* 0x0000000018006986 */ /* 0x0003e2000c101508 */
[----:B------:R-:W-:Y:S01]  /*483b0*/  ISETP.LT.AND P6, PT, R5, UR6, !P1 ;  /* 0x0000000605007c0c */ /* 0x000fe2000cfc1270 */
[----:B0-----:R-:W-:-:S04]  /*483c0*/  IMAD.WIDE R16, R26, 0x2, R14 ;  /* 0x000000021a107825 */ /* 0x001fc800078e020e */
[----:B-1----:R-:W-:Y:S01]  /*483d0*/  VIADD R0, R26, UR4 ;  /* 0x000000041a007c36 */ /* 0x002fe20008000000 */
[----:B------:R0:W-:Y:S03]  /*483e0*/  @P2 STG.E.U16 desc[UR8][R16.64], R10 ;  /* 0x0000000a10002986 */ /* 0x0001e6000c101508 */
[----:B------:R-:W-:Y:S01]  /*483f0*/  IMAD.WIDE R22, R0, 0x2, R2 ;  /* 0x0000000200167825 */ /* 0x000fe200078e0202 */
[----:B------:R-:W-:Y:S04]  /*48400*/  @P0 STG.E.U16 desc[UR8][R18.64], R27 ;  /* 0x0000001b12000986 */ /* 0x000fe8000c101508 */
[----:B------:R1:W-:Y:S04]  /*48410*/  @P6 STG.E.U16 desc[UR8][R22.64], R28 ;  /* 0x0000001c16006986 */ /* 0x0003e8000c101508 */
[----:B0-----:R-:W3:Y:S01]  /*48420*/  LDL.LU R10, [R1+0x1c04] ;  /* 0x001c0400010a7983 */ /* 0x001ee20000300800 */
[----:B------:R-:W-:-:S03]  /*48430*/  ISETP.LT.AND P5, PT, R4, UR6, !P1 ;  /* 0x0000000604007c0c */ /* 0x000fc6000cfa1270 */
[----:B-1----:R-:W4:Y:S01]  /*48440*/  LDL.LU R23, [R1+0xa0] ;  /* 0x0000a00001177983 */ /* 0x002f220000300800 */
[----:B------:R-:W-:Y:S01]  /*48450*/  IMAD.WIDE R24, R0, 0x2, R12 ;  /* 0x0000000200187825 */ /* 0x000fe200078e020c */
[----:B------:R-:W-:Y:S02]  /*48460*/  PRMT R26, R28, 0x7632, R26 ;  /* 0x000076321c1a7816 */ /* 0x000fe4000000001a */
[----:B------:R-:W2:Y:S06]  /*48470*/  LDL.LU R28, [R1+0xb4] ;  /* 0x0000b400011c7983 */ /* 0x000eac0000300800 */
[----:B------:R0:W-:Y:S04]  /*48480*/  @P5 STG.E.U16 desc[UR8][R24.64], R26 ;  /* 0x0000001a18005986 */ /* 0x0001e8000c101508 */
[----:B0-----:R-:W3:Y:S01]  /*48490*/  LDL.LU R26, [R1+0x10] ;  /* 0x00001000011a7983 */ /* 0x001ee20000300800 */
[----:B------:R-:W-:-:S02]  /*484a0*/  ISETP.LT.AND P0, PT, R7, UR6, !P1 ;  /* 0x0000000607007c0c */ /* 0x000fc4000cf01270 */
[----:B------:R-:W-:Y:S01]  /*484b0*/  ISETP.LT.AND P2, PT, R11, UR5, !P1 ;  /* 0x000000050b007c0c */ /* 0x000fe2000cf41270 */
[----:B------:R-:W-:Y:S01]  /*484c0*/  VIADD R17, R6, 0x13 ;  /* 0x0000001306117836 */ /* 0x000fe20000000000 */
[----:B------:R-:W-:Y:S01]  /*484d0*/  ULDC UR6, c[0x0][0x228] ;  /* 0x00008a0000067ab9 */ /* 0x000fe20000000800 */
[----:B------:R-:W-:-:S04]  /*484e0*/  IMAD.WIDE R18, R0, 0x2, R14 ;  /* 0x0000000200127825 */ /* 0x000fc800078e020e */
[C---:B------:R-:W-:Y:S01]  /*484f0*/  IMAD.WIDE R24, R0.reuse, 0x2, R20 ;  /* 0x0000000200187825 */ /* 0x040fe200078e0214 */
[----:B------:R-:W-:Y:S01]  /*48500*/  ISETP.GE.AND P1, PT, R17, UR7, PT ;  /* 0x0000000711007c0c */ /* 0x000fe2000bf26270 */
[----:B------:R-:W-:Y:S01]  /*48510*/  ULDC UR5, c[0x0][0x228] ;  /* 0x00008a0000057ab9 */ /* 0x000fe20000000800 */
[----:B------:R-:W-:Y:S01]  /*48520*/  ISETP.LT.AND P6, PT, R5, UR6, !P4 ;  /* 0x0000000605007c0c */ /* 0x000fe2000e7c1270 */
[----:B------:R-:W-:Y:S01]  /*48530*/  VIADD R16, R0, UR4 ;  /* 0x0000000400107c36 */ /* 0x000fe20008000000 */
[----:B------:R-:W-:Y:S01]  /*48540*/  ISETP.LT.AND P5, PT, R4, UR10, !P4 ;  /* 0x0000000a04007c0c */ /* 0x000fe2000e7a1270 */
[----:B------:R-:W-:Y:S01]  /*48550*/  ULDC UR6, c[0x0][0x228] ;  /* 0x00008a0000067ab9 */ /* 0x000fe20000000800 */
[----:B------:R-:W-:Y:S01]  /*48560*/  ULDC UR10, c[0x0][0x228] ;  /* 0x00008a00000a7ab9 */ /* 0x000fe20000000800 */
[----:B----4-:R-:W-:Y:S01]  /*48570*/  PRMT R17, R23, 0x7632, R17 ;  /* 0x0000763217117816 */ /* 0x010fe20000000011 */
[----:B------:R-:W-:Y:S04]  /*48580*/  @P0 STG.E.U16 desc[UR8][R18.64], R23 ;  /* 0x0000001712000986 */ /* 0x000fe8000c101508 */
[----:B------:R0:W-:Y:S04]  /*48590*/  @P2 STG.E.U16 desc[UR8][R24.64], R17 ;  /* 0x0000001118002986 */ /* 0x0001e8000c101508 */
[----:B0-----:R-:W4:Y:S01]  /*485a0*/  LDL.LU R25, [R1] ;  /* 0x0000000001197983 */ /* 0x001f220000300800 */
[----:B------:R-:W-:Y:S01]  /*485b0*/  IMAD.WIDE R22, R16, 0x2, R2 ;  /* 0x0000000210167825 */ /* 0x000fe200078e0202 */
[----:B---3--:R-:W-:-:S04]  /*485c0*/  PRMT R0, R26, 0x7632, R0 ;  /* 0x000076321a007816 */ /* 0x008fc80000000000 */
[----:B------:R0:W-:Y:S04]  /*485d0*/  @P6 STG.E.U16 desc[UR8][R22.64], R26 ;  /* 0x0000001a16006986 */ /* 0x0001e8000c101508 */
[----:B0-----:R-:W3:Y:S01]  /*485e0*/  LDL.LU R26, [R1+0xa4] ;  /* 0x0000a400011a7983 */ /* 0x001ee20000300800 */
[----:B------:R-:W-:Y:S01]  /*485f0*/  ISETP.LT.AND P0, PT, R7, UR5, !P4 ;  /* 0x0000000507007c0c */ /* 0x000fe2000e701270 */
[C---:B------:R-:W-:Y:S01]  /*48600*/  IMAD.WIDE R18, R16.reuse, 0x2, R12 ;  /* 0x0000000210127825 */ /* 0x040fe200078e020c */
[----:B------:R-:W-:Y:S02]  /*48610*/  ULDC UR5, c[0x0][0x228] ;  /* 0x00008a0000057ab9 */ /* 0x000fe40000000800 */
[----:B------:R-:W-:Y:S01]  /*48620*/  ISETP.LT.AND P6, PT, R11, UR5, !P4 ;  /* 0x000000050b007c0c */ /* 0x000fe2000e7c1270 */
[----:B------:R-:W-:Y:S01]  /*48630*/  ULDC UR5, c[0x0][0x228] ;  /* 0x00008a0000057ab9 */ /* 0x000fe20000000800 */
[----:B------:R0:W-:Y:S01]  /*48640*/  @P5 STG.E.U16 desc[UR8][R18.64], R0 ;  /* 0x0000000012005986 */ /* 0x0001e2000c101508 */
[----:B------:R-:W-:Y:S01]  /*48650*/  ISETP.LT.AND P4, PT, R5, UR6, !P3 ;  /* 0x0000000605007c0c */ /* 0x000fe2000df81270 */
[----:B------:R-:W-:Y:S01]  /*48660*/  VIADD R17, R16, UR4 ;  /* 0x0000000410117c36 */ /* 0x000fe20008000000 */
[----:B------:R-:W-:Y:S01]  /*48670*/  ISETP.LT.AND P5, PT, R4, UR10, !P3 ;  /* 0x0000000a04007c0c */ /* 0x000fe2000dfa1270 */
[----:B------:R-:W-:Y:S01]  /*48680*/  ULDC UR6, c[0x0][0x228] ;  /* 0x00008a0000067ab9 */ /* 0x000fe20000000800 */
[----:B------:R-:W-:Y:S01]  /*48690*/  ULDC UR10, c[0x0][0x228] ;  /* 0x00008a00000a7ab9 */ /* 0x000fe20000000800 */
[----:B0-----:R-:W-:-:S04]  /*486a0*/  IMAD.WIDE R18, R16, 0x2, R14 ;  /* 0x0000000210127825 */ /* 0x001fc800078e020e */
[----:B------:R-:W-:-:S05]  /*486b0*/  VIADD R0, R6, 0x14 ;  /* 0x0000001406007836 */ /* 0x000fca0000000000 */
[----:B------:R-:W-:Y:S01]  /*486c0*/  ISETP.GE.AND P2, PT, R0, UR7, PT ;  /* 0x0000000700007c0c */ /* 0x000fe2000bf46270 */
[----:B------:R-:W-:Y:S01]  /*486d0*/  IMAD.WIDE R22, R17, 0x2, R2 ;  /* 0x0000000211167825 */ /* 0x000fe200078e0202 */
[----:B----4-:R0:W-:Y:S01]  /*486e0*/  @P0 STG.E.U16 desc[UR8][R18.64], R25 ;  /* 0x0000001912000986 */ /* 0x0101e2000c101508 */
[----:B------:R-:W-:Y:S01]  /*486f0*/  ISETP.LT.AND P0, PT, R7, UR5, !P3 ;  /* 0x0000000507007c0c */ /* 0x000fe2000df01270 */
[----:B------:R-:W-:Y:S01]  /*48700*/  ULDC UR5, c[0x0][0x228] ;  /* 0x00008a0000057ab9 */ /* 0x000fe20000000800 */
[----:B------:R-:W-:Y:S02]  /*48710*/  PRMT R0, R25, 0x7632, R0 ;  /* 0x0000763219007816 */ /* 0x000fe40000000000 */
[----:B------:R-:W-:Y:S01]  /*48720*/  ISETP.LT.AND P3, PT, R11, UR5, !P3 ;  /* 0x000000050b007c0c */ /* 0x000fe2000df61270 */
[----:B------:R-:W-:Y:S01]  /*48730*/  ULDC UR5, c[0x0][0x228] ;  /* 0x00008a0000057ab9 */ /* 0x000fe20000000800 */
[----:B0-----:R-:W-:Y:S01]  /*48740*/  IMAD.WIDE R18, R16, 0x2, R20 ;  /* 0x0000000210127825 */ /* 0x001fe200078e0214 */
[----:B--2---:R-:W-:-:S03]  /*48750*/  PRMT R16, R28, 0x7632, R16 ;  /* 0x000076321c107816 */ /* 0x004fc60000000010 */
[----:B------:R-:W-:Y:S01]  /*48760*/  IMAD.WIDE R24, R17, 0x2, R12 ;  /* 0x0000000211187825 */ /* 0x000fe200078e020c */
[----:B------:R0:W-:Y:S01]  /*48770*/  @P6 STG.E.U16 desc[UR8][R18.64], R0 ;  /* 0x0000000012006986 */ /* 0x0001e2000c101508 */
[----:B---3--:R-:W-:-:S03]  /*48780*/  PRMT R29, R26, 0x7632, R29 ;  /* 0x000076321a1d7816 */ /* 0x008fc6000000001d */
[----:B------:R-:W-:Y:S04]  /*48790*/  @P4 STG.E.U16 desc[UR8][R22.64], R28 ;  /* 0x0000001c16004986 */ /* 0x000fe8000c101508 */
[----:B------:R1:W-:Y:S01]  /*487a0*/  @P5 STG.E.U16 desc[UR8][R24.64], R16 ;  /* 0x0000001018005986 */ /* 0x0003e2000c101508 */
[----:B0-----:R-:W-:-:S04]  /*487b0*/  IMAD.WIDE R18, R17, 0x2, R14 ;  /* 0x0000000211127825 */ /* 0x001fc800078e020e */
[C---:B------:R-:W-:Y:S01]  /*487c0*/  VIADD R0, R17.reuse, UR4 ;  /* 0x0000000411007c36 */ /* 0x040fe20008000000 */
[----:B------:R0:W-:Y:S01]  /*487d0*/  @P0 STG.E.U16 desc[UR8][R18.64], R26 ;  /* 0x0000001a12000986 */ /* 0x0001e2000c101508 */
[----:B-1----:R-:W-:-:S03]  /*487e0*/  IMAD.WIDE R16, R17, 0x2, R20 ;  /* 0x0000000211107825 */ /* 0x002fc600078e0214 */
[----:B------:R-:W2:Y:S04]  /*487f0*/  LDL.LU R28, [R1+0xb8] ;  /* 0x0000b800011c7983 */ /* 0x000ea80000300800 */
[----:B------:R-:W3:Y:S01]  /*48800*/  LDL R25, [R1+0x14] ;  /* 0x0000140001197983 */ /* 0x000ee20000100800 */
[----:B0-----:R-:W-:-:S03]  /*48810*/  VIADD R26, R6, 0x15 ;  /* 0x00000015061a7836 */ /* 0x001fc60000000000 */
[----:B------:R0:W-:Y:S02]  /*48820*/  @P3 STG.E.U16 desc[UR8][R16.64], R29 ;  /* 0x0000001d10003986 */ /* 0x0001e4000c101508 */
[----:B------:R-:W-:Y:S02]  /*48830*/  ISETP.GE.AND P0, PT, R26, UR7, PT ;  /* 0x000000071a007c0c */ /* 0x000fe4000bf06270 */
[----:B------:R-:W4:Y:S04]  /*48840*/  LDL.LU R26, [R1+0x4] ;  /* 0x00000400011a7983 */ /* 0x000f280000300800 */
[----:B0-----:R-:W2:Y:S04]  /*48850*/  LDL.LU R16, [R1+0x14] ;  /* 0x0000140001107983 */ /* 0x001ea80000300800 */
[----:B------:R-:W4:Y:S01]  /*48860*/  LDL.LU R29, [R1+0xa8] ;  /* 0x0000a800011d7983 */ /* 0x000f220000300800 */
[----:B------:R-:W-:-:S02]  /*48870*/  ISETP.LT.AND P4, PT, R5, UR6, !P1 ;  /* 0x0000000605007c0c */ /* 0x000fc4000cf81270 */
[----:B------:R-:W-:Y:S01]  /*48880*/  ISETP.LT.AND P5, PT, R4, UR10, !P1 ;  /* 0x0000000a04007c0c */ /* 0x000fe2000cfa1270 */
[C---:B------:R-:W-:Y:S01]  /*48890*/  IMAD.WIDE R18, R0.reuse, 0x2, R2 ;  /* 0x0000000200127825 */ /* 0x040fe200078e0202 */
[----:B------:R-:W-:Y:S01]  /*488a0*/  ISETP.LT.AND P6, PT, R7, UR11, !P1 ;  /* 0x0000000b07007c0c */ /* 0x000fe2000cfc1270 */
[----:B------:R-:W-:Y:S02]  /*488b0*/  ULDC UR6, c[0x0][0x228] ;  /* 0x00008a0000067ab9 */ /* 0x000fe40000000800 */
[C---:B------:R-:W-:Y:S01]  /*488c0*/  IMAD.WIDE R22, R0.reuse, 0x2, R12 ;  /* 0x0000000200167825 */ /* 0x040fe200078e020c */
[----:B------:R-:W-:Y:S01]  /*488d0*/  ISETP.LT.AND P3, PT, R11, UR5, !P1 ;  /* 0x000000050b007c0c */ /* 0x000fe2000cf61270 */
[----:B------:R-:W-:Y:S01]  /*488e0*/  ULDC UR10, c[0x0][0x228] ;  /* 0x00008a00000a7ab9 */ /* 0x000fe20000000800 */
[----:B------:R-:W-:Y:S01]  /*488f0*/  ULDC UR5, c[0x0][0x228] ;  /* 0x00008a0000057ab9 */ /* 0x000fe20000000800 */
[----:B---3--:R-:W-:Y:S01]  /*48900*/  PRMT R27, R25, 0x7632, R27 ;  /* 0x00007632191b7816 */ /* 0x008fe2000000001b */
[----:B------:R-:W-:Y:S01]  /*48910*/  IMAD.WIDE R24, R0, 0x2, R14 ;  /* 0x0000000200187825 */ /* 0x000fe200078e020e */
[----:B--2---:R-:W-:Y:S04]  /*48920*/  @P4 STG.E.U16 desc[UR8][R18.64], R16 ;  /* 0x0000001012004986 */ /* 0x004fe8000c101508 */
[----:B------:R0:W-:Y:S01]  /*48930*/  @P5 STG.E.U16 desc[UR8][R22.64], R27 ;  /* 0x0000001b16005986 */ /* 0x0001e2000c101508 */
[----:B----4-:R-:W-:-:S03]  /*48940*/  PRMT R17, R26, 0x7632, R17 ;  /* 0x000076321a117816 */ /* 0x010fc60000000011 */
[----:B------:R1:W-:Y:S04]  /*48950*/  @P6 STG.E.U16 desc[UR8][R24.64], R26 ;  /* 0x0000001a18006986 */ /* 0x0003e8000c101508 */
[----:B0-----:R-:W2:Y:S04]  /*48960*/  LDL.LU R27, [R1+0x18] ;  /* 0x00001800011b7983 */ /* 0x001ea80000300800 */
[----:B-1----:R-:W3:Y:S01]  /*48970*/  LDL.LU R26, [R1+0x8] ;  /* 0x00000800011a7983 */ /* 0x002ee20000300800 */
[----:B------:R-:W-:Y:S01]  /*48980*/  ISETP.LT.AND P5, PT, R5, UR6, !P2 ;  /* 0x0000000605007c0c */ /* 0x000fe2000d7a1270 */
[----:B------:R-:W-:Y:S01]  /*48990*/  VIADD R18, R6, 0x16 ;  /* 0x0000001606127836 */ /* 0x000fe20000000000 */
[----:B------:R-:W-:-:S02]  /*489a0*/  ISETP.LT.AND P6, PT, R4, UR10, !P2 ;  /* 0x0000000a04007c0c */ /* 0x000fc4000d7c1270 */
[----:B------:R-:W-:Y:S01]  /*489b0*/  ISETP.LT.AND P4, PT, R7, UR5, !P2 ;  /* 0x0000000507007c0c */ /* 0x000fe2000d781270 */
[C---:B------:R-:W-:Y:S01]  /*489c0*/  VIADD R16, R0.reuse, UR4 ;  /* 0x0000000400107c36 */ /* 0x040fe20008000000 */
[----:B------:R-:W-:Y:S01]  /*489d0*/  ULDC UR5, c[0x0][0x228] ;  /* 0x00008a0000057ab9 */ /* 0x000fe20000000800 */
[----:B------:R-:W-:Y:S01]  /*489e0*/  IMAD.WIDE R24, R0, 0x2, R20 ;  /* 0x0000000200187825 */ /* 0x000fe200078e0214 */
[----:B------:R-:W-:Y:S01]  /*489f0*/  ISETP.LT.AND P2, PT, R11, UR5, !P2 ;  /* 0x000000050b007c0c */ /* 0x000fe2000d741270 */
[----:B------:R-:W-:Y:S01]  /*48a00*/  ULDC UR5, c[0x0][0x228] ;  /* 0x00008a0000057ab9 */ /* 0x000fe20000000800 */
[----:B------:R-:W-:Y:S01]  /*48a10*/  ISETP.GE.AND P1, PT, R18, UR7, PT ;  /* 0x0000000712007c0c */ /* 0x000fe2000bf26270 */
[----:B------:R-:W-:Y:S01]  /*48a20*/  IMAD.WIDE R22, R16, 0x2, R2 ;  /* 0x0000000210167825 */ /* 0x000fe200078e0202 */
[----:B------:R-:W-:Y:S01]  /*48a30*/  PRMT R0, R28, 0x7632, R0 ;  /* 0x000076321c007816 */ /* 0x000fe20000000000 */
[----:B------:R0:W-:Y:S01]  /*48a40*/  @P3 STG.E.U16 desc[UR8][R24.64], R17 ;  /* 0x0000001118003986 */ /* 0x0001e2000c101508 */
[----:B------:R-:W-:Y:S01]  /*48a50*/  ULDC UR6, c[0x0][0x228] ;  /* 0x00008a0000067ab9 */ /* 0x000fe20000000800 */
[C---:B------:R-:W-:Y:S01]  /*48a60*/  IMAD.WIDE R18, R16.reuse, 0x2, R12 ;  /* 0x0000000210127825 */ /* 0x040fe200078e020c */
[----:B------:R-:W-:Y:S01]  /*48a70*/  ULDC UR10, c[0x0][0x228] ;  /* 0x00008a00000a7ab9 */ /* 0x000fe20000000800 */
[----:B------:R1:W-:Y:S04]  /*48a80*/  @P5 STG.E.U16 desc[UR8][R22.64], R28 ;  /* 0x0000001c16005986 */ /* 0x0003e8000c101508 */
[----:B------:R4:W-:Y:S01]  /*48a90*/  @P6 STG.E.U16 desc[UR8][R18.64], R0 ;  /* 0x0000000012006986 */ /* 0x0009e2000c101508 */
[----:B0-----:R-:W-:Y:S01]  /*48aa0*/  IMAD.WIDE R24, R16, 0x2, R14 ;  /* 0x0000000210187825 */ /* 0x001fe200078e020e */
[----:B------:R-:W-:-:S02]  /*48ab0*/  PRMT R17, R29, 0x7632, R17 ;  /* 0x000076321d117816 */ /* 0x000fc40000000011 */
[----:B-1----:R-:W3:Y:S04]  /*48ac0*/  LDL.LU R28, [R1+0x1c00] ;  /* 0x001c0000011c7983 */ /* 0x002ee80000300800 */
[----:B------:R0:W-:Y:S01]  /*48ad0*/  @P4 STG.E.U16 desc[UR8][R24.64], R29 ;  /* 0x0000001d18004986 */ /* 0x0001e2000c101508 */
[----:B----4-:R-:W-:-:S05]  /*48ae0*/  IMAD.WIDE R18, R16, 0x2, R20 ;  /* 0x0000000210127825 */ /* 0x010fca00078e0214 */
[----:B------:R1:W-:Y:S01]  /*48af0*/  @P2 STG.E.U16 desc[UR8][R18.64], R17 ;  /* 0x0000001112002986 */ /* 0x0003e2000c101508 */
[----:B0-----:R-:W-:-:S03]  /*48b00*/  VIADD R24, R6, 0x18 ;  /* 0x0000001806187836 */ /* 0x001fc60000000000 */
[----:B------:R-:W4:Y:S02]  /*48b10*/  LDL.LU R29, [R1+0xac] ;  /* 0x0000ac00011d7983 */ /* 0x000f240000300800 */
[----:B------:R-:W-:Y:S02]  /*48b20*/  ISETP.GE.AND P2, PT, R24, UR7, PT ;  /* 0x0000000718007c0c */ /* 0x000fe4000bf46270 */
[----:B------:R-:W4:Y:S01]  /*48b30*/  LDL.LU R24, [R1+0xbc] ;  /* 0x0000bc0001187983 */ /* 0x000f220000300800 */
[----:B------:R-:W-:Y:S01]  /*48b40*/  ISETP.LT.AND P4, PT, R5, UR5, !P0 ;  /* 0x0000000505007c0c */ /* 0x000fe2000c781270 */
[----:B------:R-:W-:Y:S01]  /*48b50*/  VIADD R0, R16, UR4 ;  /* 0x0000000410007c36 */ /* 0x000fe20008000000 */
[----:B------:R-:W-:Y:S01]  /*48b60*/  ISETP.LT.AND P5, PT, R4, UR6, !P0 ;  /* 0x0000000604007c0c */ /* 0x000fe2000c7a1270 */
[----:B------:R-:W-:Y:S01]  /*48b70*/  VIADD R22, R6, 0x17 ;  /* 0x0000001706167836 */ /* 0x000fe20000000000 */
[----:B------:R-:W-:Y:S01]  /*48b80*/  ISETP.LT.AND P6, PT, R7, UR10, !P0 ;  /* 0x0000000a07007c0c */ /* 0x000fe2000c7c1270 */
[----:B-1----:R-:W-:Y:S01]  /*48b90*/  IMAD.WIDE R16, R0, 0x2, R2 ;  /* 0x0000000200107825 */ /* 0x002fe200078e0202 */
[----:B------:R-:W-:Y:S01]  /*48ba0*/  ULDC UR5, c[0x0][0x228] ;  /* 0x00008a0000057ab9 */ /* 0x000fe20000000800 */
[----:B------:R-:W-:Y:S01]  /*48bb0*/  ULDC UR6, c[0x0][0x228] ;  /* 0x00008a0000067ab9 */ /* 0x000fe20000000800 */
[----:B------:R-:W-:Y:S01]  /*48bc0*/  ISETP.GE.AND P3, PT, R22, UR7, PT ;  /* 0x0000000716007c0c */ /* 0x000fe2000bf66270 */
[----:B------:R-:W-:-:S04]  /*48bd0*/  IMAD.WIDE R18, R0, 0x2, R12 ;  /* 0x0000000200127825 */ /* 0x000fc800078e020c */
[----:B------:R-:W-:Y:S01]  /*48be0*/  IMAD.WIDE R22, R0, 0x2, R14 ;  /* 0x0000000200167825 */ /* 0x000fe200078e020e */
[----:B------:R-:W-:Y:S01]  /*48bf0*/  ISETP.LT.AND P0, PT, R11, UR5, !P0 ;  /* 0x000000050b007c0c */ /* 0x000fe2000c701270 */
[----:B------:R-:W-:Y:S01]  /*48c00*/  ULDC UR5, c[0x0][0x228] ;  /* 0x00008a0000057ab9 */ /* 0x000fe20000000800 */
[----:B--2---:R-:W-:Y:S01]  /*48c10*/  PRMT R25, R27, 0x7632, R25 ;  /* 0x000076321b197816 */ /* 0x004fe20000000019 */
[----:B------:R0:W-:Y:S04]  /*48c20*/  @P4 STG.E.U16 desc[UR8][R16.64], R27 ;  /* 0x0000001b10004986 */ /* 0x0001e8000c101508 */
[----:B------:R1:W-:Y:S04]  /*48c30*/  @P5 STG.E.U16 desc[UR8][R18.64], R25 ;  /* 0x0000001912005986 */ /* 0x0003e8000c101508 */
[----:B0-----:R-:W2:Y:S04]  /*48c40*/  LDL.LU R27, [R1+0x1c] ;  /* 0x00001c00011b7983 */ /* 0x001ea80000300800 */
[----:B---3--:R0:W-:Y:S01]  /*48c50*/  @P6 STG.E.U16 desc[UR8][R22.64], R26 ;  /* 0x0000001a16006986 */ /* 0x0081e2000c101508 */
[----:B-1----:R-:W-:-:S03]  /*48c60*/  PRMT R18, R26, 0x7632, R18 ;  /* 0x000076321a127816 */ /* 0x002fc60000000012 */
[----:B0-----:R-:W3:Y:S01]  /*48c70*/  LDL.LU R26, [R1+0xc] ;  /* 0x00000c00011a7983 */ /* 0x001ee20000300800 */
[----:B------:R-:W-:Y:S01]  /*48c80*/  ISETP.LT.AND P6, PT, R5, UR5, !P1 ;  /* 0x0000000505007c0c */ /* 0x000fe2000cfc1270 */
[----:B------:R-:W-:Y:S01]  /*48c90*/  IMAD.WIDE R16, R0, 0x2, R20 ;  /* 0x0000000200107825 */ /* 0x000fe200078e0214 */
[----:B------:R-:W-:Y:S01]  /*48ca0*/  ULDC UR5, c[0x0][0x228] ;  /* 0x00008a0000057ab9 */ /* 0x000fe20000000800 */
[----:B------:R-:W-:Y:S01]  /*48cb0*/  ISETP.LT.AND P5, PT, R4, UR6, !P1 ;  /* 0x0000000604007c0c */ /* 0x000fe2000cfa1270 */
[----:B------:R-:W-:Y:S01]  /*48cc0*/  ULDC UR6, c[0x0][0x228] ;  /* 0x00008a0000067ab9 */ /* 0x000fe20000000800 */
[----:B------:R-:W-:Y:S01]  /*48cd0*/  VIADD R0, R0, UR4 ;  /* 0x0000000400007c36 */ /* 0x000fe20008000000 */
[----:B------:R-:W-:Y:S01]  /*48ce0*/  ISETP.LT.AND P4, PT, R7, UR5, !P1 ;  /* 0x0000000507007c0c */ /* 0x000fe2000cf81270 */
[----:B------:R-:W-:Y:S01]  /*48cf0*/  VIADD R22, R6, 0x19 ;  /* 0x0000001906167836 */ /* 0x000fe20000000000 */
[----:B------:R0:W-:Y:S01]  /*48d00*/  @P0 STG.E.U16 desc[UR8][R16.64], R18 ;  /* 0x0000001210000986 */ /* 0x0001e2000c101508 */
[----:B------:R-:W-:-:S03]  /*48d10*/  ULDC UR5, c[0x0][0x228] ;  /* 0x00008a0000057ab9 */ /* 0x000fc60000000800 */
[----:B------:R-:W-:Y:S01]  /*48d20*/  ISETP.GE.AND P0, PT, R22, UR7, PT ;  /* 0x0000000716007c0c */ /* 0x000fe2000bf06270 */
[----:B0-----:R-:W-:-:S04]  /*48d30*/  IMAD.WIDE R18, R0, 0x2, R2 ;  /* 0x0000000200127825 */ /* 0x001fc800078e0202 */
[----:B------:R-:W-:Y:S01]  /*48d40*/  IMAD.WIDE R16, R0, 0x2, R12 ;  /* 0x0000000200107825 */ /* 0x000fe200078e020c */
[----:B----4-:R-:W-:Y:S01]  /*48d50*/  PRMT R22, R24, 0x7632, R22 ;  /* 0x0000763218167816 */ /* 0x010fe20000000016 */
[----:B------:R0:W-:Y:S04]  /*48d60*/  @P6 STG.E.U16 desc[UR8][R18.64], R24 ;  /* 0x0000001812006986 */ /* 0x0001e8000c101508 */
[----:B------:R1:W-:Y:S01]  /*48d70*/  @P5 STG.E.U16 desc[UR8][R16.64], R22 ;  /* 0x0000001610005986 */ /* 0x0003e2000c101508 */
[----:B0-----:R-:W-:Y:S01]  /*48d80*/  IMAD.WIDE R18, R0, 0x2, R14 ;  /* 0x0000000200127825 */ /* 0x001fe200078e020e */
[----:B-1----:R-:W-:-:S04]  /*48d90*/  PRMT R16, R29, 0x7632, R16 ;  /* 0x000076321d107816 */ /* 0x002fc80000000010 */
[----:B------:R0:W-:Y:S04]  /*48da0*/  @P4 STG.E.U16 desc[UR8][R18.64], R29 ;  /* 0x0000001d12004986 */ /* 0x0001e8000c101508 */
[----:B0-----:R-:W4:Y:S01]  /*48db0*/  LDL.LU R29, [R1+0xc0] ;  /* 0x0000c000011d7983 */ /* 0x001f220000300800 */
[----:B------:R-:W-:Y:S01]  /*48dc0*/  ISETP.LT.AND P1, PT, R11, UR5, !P1 ;  /* 0x000000050b007c0c */ /* 0x000fe2000cf21270 */
[----:B------:R-:W-:Y:S02]  /*48dd0*/  ULDC UR5, c[0x0][0x228] ;  /* 0x00008a0000057ab9 */ /* 0x000fe40000000800 */
[----:B------:R-:W-:Y:S01]  /*48de0*/  ISETP.LT.AND P6, PT, R5, UR5, !P3 ;  /* 0x0000000505007c0c */ /* 0x000fe2000dfc1270 */
[----:B------:R-:W-:Y:S01]  /*48df0*/  ULDC UR5, c[0x0][0x228] ;  /* 0x00008a0000057ab9 */ /* 0x000fe20000000800 */
[----:B------:R-:W-:Y:S01]  /*48e00*/  VIADD R17, R0, UR4 ;  /* 0x0000000400117c36 */ /* 0x000fe20008000000 */
[----:B------:R-:W-:Y:S01]  /*48e10*/  ISETP.LT.AND P5, PT, R4, UR5, !P3 ;  /* 0x0000000504007c0c */ /* 0x000fe2000dfa1270 */
[----:B------:R-:W-:Y:S01]  /*48e20*/  IMAD.WIDE R18, R0, 0x2, R20 ;  /* 0x0000000200127825 */ /* 0x000fe200078e0214 */
[----:B------:R-:W-:Y:S01]  /*48e30*/  ISETP.LT.AND P4, PT, R7, UR6, !P3 ;  /* 0x0000000607007c0c */ /* 0x000fe2000df81270 */
[----:B------:R-:W4:Y:S01]  /*48e40*/  LDL.LU R4, [R1+0x1bfc] ;  /* 0x001bfc0001047983 */ /* 0x000f220000300800 */
[----:B------:R-:W-:Y:S01]  /*48e50*/  ULDC UR5, c[0x0][0x228] ;  /* 0x00008a0000057ab9 */ /* 0x000fe20000000800 */
[----:B------:R-:W-:Y:S01]  /*48e60*/  VIADD R0, R6, 0x1a ;  /* 0x0000001a06007836 */ /* 0x000fe20000000000 */
[----:B------:R-:W-:Y:S01]  /*48e70*/  ULDC UR6, c[0x0][0x228] ;  /* 0x00008a0000067ab9 */ /* 0x000fe20000000800 */
[C---:B------:R-:W-:Y:S01]  /*48e80*/  IMAD.WIDE R22, R17.reuse, 0x2, R2 ;  /* 0x0000000211167825 */ /* 0x040fe200078e0202 */
[----:B------:R0:W-:Y:S02]  /*48e90*/  @P1 STG.E.U16 desc[UR8][R18.64], R16 ;  /* 0x0000001012001986 */ /* 0x0001e4000c101508 */
[----:B------:R-:W-:Y:S01]  /*48ea0*/  ISETP.GE.AND P1, PT, R0, UR7, PT ;  /* 0x0000000700007c0c */ /* 0x000fe2000bf26270 */
[----:B------:R-:W-:-:S04]  /*48eb0*/  IMAD.WIDE R24, R17, 0x2, R20 ;  /* 0x0000000211187825 */ /* 0x000fc800078e0214 */
[----:B0-----:R-:W-:Y:S01]  /*48ec0*/  IMAD.WIDE R18, R17, 0x2, R14 ;  /* 0x0000000211127825 */ /* 0x001fe200078e020e */
[----:B------:R-:W-:Y:S01]  /*48ed0*/  ISETP.LT.AND P3, PT, R11, UR5, !P3 ;  /* 0x000000050b007c0c */ /* 0x000fe2000df61270 */
[----:B------:R-:W-:Y:S01]  /*48ee0*/  ULDC UR5, c[0x0][0x228] ;  /* 0x00008a0000057ab9 */ /* 0x000fe20000000800 */
[----:B--2---:R0:W-:Y:S01]  /*48ef0*/  @P6 STG.E.U16 desc[UR8][R22.64], R27 ;  /* 0x0000001b16006986 */ /* 0x0041e2000c101508 */
[----:B------:R-:W-:Y:S01]  /*48f00*/  PRMT R0, R27, 0x7632, R0 ;  /* 0x000076321b007816 */ /* 0x000fe20000000000 */
[----:B0-----:R-:W-:-:S05]  /*48f10*/  IMAD.WIDE R22, R17, 0x2, R12 ;  /* 0x0000000211167825 */ /* 0x001fca00078e020c */
[----:B------:R0:W-:Y:S04]  /*48f20*/  @P5 STG.E.U16 desc[UR8][R22.64], R0 ;  /* 0x0000000016005986 */ /* 0x0001e8000c101508 */
[----:B---3--:R-:W-:Y:S01]  /*48f30*/  @P4 STG.E.U16 desc[UR8][R18.64], R26 ;  /* 0x0000001a12004986 */ /* 0x008fe2000c101508 */
[----:B0-----:R-:W-:-:S03]  /*48f40*/  VIADD R0, R17, UR4 ;  /* 0x0000000411007c36 */ /* 0x001fc60008000000 */
[----:B------:R0:W1:Y:S04]  /*48f50*/  LDS.128 R16, [R28] ;  /* 0x000000001c107984 */ /* 0x0000680000000c00 */
[----:B0-----:R-:W2:Y:S01]  /*48f60*/  LDL.LU R28, [R1+0x1bd4] ;  /* 0x001bd400011c7983 */ /* 0x001ea20000300800 */
[----:B------:R-:W-:Y:S01]  /*48f70*/  ISETP.LT.AND P6, PT, R5, UR6, !P2 ;  /* 0x0000000605007c0c */ /* 0x000fe2000d7c1270 */
[----:B------:R-:W-:Y:S01]  /*48f80*/  ULDC UR6, c[0x0][0x228] ;  /* 0x00008a0000067ab9 */ /* 0x000fe20000000800 */
[----:B------:R-:W-:Y:S01]  /*48f90*/  PRMT R22, R26, 0x7632, R22 ;  /* 0x000076321a167816 */ /* 0x000fe20000000016 */
[----:B------:R-:W-:-:S04]  /*48fa0*/  IMAD.WIDE R26, R0, 0x2, R2 ;  /* 0x00000002001a7825 */ /* 0x000fc800078e0202 */
[----:B------:R0:W-:Y:S06]  /*48fb0*/  @P3 STG.E.U16 desc[UR8][R24.64], R22 ;  /* 0x0000001618003986 */ /* 0x0001ec000c101508 */
[----:B----4-:R3:W-:Y:S01]  /*48fc0*/  @P6 STG.E.U16 desc[UR8][R26.64], R29 ;  /* 0x0000001d1a006986 */ /* 0x0107e2000c101508 */
[----:B0-----:R-:W-:-:S03]  /*48fd0*/  PRMT R22, R29, 0x7632, R22 ;  /* 0x000076321d167816 */ /* 0x001fc60000000016 */
[----:B---3--:R-:W3:Y:S01]  /*48fe0*/  LDL.LU R29, [R1+0xc4] ;  /* 0x0000c400011d7983 */ /* 0x008ee20000300800 */
[----:B------:R-:W-:Y:S01]  /*48ff0*/  ISETP.LT.AND P3, PT, R7, UR6, !P2 ;  /* 0x0000000607007c0c */ /* 0x000fe2000d761270 */
[----:B------:R-:W-:Y:S01]  /*49000*/  ULDC UR6, c[0x0][0x228] ;  /* 0x00008a0000067ab9 */ /* 0x000fe20000000800 */
[C---:B------:R-:W-:Y:S01]  /*49010*/  IMAD.WIDE R24, R0.reuse, 0x2, R12 ;  /* 0x0000000200187825 */ /* 0x040fe200078e020c */
[----:B------:R-:W-:Y:S01]  /*49020*/  ISETP.LT.AND P6, PT, R5, UR6, !P0 ;  /* 0x0000000605007c0c */ /* 0x000fe2000c7c1270 */
[----:B------:R-:W-:Y:S02]  /*49030*/  ULDC UR6, c[0x0][0x228] ;  /* 0x00008a0000067ab9 */ /* 0x000fe40000000800 */
[----:B------:R-:W-:-:S04]  /*49040*/  IMAD.WIDE R26, R0, 0x2, R14 ;  /* 0x00000002001a7825 */ /* 0x000fc800078e020e */
[----:B------:R-:W-:Y:S01]  /*49050*/  VIADD R23, R6, 0x1b ;  /* 0x0000001b06177836 */ /* 0x000fe20000000000 */
[----:B--2---:R-:W-:Y:S01]  /*49060*/  ISETP.LT.AND P4, PT, R28, UR5, !P2 ;  /* 0x000000051c007c0c */ /* 0x004fe2000d781270 */
[----:B------:R-:W-:Y:S02]  /*49070*/  ULDC UR5, c[0x0][0x228] ;  /* 0x00008a0000057ab9 */ /* 0x000fe40000000800 */
[----:B------:R-:W-:Y:S01]  /*49080*/  ISETP.LT.AND P5, PT, R11, UR5, !P2 ;  /* 0x000000050b007c0c */ /* 0x000fe2000d7a1270 */
[----:B------:R-:W-:-:S09]  /*49090*/  ULDC UR5, c[0x0][0x228] ;  /* 0x00008a0000057ab9 */ /* 0x000fd20000000800 */
[----:B------:R0:W-:Y:S01]  /*490a0*/  @P4 STG.E.U16 desc[UR8][R24.64], R22 ;  /* 0x0000001618004986 */ /* 0x0001e2000c101508 */
[----:B------:R-:W-:Y:S01]  /*490b0*/  ISETP.LT.AND P4, PT, R7, UR6, !P0 ;  /* 0x0000000607007c0c */ /* 0x000fe2000c781270 */
[----:B------:R-:W-:Y:S02]  /*490c0*/  ULDC UR6, c[0x0][0x228] ;  /* 0x00008a0000067ab9 */ /* 0x000fe40000000800 */
[----:B------:R2:W-:Y:S01]  /*490d0*/  @P3 STG.E.U16 desc[UR8][R26.64], R4 ;  /* 0x000000041a003986 */ /* 0x0005e2000c101508 */
[----:B------:R-:W-:Y:S01]  /*490e0*/  ISETP.LT.AND P3, PT, R28, UR5, !P0 ;  /* 0x000000051c007c0c */ /* 0x000fe2000c761270 */
[----:B------:R-:W-:Y:S01]  /*490f0*/  ULDC UR5, c[0x0][0x228] ;  /* 0x00008a0000057ab9 */ /* 0x000fe20000000800 */
[C---:B0-----:R-:W-:Y:S02]  /*49100*/  VIADD R22, R0.reuse, UR4 ;  /* 0x0000000400167c36 */ /* 0x041fe40008000000 */
[----:B------:R-:W-:Y:S01]  /*49110*/  IMAD.WIDE R24, R0, 0x2, R20 ;  /* 0x0000000200187825 */ /* 0x000fe200078e0214 */
[----:B--2---:R-:W-:-:S03]  /*49120*/  PRMT R4, R4, 0x7632, R4 ;  /* 0x0000763204047816 */ /* 0x004fc60000000004 */
[----:B------:R-:W-:Y:S02]  /*49130*/  IMAD.WIDE R26, R22, 0x2, R2 ;  /* 0x00000002161a7825 */ /* 0x000fe400078e0202 */
[----:B------:R0:W-:Y:S04]  /*49140*/  @P5 STG.E.U16 desc[UR8][R24.64], R4 ;  /* 0x0000000418005986 */ /* 0x0001e8000c101508 */
[----:B------:R2:W-:Y:S01]  /*49150*/  @P6 STG.E.U16 desc[UR8][R26.64], R8 ;  /* 0x000000081a006986 */ /* 0x0005e2000c101508 */
[----:B------:R-:W-:Y:S01]  /*49160*/  ISETP.LT.AND P6, PT, R5, UR6, !P1 ;  /* 0x0000000605007c0c */ /* 0x000fe2000cfc1270 */
[----:B------:R-:W-:Y:S02]  /*49170*/  VIADD R0, R6, 0x1c ;  /* 0x0000001c06007836 */ /* 0x000fe40000000000 */
[----:B0-----:R-:W-:Y:S01]  /*49180*/  IMAD.WIDE R24, R22, 0x2, R12 ;  /* 0x0000000216187825 */ /* 0x001fe200078e020c */
[----:B------:R-:W4:Y:S01]  /*49190*/  LDL.LU R5, [R1+0x1bf8] ;  /* 0x001bf80001057983 */ /* 0x000f220000300800 */
[----:B------:R-:W-:Y:S01]  /*491a0*/  ISETP.LT.AND P5, PT, R11, UR5, !P0 ;  /* 0x000000050b007c0c */ /* 0x000fe2000c7a1270 */
[----:B------:R-:W-:Y:S01]  /*491b0*/  ULDC UR5, c[0x0][0x228] ;  /* 0x00008a0000057ab9 */ /* 0x000fe20000000800 */
[----:B--2---:R-:W-:Y:S01]  /*491c0*/  PRMT R8, R8, 0x7632, R8 ;  /* 0x0000763208087816 */ /* 0x004fe20000000008 */
[----:B------:R-:W-:Y:S01]  /*491d0*/  IMAD.WIDE R26, R22, 0x2, R14 ;  /* 0x00000002161a7825 */ /* 0x000fe200078e020e */
[----:B------:R-:W-:Y:S01]  /*491e0*/  ISETP.GE.AND P2, PT, R23, UR7, PT ;  /* 0x0000000717007c0c */ /* 0x000fe2000bf46270 */
[----:B------:R-:W-:-:S02]  /*491f0*/  ULDC UR6, c[0x0][0x228] ;  /* 0x00008a0000067ab9 */ /* 0x000fc40000000800 */
[----:B------:R-:W-:Y:S04]  /*49200*/  @P3 STG.E.U16 desc[UR8][R24.64], R8 ;  /* 0x0000000818003986 */ /* 0x000fe8000c101508 */
[----:B-1----:R0:W-:Y:S04]  /*49210*/  @P4 STG.E.U16 desc[UR8][R26.64], R16 ;  /* 0x000000101a004986 */ /* 0x0021e8000c101508 */
[----:B0-----:R-:W2:Y:S01]  /*49220*/  LDL.LU R27, [R1+0x1bd0] ;  /* 0x001bd000011b7983 */ /* 0x001ea20000300800 */
[----:B------:R-:W-:Y:S01]  /*49230*/  ISETP.GE.AND P0, PT, R0, UR7, PT ;  /* 0x0000000700007c0c */ /* 0x000fe2000bf06270 */
[----:B------:R-:W-:Y:S01]  /*49240*/  VIADD R0, R22, UR4 ;  /* 0x0000000416007c36 */ /* 0x000fe20008000000 */
[----:B------:R-:W-:Y:S01]  /*49250*/  PRMT R16, R16, 0x7632, R16 ;  /* 0x0000763210107816 */ /* 0x000fe20000000010 */
[----:B------:R-:W-:-:S04]  /*49260*/  IMAD.WIDE R22, R22, 0x2, R20 ;  /* 0x0000000216167825 */ /* 0x000fc800078e0214 */
[----:B------:R-:W-:Y:S01]  /*49270*/  IMAD.WIDE R24, R0, 0x2, R2 ;  /* 0x0000000200187825 */ /* 0x000fe200078e0202 */
[----:B------:R-:W-:Y:S01]  /*49280*/  @P5 STG.E.U16 desc[UR8][R22.64], R16 ;  /* 0x0000001016005986 */ /* 0x000fe2000c101508 */
[----:B---3--:R-:W-:-:S03]  /*49290*/  PRMT R4, R29, 0x7632, R4 ;  /* 0x000076321d047816 */ /* 0x008fc60000000004 */
[----:B------:R0:W-:Y:S04]  /*492a0*/  @P6 STG.E.U16 desc[UR8][R24.64], R29 ;  /* 0x0000001d18006986 */ /* 0x0001e8000c101508 */
[----:B0-----:R-:W3:Y:S01]  /*492b0*/  LDL.LU R29, [R1+0xc8] ;  /* 0x0000c800011d7983 */ /* 0x001ee20000300800 */
[----:B------:R-:W-:Y:S01]  /*492c0*/  ISETP.LT.AND P3, PT, R28, UR5, !P1 ;  /* 0x000000051c007c0c */ /* 0x000fe2000cf61270 */
[----:B------:R-:W-:Y:S01]  /*492d0*/  ULDC UR5, c[0x0][0x228] ;  /* 0x00008a0000057ab9 */ /* 0x000fe20000000800 */
[----:B------:R-:W-:Y:S01]  /*492e0*/  ISETP.LT.AND P4, PT, R7, UR6, !P1 ;  /* 0x0000000607007c0c */ /* 0x000fe2000cf81270 */
[C---:B------:R-:W-:Y:S01]  /*492f0*/  IMAD.WIDE R22, R0.reuse, 0x2, R12 ;  /* 0x0000000200167825 */ /* 0x040fe200078e020c */
[----:B------:R-:W-:Y:S01]  /*49300*/  ISETP.LT.AND P5, PT, R11, UR5, !P1 ;  /* 0x000000050b007c0c */ /* 0x000fe2000cfa1270 */
[----:B------:R-:W-:Y:S01]  /*49310*/  ULDC UR6, c[0x0][0x228] ;  /* 0x00008a0000067ab9 */ /* 0x000fe20000000800 */
[----:B------:R-:W-:Y:S01]  /*49320*/  ULDC UR5, c[0x0][0x228] ;  /* 0x00008a0000057ab9 */ /* 0x000fe20000000800 */
[----:B------:R-:W-:-:S04]  /*49330*/  IMAD.WIDE R24, R0, 0x2, R14 ;  /* 0x0000000200187825 */ /* 0x000fc800078e020e */
[----:B------:R-:W-:Y:S02]  /*49340*/  VIADD R8, R6, 0x1d ;  /* 0x0000001d06087836 */ /* 0x000fe40000000000 */
[----:B------:R0:W-:Y:S03]  /*49350*/  @P3 STG.E.U16 desc[UR8][R22.64], R4 ;  /* 0x0000000416003986 */ /* 0x0001e6000c101508 */
[----:B------:R-:W-:Y:S01]  /*49360*/  ISETP.GE.AND P1, PT, R8, UR7, PT ;  /* 0x0000000708007c0c */ /* 0x000fe2000bf26270 */
[----:B------:R-:W-:Y:S01]  /*49370*/  VIADD R8, R0, UR4 ;  /* 0x0000000400087c36 */ /* 0x000fe20008000000 */
[----:B------:R-:W-:Y:S01]  /*49380*/  ISETP.LT.AND P3, PT, R28, UR5, !P2 ;  /* 0x000000051c007c0c */ /* 0x000fe2000d761270 */
[----:B------:R-:W-:Y:S02]  /*49390*/  ULDC UR5, c[0x0][0x228] ;  /* 0x00008a0000057ab9 */ /* 0x000fe40000000800 */
[----:B0-----:R-:W-:Y:S01]  /*493a0*/  IMAD.WIDE R22, R8, 0x2, R2 ;  /* 0x0000000208167825 */ /* 0x001fe200078e0202 */
[----:B----4-:R0:W-:Y:S01]  /*493b0*/  @P4 STG.E.U16 desc[UR8][R24.64], R5 ;  /* 0x0000000518004986 */ /* 0x0101e2000c101508 */
[----:B------:R-:W-:-:S02]  /*493c0*/  PRMT R16, R5, 0x7632, R16 ;  /* 0x0000763205107816 */ /* 0x000fc40000000010 */
[----:B0-----:R-:W-:-:S04]  /*493d0*/  IMAD.WIDE R4, R0, 0x2, R20 ;  /* 0x0000000200047825 */ /* 0x001fc800078e0214 */
[C---:B------:R-:W-:Y:S01]  /*493e0*/  VIADD R0, R6.reuse, 0x1e ;  /* 0x0000001e06007836 */ /* 0x040fe20000000000 */
[----:B------:R0:W-:Y:S01]  /*493f0*/  @P5 STG.E.U16 desc[UR8][R4.64], R16 ;  /* 0x0000001004005986 */ /* 0x0001e2000c101508 */
[----:B--2---:R-:W-:Y:S01]  /*49400*/  ISETP.LT.AND P6, PT, R27, UR6, !P2 ;  /* 0x000000061b007c0c */ /* 0x004fe2000d7c1270 */
[----:B------:R-:W-:Y:S02]  /*49410*/  ULDC UR6, c[0x0][0x228] ;  /* 0x00008a0000067ab9 */ /* 0x000fe40000000800 */
[----:B------:R-:W-:Y:S01]  /*49420*/  ISETP.LT.AND P4, PT, R7, UR6, !P2 ;  /* 0x0000000607007c0c */ /* 0x000fe2000d781270 */
[----:B------:R-:W-:Y:S01]  /*49430*/  ULDC UR6, c[0x0][0x228] ;  /* 0x00008a0000067ab9 */ /* 0x000fe20000000800 */
[----:B0-----:R-:W-:Y:S02]  /*49440*/  VIADD R16, R6, 0x1f ;  /* 0x0000001f06107836 */ /* 0x001fe40000000000 */
[----:B------:R-:W2:Y:S01]  /*49450*/  LDL.LU R6, [R1+0x1bf4] ;  /* 0x001bf40001067983 */ /* 0x000ea20000300800 */
[----:B------:R-:W-:Y:S01]  /*49460*/  ISETP.LT.AND P5, PT, R11, UR5, !P2 ;  /* 0x000000050b007c0c */ /* 0x000fe2000d7a1270 */
[----:B------:R-:W-:Y:S01]  /*49470*/  IMAD.WIDE R4, R8, 0x2, R12 ;  /* 0x0000000208047825 */ /* 0x000fe200078e020c */
[----:B------:R-:W-:Y:S01]  /*49480*/  PRMT R25, R9, 0x7632, R25 ;  /* 0x0000763209197816 */ /* 0x000fe20000000019 */
[----:B------:R-:W-:-:S02]  /*49490*/  ULDC UR5, c[0x0][0x228] ;  /* 0x00008a0000057ab9 */ /* 0x000fc40000000800 */
[----:B------:R0:W-:Y:S01]  /*494a0*/  @P6 STG.E.U16 desc[UR8][R22.64], R9 ;  /* 0x0000000916006986 */ /* 0x0001e2000c101508 */
[----:B------:R-:W-:Y:S01]  /*494b0*/  ISETP.LT.AND P6, PT, R27, UR6, !P0 ;  /* 0x000000061b007c0c */ /* 0x000fe2000c7c1270 */
[----:B------:R-:W-:Y:S01]  /*494c0*/  ULDC UR6, c[0x0][0x228] ;  /* 0x00008a0000067ab9 */ /* 0x000fe20000000800 */
[----:B------:R-:W-:Y:S01]  /*494d0*/  ISETP.GE.AND P2, PT, R0, UR7, PT ;  /* 0x0000000700007c0c */ /* 0x000fe2000bf46270 */
[C---:B------:R-:W-:Y:S01]  /*494e0*/  VIADD R0, R8.reuse, UR4 ;  /* 0x0000000408007c36 */ /* 0x040fe20008000000 */
[----:B------:R1:W-:Y:S01]  /*494f0*/  @P3 STG.E.U16 desc[UR8][R4.64], R25 ;  /* 0x0000001904003986 */ /* 0x0003e2000c101508 */
[----:B0-----:R-:W-:-:S04]  /*49500*/  IMAD.WIDE R22, R8, 0x2, R14 ;  /* 0x0000000208167825 */ /* 0x001fc800078e020e */
[----:B------:R-:W-:Y:S01]  /*49510*/  IMAD.WIDE R8, R8, 0x2, R20 ;  /* 0x0000000208087825 */ /* 0x000fe200078e0214 */
[----:B------:R0:W-:Y:S03]  /*49520*/  @P4 STG.E.U16 desc[UR8][R22.64], R17 ;  /* 0x0000001116004986 */ /* 0x0001e6000c101508 */
[----:B-1----:R-:W-:Y:S01]  /*49530*/  IMAD.WIDE R4, R0, 0x2, R2 ;  /* 0x0000000200047825 */ /* 0x002fe200078e0202 */
[----:B---3--:R-:W-:Y:S02]  /*49540*/  PRMT R24, R29, 0x7632, R24 ;  /* 0x000076321d187816 */ /* 0x008fe40000000018 */
[----:B0-----:R-:W-:-:S05]  /*49550*/  PRMT R23, R17, 0x7632, R23 ;  /* 0x0000763211177816 */ /* 0x001fca0000000017 */
[----:B------:R-:W-:Y:S04]  /*49560*/  @P5 STG.E.U16 desc[UR8][R8.64], R23 ;  /* 0x0000001708005986 */ /* 0x000fe8000c101508 */
[----:B------:R0:W-:Y:S04]  /*49570*/  @P6 STG.E.U16 desc[UR8][R4.64], R29 ;  /* 0x0000001d04006986 */ /* 0x0001e8000c101508 */
[----:B0-----:R-:W3:Y:S01]  /*49580*/  LDL.LU R29, [R1+0xcc] ;  /* 0x0000cc00011d7983 */ /* 0x001ee20000300800 */
[----:B------:R-:W-:Y:S01]  /*49590*/  ISETP.LT.AND P3, PT, R28, UR5, !P0 ;  /* 0x000000051c007c0c */ /* 0x000fe2000c761270 */
[----:B------:R-:W-:Y:S01]  /*495a0*/  ULDC UR5, c[0x0][0x228] ;  /* 0x00008a0000057ab9 */ /* 0x000fe20000000800 */
[----:B------:R-:W-:Y:S01]  /*495b0*/  ISETP.LT.AND P4, PT, R7, UR6, !P0 ;  /* 0x0000000607007c0c */ /* 0x000fe2000c781270 */
[----:B------:R-:W-:Y:S01]  /*495c0*/  ULDC UR6, c[0x0][0x228] ;  /* 0x00008a0000067ab9 */ /* 0x000fe20000000800 */
[C---:B------:R-:W-:Y:S01]  /*495d0*/  IMAD.WIDE R4, R0.reuse, 0x2, R12 ;  /* 0x0000000200047825 */ /* 0x040fe200078e020c */
[----:B------:R-:W-:Y:S01]  /*495e0*/  ISETP.LT.AND P5, PT, R11, UR5, !P0 ;  /* 0x000000050b007c0c */ /* 0x000fe2000c7a1270 */
[----:B------:R-:W-:Y:S01]  /*495f0*/  ULDC UR5, c[0x0][0x228] ;  /* 0x00008a0000057ab9 */ /* 0x000fe20000000800 */
[----:B------:R-:W-:Y:S01]  /*49600*/  ISETP.LT.AND P6, PT, R27, UR6, !P1 ;  /* 0x000000061b007c0c */ /* 0x000fe2000cfc1270 */
[----:B------:R-:W-:Y:S01]  /*49610*/  IMAD.WIDE R8, R0, 0x2, R14 ;  /* 0x0000000200087825 */ /* 0x000fe200078e020e */
[----:B------:R-:W-:Y:S01]  /*49620*/  ISETP.GE.AND P0, PT, R16, UR7, PT ;  /* 0x0000000710007c0c */ /* 0x000fe2000bf06270 */
[----:B------:R-:W-:Y:S01]  /*49630*/  ULDC UR6, c[0x0][0x228] ;  /* 0x00008a0000067ab9 */ /* 0x000fe20000000800 */
[----:B------:R-:W-:-:S02]  /*49640*/  ULDC UR7, c[0x0][0x228] ;  /* 0x00008a0000077ab9 */ /* 0x000fc40000000800 */
[----:B------:R0:W-:Y:S01]  /*49650*/  @P3 STG.E.U16 desc[UR8][R4.64], R24 ;  /* 0x0000001804003986 */ /* 0x0001e2000c101508 */
[----:B------:R-:W-:Y:S01]  /*49660*/  ISETP.LT.AND P3, PT, R28, UR5, !P1 ;  /* 0x000000051c007c0c */ /* 0x000fe2000cf61270 */
[----:B------:R-:W-:Y:S01]  /*49670*/  ULDC UR5, c[0x0][0x228] ;  /* 0x00008a0000057ab9 */ /* 0x000fe20000000800 */
[----:B0-----:R-:W-:-:S04]  /*49680*/  VIADD R4, R0, UR4 ;  /* 0x0000000400047c36 */ /* 0x001fc80008000000 */
[----:B------:R-:W-:-:S04]  /*49690*/  IMAD.WIDE R16, R4, 0x2, R2 ;  /* 0x0000000204107825 */ /* 0x000fc800078e0202 */
[----:B------:R-:W-:-:S04]  /*496a0*/  VIADD R23, R4, UR4 ;  /* 0x0000000404177c36 */ /* 0x000fc80008000000 */
[----:B------:R-:W-:Y:S01]  /*496b0*/  IMAD.WIDE R24, R23, 0x2, R2 ;  /* 0x0000000217187825 */ /* 0x000fe200078e0202 */
[----:B--2---:R0:W-:Y:S01]  /*496c0*/  @P4 STG.E.U16 desc[UR8][R8.64], R6 ;  /* 0x0000000608004986 */ /* 0x0041e2000c101508 */
[----:B------:R-:W-:Y:S02]  /*496d0*/  PRMT R5, R6, 0x7632, R5 ;  /* 0x0000763206057816 */ /* 0x000fe40000000005 */
[----:B------:R-:W-:Y:S01]  /*496e0*/  ISETP.LT.AND P4, PT, R7, UR6, !P1 ;  /* 0x0000000607007c0c */ /* 0x000fe2000cf81270 */
[----:B------:R-:W-:Y:S01]  /*496f0*/  ULDC UR6, c[0x0][0x228] ;  /* 0x00008a0000067ab9 */ /* 0x000fe20000000800 */
[----:B------:R-:W-:Y:S01]  /*49700*/  ISETP.LT.AND P1, PT, R11, UR5, !P1 ;  /* 0x000000050b007c0c */ /* 0x000fe2000cf21270 */
[----:B------:R-:W-:Y:S01]  /*49710*/  ULDC UR5, c[0x0][0x228] ;  /* 0x00008a0000057ab9 */ /* 0x000fe20000000800 */
[----:B0-----:R-:W-:-:S05]  /*49720*/  IMAD.WIDE R8, R0, 0x2, R20 ;  /* 0x0000000200087825 */ /* 0x001fca00078e0214 */
[----:B------:R0:W-:Y:S04]  /*49730*/  @P5 STG.E.U16 desc[UR8][R8.64], R5 ;  /* 0x0000000508005986 */ /* 0x0001e8000c101508 */
[----:B------:R1:W-:Y:S01]  /*49740*/  @P6 STG.E.U16 desc[UR8][R16.64], R10 ;  /* 0x0000000a10006986 */ /* 0x0003e2000c101508 */
[----:B------:R-:W-:Y:S01]  /*49750*/  ISETP.LT.AND P6, PT, R27, UR6, !P2 ;  /* 0x000000061b007c0c */ /* 0x000fe2000d7c1270 */
[----:B------:R-:W-:Y:S01]  /*49760*/  ULDC UR6, c[0x0][0x228] ;  /* 0x00008a0000067ab9 */ /* 0x000fe20000000800 */
[----:B------:R-:W-:Y:S02]  /*49770*/  PRMT R0, R10, 0x7632, R0 ;  /* 0x000076320a007816 */ /* 0x000fe40000000000 */
[----:B------:R-:W-:Y:S01]  /*49780*/  PRMT R6, R18, 0x7632, R6 ;  /* 0x0000763212067816 */ /* 0x000fe20000000006 */
[----:B0-----:R-:W-:-:S04]  /*49790*/  IMAD.WIDE R8, R4, 0x2, R12 ;  /* 0x0000000204087825 */ /* 0x001fc800078e020c */
[C---:B-1----:R-:W-:Y:S01]  /*497a0*/  IMAD.WIDE R16, R4.reuse, 0x2, R14 ;  /* 0x0000000204107825 */ /* 0x042fe200078e020e */
[----:B------:R0:W-:Y:S03]  /*497b0*/  @P3 STG.E.U16 desc[UR8][R8.64], R0 ;  /* 0x0000000008003986 */ /* 0x0001e6000c101508 */
[----:B------:R-:W-:Y:S01]  /*497c0*/  IMAD.WIDE R4, R4, 0x2, R20 ;  /* 0x0000000204047825 */ /* 0x000fe200078e0214 */
[----:B------:R-:W-:Y:S01]  /*497d0*/  @P4 STG.E.U16 desc[UR8][R16.64], R18 ;  /* 0x0000001210004986 */ /* 0x000fe2000c101508 */
[C---:B------:R-:W-:Y:S01]  /*497e0*/  ISETP.LT.AND P3, PT, R28.reuse, UR5, !P2 ;  /* 0x000000051c007c0c */ /* 0x040fe2000d761270 */
[----:B------:R-:W-:Y:S01]  /*497f0*/  ULDC UR5, c[0x0][0x228] ;  /* 0x00008a0000057ab9 */ /* 0x000fe20000000800 */
[----:B------:R-:W-:Y:S01]  /*49800*/  ISETP.LT.AND P4, PT, R28, UR6, !P0 ;  /* 0x000000061c007c0c */ /* 0x000fe2000c781270 */
[----:B------:R1:W-:Y:S01]  /*49810*/  @P1 STG.E.U16 desc[UR8][R4.64], R6 ;  /* 0x0000000604001986 */ /* 0x0003e2000c101508 */
[----:B------:R-:W-:-:S02]  /*49820*/  ULDC UR6, c[0x0][0x228] ;  /* 0x00008a0000067ab9 */ /* 0x000fc40000000800 */
[----:B------:R-:W-:Y:S01]  /*49830*/  ISETP.LT.AND P1, PT, R7, UR6, !P0 ;  /* 0x0000000607007c0c */ /* 0x000fe2000c721270 */
[----:B------:R-:W-:Y:S01]  /*49840*/  ULDC UR6, c[0x0][0x228] ;  /* 0x00008a0000067ab9 */ /* 0x000fe20000000800 */
[----:B------:R-:W-:Y:S02]  /*49850*/  ISETP.LT.AND P5, PT, R27, UR7, !P0 ;  /* 0x000000071b007c0c */ /* 0x000fe4000c7a1270 */
[----:B------:R-:W-:Y:S01]  /*49860*/  ISETP.LT.AND P0, PT, R11, UR6, !P0 ;  /* 0x000000060b007c0c */ /* 0x000fe2000c701270 */
[----:B---3--:R2:W-:Y:S01]  /*49870*/  @P6 STG.E.U16 desc[UR8][R24.64], R29 ;  /* 0x0000001d18006986 */ /* 0x0085e2000c101508 */
[----:B------:R-:W-:Y:S01]  /*49880*/  ISETP.LT.AND P6, PT, R7, UR5, !P2 ;  /* 0x0000000507007c0c */ /* 0x000fe2000d7c1270 */
[----:B------:R-:W-:Y:S02]  /*49890*/  ULDC UR5, c[0x0][0x228] ;  /* 0x00008a0000057ab9 */ /* 0x000fe40000000800 */
[----:B------:R-:W3:Y:S01]  /*498a0*/  LDL.LU R7, [R1+0x1bf0] ;  /* 0x001bf00001077983 */ /* 0x000ee20000300800 */
[----:B------:R-:W-:-:S03]  /*498b0*/  ISETP.LT.AND P2, PT, R11, UR5, !P2 ;  /* 0x000000050b007c0c */ /* 0x000fc6000d741270 */
[----:B------:R-:W4:Y:S01]  /*498c0*/  LDL.LU R11, [R1+0x1bec] ;  /* 0x001bec00010b7983 */ /* 0x000f220000300800 */
[----:B------:R-:W-:Y:S01]  /*498d0*/  VIADD R27, R23, UR4 ;  /* 0x00000004171b7c36 */ /* 0x000fe20008000000 */
[----:B0-----:R-:W-:Y:S01]  /*498e0*/  PRMT R0, R29, 0x7632, R0 ;  /* 0x000076321d007816 */ /* 0x001fe20000000000 */
[----:B-1----:R-:W-:-:S04]  /*498f0*/  IMAD.WIDE R4, R23, 0x2, R12 ;  /* 0x0000000217047825 */ /* 0x002fc800078e020c */
[C---:B------:R-:W-:Y:S01]  /*49900*/  IMAD.WIDE R8, R23.reuse, 0x2, R14 ;  /* 0x0000000217087825 */ /* 0x040fe200078e020e */
[----:B------:R2:W-:Y:S03]  /*49910*/  @P3 STG.E.U16 desc[UR8][R4.64], R0 ;  /* 0x0000000004003986 */ /* 0x0005e6000c101508 */
[----:B------:R-:W-:-:S04]  /*49920*/  IMAD.WIDE R16, R23, 0x2, R20 ;  /* 0x0000000217107825 */ /* 0x000fc800078e0214 */
[----:B------:R-:W-:-:S04]  /*49930*/  IMAD.WIDE R2, R27, 0x2, R2 ;  /* 0x000000021b027825 */ /* 0x000fc800078e0202 */
[----:B------:R-:W-:-:S04]  /*49940*/  IMAD.WIDE R12, R27, 0x2, R12 ;  /* 0x000000021b0c7825 */ /* 0x000fc800078e020c */
[----:B------:R-:W-:-:S04]  /*49950*/  IMAD.WIDE R14, R27, 0x2, R14 ;  /* 0x000000021b0e7825 */ /* 0x000fc800078e020e */
[----:B------:R-:W-:Y:S01]  /*49960*/  IMAD.WIDE R20, R27, 0x2, R20 ;  /* 0x000000021b147825 */ /* 0x000fe200078e0214 */
[----:B---3--:R-:W-:Y:S01]  /*49970*/  PRMT R6, R7, 0x7632, R6 ;  /* 0x0000763207067816 */ /* 0x008fe20000000006 */
[----:B------:R2:W-:Y:S01]  /*49980*/  @P6 STG.E.U16 desc[UR8][R8.64], R7 ;  /* 0x0000000708006986 */ /* 0x0005e2000c101508 */
[----:B----4-:R-:W-:-:S03]  /*49990*/  PRMT R10, R11, 0x7632, R10 ;  /* 0x000076320b0a7816 */ /* 0x010fc6000000000a */
[----:B------:R2:W-:Y:S04]  /*499a0*/  @P2 STG.E.U16 desc[UR8][R16.64], R6 ;  /* 0x0000000610002986 */ /* 0x0005e8000c101508 */
[----:B------:R2:W-:Y:S04]  /*499b0*/  @P5 STG.E.U16 desc[UR8][R2.64], R11 ;  /* 0x0000000b02005986 */ /* 0x0005e8000c101508 */
[----:B------:R2:W-:Y:S04]  /*499c0*/  @P4 STG.E.U16 desc[UR8][R12.64], R10 ;  /* 0x0000000a0c004986 */ /* 0x0005e8000c101508 */
[----:B------:R2:W-:Y:S01]  /*499d0*/  @P1 STG.E.U16 desc[UR8][R14.64], R19 ;  /* 0x000000130e001986 */ /* 0x0005e2000c101508 */
[----:B------:R-:W-:Y:S05]  /*499e0*/  @!P0 EXIT ;  /* 0x000000000000894d */ /* 0x000fea0003800000 */
[----:B--2---:R-:W-:-:S05]  /*499f0*/  PRMT R10, R19, 0x7632, R10 ;  /* 0x00007632130a7816 */ /* 0x004fca000000000a */
[----:B------:R-:W-:Y:S01]  /*49a00*/  STG.E.U16 desc[UR8][R20.64], R10 ;  /* 0x0000000a14007986 */ /* 0x000fe2000c101508 */
[----:B------:R-:W-:Y:S05]  /*49a10*/  EXIT ;  /* 0x000000000000794d */ /* 0x000fea0003800000 */
.L_x_2:
[----:B------:R-:W-:-:S00]  /*49a20*/  BRA `(.L_x_2) ;  /* 0xfffffffc00fc7947 */ /* 0x000fc0000383ffff */
[----:B------:R-:W-:-:S00]  /*49a30*/  NOP ;  /* 0x0000000000007918 */ /* 0x000fc00000000000 */
        /* <DEDUP_REMOVED lines=12> */
.L_x_3:


//--------------------- .nv.shared.matmul_kernel  --------------------------
	.section	.nv.shared.matmul_kernel,"aw",@nobits
	.sectionflags	@""
	.align	16
	.zero		1024


//--------------------- .nv.shared.reserved.0     --------------------------
	.section	.nv.shared.reserved.0,"aw",@nobits
	.weak		__nv_reservedSMEM_offset_0_alias
	.size		__nv_reservedSMEM_offset_0_alias, 0, 0
	.other		__nv_reservedSMEM_offset_0_alias,@"STO_CUDA_RESERVED_SHARED STV_DEFAULT"
__nv_reservedSMEM_offset_0_alias:
	.zero		0


//--------------------- .nv.constant0.matmul_kernel --------------------------
	.section	.nv.constant0.matmul_kernel,"a",@progbits
	.sectionflags	@""
	.align	4
.nv.constant0.matmul_kernel:
	.zero		608


//--------------------- SYMBOLS --------------------------

	.type		.nv.reservedSmem.offset0,@object
	.size		.nv.reservedSmem.offset0,0x4
